def matmul_kernel(
    a_ptr,
    b_ptr,
    c_ptr,
    M,
    N,
    K,
    stride_am,
    stride_ak,
    stride_bk,
    stride_bn,
    stride_cm,
    stride_cn,
    BLOCK_M: tl.constexpr,
    BLOCK_N: tl.constexpr,
    BLOCK_K: tl.constexpr,
    GROUP_M: tl.constexpr,
):
    pid = tl.program_id(axis=0)
    num_pid_m = tl.cdiv(M, BLOCK_M)
    num_pid_n = tl.cdiv(N, BLOCK_N)
    num_pid_in_group = GROUP_M * num_pid_n
    group_id = pid // num_pid_in_group
    first_pid_m = group_id * GROUP_M
    group_size_m = min(num_pid_m - first_pid_m, GROUP_M)
    pid_m = first_pid_m + ((pid % num_pid_in_group) % group_size_m)
    pid_n = (pid % num_pid_in_group) // group_size_m

    offs_am = (pid_m * BLOCK_M + tl.arange(0, BLOCK_M)) % M
    offs_bn = (pid_n * BLOCK_N + tl.arange(0, BLOCK_N)) % N
    offs_k = tl.arange(0, BLOCK_K)
    a_ptrs = a_ptr + offs_am[:, None] * stride_am + offs_k[None, :] * stride_ak
    b_ptrs = b_ptr + offs_k[:, None] * stride_bk + offs_bn[None, :] * stride_bn

    acc = tl.zeros((BLOCK_M, BLOCK_N), dtype=tl.float32)
    for kk in range(0, tl.cdiv(K, BLOCK_K)):
        a = tl.load(a_ptrs, mask=offs_k[None, :] < K - kk * BLOCK_K, other=0.0)
        b = tl.load(b_ptrs, mask=offs_k[:, None] < K - kk * BLOCK_K, other=0.0)
        acc = tl.dot(a, b, acc)
        a_ptrs += BLOCK_K * stride_ak
        b_ptrs += BLOCK_K * stride_bk

    c = acc.to(c_ptr.dtype.element_ty)
    offs_cm = pid_m * BLOCK_M + tl.arange(0, BLOCK_M)
    offs_cn = pid_n * BLOCK_N + tl.arange(0, BLOCK_N)
    c_ptrs = c_ptr + offs_cm[:, None] * stride_cm + offs_cn[None, :] * stride_cn
    mask = (offs_cm[:, None] < M) & (offs_cn[None, :] < N)
    tl.store(c_ptrs, c, mask=mask)

# config = {"BLOCK_K": 64, "BLOCK_M": 512, "BLOCK_N": 64, "GROUP_M": 1, "arch": "sm_100", "dtype": "fp32", "num_ctas": 1, "num_stages": 3, "num_warps": 4}
# arch = sm_100


// ===== COMPILED SASS (sm_100a) =====

	.target	sm_100a

	.elftype	@"ET_EXEC"


//--------------------- .note.nv.tkinfo           --------------------------
	.section	.note.nv.tkinfo,"",@"SHT_NOTE"
	.sectionflags	@"SHF_NOTE_NV_TKINFO"
	.tkinfo
        /*0018*/ 	.word	0x00000081
        /*0030*/ 	.string	""
        /*0030*/ 	.string	"ptxas-blackwell"
        /*0030*/ 	.string	"Cuda compilation tools, release 12.9, V12.9.86"
        /*0030*/ 	.string	"Build cuda_12.9.r12.9/compiler.36037853_0"
        /*0030*/ 	.string	"-v  -suppress-debug-info  -lineinfo  -arch sm_100a "



//--------------------- .note.nv.cuver            --------------------------
	.section	.note.nv.cuver,"",@"SHT_NOTE"
	.sectionflags	@"SHF_NOTE_NV_CUVER"
        /*0018*/ 	.short	0x0001
        /*001a*/ 	.short	0x0064
        /*001c*/ 	.short	0x0001
        /*001e*/ 	.short	0x0000
        /*0020*/ 	.short	0x0001
        /*0022*/ 	.short	0x0000


//--------------------- .nv.info                  --------------------------
	.section	.nv.info,"",@"SHT_CUDA_INFO"
	.align	4


	//----- nvinfo : EIATTR_REGCOUNT
	.align		4
        /*0000*/ 	.byte	0x04, 0x2f
        /*0002*/ 	.short	(.L_4 - .L_3)
	.align		4
.L_3:
        /*0004*/ 	.word	index@(matmul_kernel)
        /*0008*/ 	.word	0x000000ff


	//----- nvinfo : EIATTR_FRAME_SIZE
	.align		4
.L_4:
        /*000c*/ 	.byte	0x04, 0x11
        /*000e*/ 	.short	(.L_6 - .L_5)
	.align		4
.L_5:
        /*0010*/ 	.word	index@($__internal_2_$__cuda_sm10x_tcgen05_guardrail_trap_unallocated_columns_being_dealloced)
        /*0014*/ 	.word	0x00000e40


	//----- nvinfo : EIATTR_FRAME_SIZE
	.align		4
.L_6:
        /*0018*/ 	.byte	0x04, 0x11
        /*001a*/ 	.short	(.L_8 - .L_7)
	.align		4
.L_7:
        /*001c*/ 	.word	index@($__internal_1_$__cuda_sm10x_tcgen05_guardrail_trap_phase_invalid_during_alloc)
        /*0020*/ 	.word	0x00000e40


	//----- nvinfo : EIATTR_FRAME_SIZE
	.align		4
.L_8:
        /*0024*/ 	.byte	0x04, 0x11
        /*0026*/ 	.short	(.L_10 - .L_9)
	.align		4
.L_9:
        /*0028*/ 	.word	index@($__internal_0_$__cuda_sm10x_tcgen05_guardrail_trap_col_being_dealloced_not_returned_by_alloc)
        /*002c*/ 	.word	0x00000e40


	//----- nvinfo : EIATTR_FRAME_SIZE
	.align		4
.L_10:
        /*0030*/ 	.byte	0x04, 0x11
        /*0032*/ 	.short	(.L_12 - .L_11)
	.align		4
.L_11:
        /*0034*/ 	.word	index@(matmul_kernel)
        /*0038*/ 	.word	0x00000e40


	//----- nvinfo : EIATTR_MIN_STACK_SIZE
	.align		4
.L_12:
        /*003c*/ 	.byte	0x04, 0x12
        /*003e*/ 	.short	(.L_14 - .L_13)
	.align		4
.L_13:
        /*0040*/ 	.word	index@(matmul_kernel)
        /*0044*/ 	.word	0x00000e40
.L_14:


//--------------------- .nv.info.matmul_kernel    --------------------------
	.section	.nv.info.matmul_kernel,"",@"SHT_CUDA_INFO"
	.sectionflags	@""
	.align	4


	//----- nvinfo : EIATTR_CUDA_API_VERSION
	.align		4
        /*0000*/ 	.byte	0x04, 0x37
        /*0002*/ 	.short	(.L_16 - .L_15)
.L_15:
        /*0004*/ 	.word	0x00000081


	//----- nvinfo : EIATTR_KPARAM_INFO
	.align		4
.L_16:
        /*0008*/ 	.byte	0x04, 0x17
        /*000a*/ 	.short	(.L_18 - .L_17)
.L_17:
        /*000c*/ 	.word	0x00000000
        /*0010*/ 	.short	0x000d
        /*0012*/ 	.short	0x0048
        /*0014*/ 	.byte	0x00, 0xf4, 0x21, 0x00


	//----- nvinfo : EIATTR_KPARAM_INFO
	.align		4
.L_18:
        /*0018*/ 	.byte	0x04, 0x17
        /*001a*/ 	.short	(.L_20 - .L_19)
.L_19:
        /*001c*/ 	.word	0x00000000
        /*0020*/ 	.short	0x000c
        /*0022*/ 	.short	0x0040
        /*0024*/ 	.byte	0x00, 0xf4, 0x21, 0x00


	//----- nvinfo : EIATTR_KPARAM_INFO
	.align		4
.L_20:
        /*0028*/ 	.byte	0x04, 0x17
        /*002a*/ 	.short	(.L_22 - .L_21)
.L_21:
        /*002c*/ 	.word	0x00000000
        /*0030*/ 	.short	0x000b
        /*0032*/ 	.short	0x0038
        /*0034*/ 	.byte	0x00, 0xf0, 0x11, 0x00


	//----- nvinfo : EIATTR_KPARAM_INFO
	.align		4
.L_22:
        /*0038*/ 	.byte	0x04, 0x17
        /*003a*/ 	.short	(.L_24 - .L_23)
.L_23:
        /*003c*/ 	.word	0x00000000
        /*0040*/ 	.short	0x000a
        /*0042*/ 	.short	0x0034
        /*0044*/ 	.byte	0x00, 0xf0, 0x11, 0x00


	//----- nvinfo : EIATTR_KPARAM_INFO
	.align		4
.L_24:
        /*0048*/ 	.byte	0x04, 0x17
        /*004a*/ 	.short	(.L_26 - .L_25)
.L_25:
        /*004c*/ 	.word	0x00000000
        /*0050*/ 	.short	0x0009
        /*0052*/ 	.short	0x0030
        /*0054*/ 	.byte	0x00, 0xf0, 0x11, 0x00


	//----- nvinfo : EIATTR_KPARAM_INFO
	.align		4
.L_26:
        /*0058*/ 	.byte	0x04, 0x17
        /*005a*/ 	.short	(.L_28 - .L_27)
.L_27:
        /*005c*/ 	.word	0x00000000
        /*0060*/ 	.short	0x0008
        /*0062*/ 	.short	0x002c
        /*0064*/ 	.byte	0x00, 0xf0, 0x11, 0x00


	//----- nvinfo : EIATTR_KPARAM_INFO
	.align		4
.L_28:
        /*0068*/ 	.byte	0x04, 0x17
        /*006a*/ 	.short	(.L_30 - .L_29)
.L_29:
        /*006c*/ 	.word	0x00000000
        /*0070*/ 	.short	0x0007
        /*0072*/ 	.short	0x0028
        /*0074*/ 	.byte	0x00, 0xf0, 0x11, 0x00


	//----- nvinfo : EIATTR_KPARAM_INFO
	.align		4
.L_30:
        /*0078*/ 	.byte	0x04, 0x17
        /*007a*/ 	.short	(.L_32 - .L_31)
.L_31:
        /*007c*/ 	.word	0x00000000
        /*0080*/ 	.short	0x0006
        /*0082*/ 	.short	0x0024
        /*0084*/ 	.byte	0x00, 0xf0, 0x11, 0x00


	//----- nvinfo : EIATTR_KPARAM_INFO
	.align		4
.L_32:
        /*0088*/ 	.byte	0x04, 0x17
        /*008a*/ 	.short	(.L_34 - .L_33)
.L_33:
        /*008c*/ 	.word	0x00000000
        /*0090*/ 	.short	0x0005
        /*0092*/ 	.short	0x0020
        /*0094*/ 	.byte	0x00, 0xf0, 0x11, 0x00


	//----- nvinfo : EIATTR_KPARAM_INFO
	.align		4
.L_34:
        /*0098*/ 	.byte	0x04, 0x17
        /*009a*/ 	.short	(.L_36 - .L_35)
.L_35:
        /*009c*/ 	.word	0x00000000
        /*00a0*/ 	.short	0x0004
        /*00a2*/ 	.short	0x001c
        /*00a4*/ 	.byte	0x00, 0xf0, 0x11, 0x00


	//----- nvinfo : EIATTR_KPARAM_INFO
	.align		4
.L_36:
        /*00a8*/ 	.byte	0x04, 0x17
        /*00aa*/ 	.short	(.L_38 - .L_37)
.L_37:
        /*00ac*/ 	.word	0x00000000
        /*00b0*/ 	.short	0x0003
        /*00b2*/ 	.short	0x0018
        /*00b4*/ 	.byte	0x00, 0xf0, 0x11, 0x00


	//----- nvinfo : EIATTR_KPARAM_INFO
	.align		4
.L_38:
        /*00b8*/ 	.byte	0x04, 0x17
        /*00ba*/ 	.short	(.L_40 - .L_39)
.L_39:
        /*00bc*/ 	.word	0x00000000
        /*00c0*/ 	.short	0x0002
        /*00c2*/ 	.short	0x0010
        /*00c4*/ 	.byte	0x00, 0xf4, 0x21, 0x00


	//----- nvinfo : EIATTR_KPARAM_INFO
	.align		4
.L_40:
        /*00c8*/ 	.byte	0x04, 0x17
        /*00ca*/ 	.short	(.L_42 - .L_41)
.L_41:
        /*00cc*/ 	.word	0x00000000
        /*00d0*/ 	.short	0x0001
        /*00d2*/ 	.short	0x0008
        /*00d4*/ 	.byte	0x00, 0xf4, 0x21, 0x00


	//----- nvinfo : EIATTR_KPARAM_INFO
	.align		4
.L_42:
        /*00d8*/ 	.byte	0x04, 0x17
        /*00da*/ 	.short	(.L_44 - .L_43)
.L_43:
        /*00dc*/ 	.word	0x00000000
        /*00e0*/ 	.short	0x0000
        /*00e2*/ 	.short	0x0000
        /*00e4*/ 	.byte	0x00, 0xf4, 0x21, 0x00


	//----- nvinfo : EIATTR_AT_ENTRY_FRAGMENTS
	.align		4
.L_44:
        /*00e8*/ 	.byte	0x04, 0x4f
        /*00ea*/ 	.short	(.L_46 - .L_45)


	//   ....[0]....
.L_45:
        /*00ec*/ 	.word	0x00000004


	//----- nvinfo : EIATTR_RESERVED_SMEM_USED
	.align		4
.L_46:
        /*00f0*/ 	.byte	0x01, 0x41
	.zero		2


	//----- nvinfo : EIATTR_SPARSE_MMA_MASK
	.align		4
        /*00f4*/ 	.byte	0x03, 0x50
        /*00f6*/ 	.short	0x0000


	//----- nvinfo : EIATTR_TCGEN05_1CTA_USED
	.align		4
        /*00f8*/ 	.byte	0x01, 0x51
	.zero		2


	//----- nvinfo : EIATTR_MAXREG_COUNT
	.align		4
        /*00fc*/ 	.byte	0x03, 0x1b
        /*00fe*/ 	.short	0x00ff


	//----- nvinfo : EIATTR_NUM_BARRIERS
	.align		4
        /*0100*/ 	.byte	0x02, 0x4c
        /*0102*/ 	.byte	0x01
	.zero		1


	//----- nvinfo : EIATTR_ANNOTATIONS
	.align		4
        /*0104*/ 	.byte	0x04, 0x55
        /*0106*/ 	.short	(.L_48 - .L_47)


	//   ....[0]....
.L_47:
        /*0108*/ 	.word	0x00000001
        /*010c*/ 	.byte	0xa0, 0x0a, 0x00, 0x00, 0x01, 0x00, 0x00, 0x00, 0x40, 0x20, 0x00, 0x00, 0x01, 0x00, 0x00, 0x00
        /* <DEDUP_REMOVED lines=1865> */
        /*75ac*/ 	.byte	0x20, 0x98, 0x02, 0x00, 0x01, 0x00, 0x00, 0x00, 0xd0, 0x98, 0x02, 0x00


	//----- nvinfo : EIATTR_INT_WARP_WIDE_INSTR_OFFSETS
	.align		4
.L_48:
        /*75b8*/ 	.byte	0x04, 0x31
        /*75ba*/ 	.short	(.L_50 - .L_49)


	//   ....[0]....
.L_49:
        /*75bc*/ 	.word	0x00003130


	//   ....[1]....
        /*75c0*/ 	.word	0x00003170


	//   ....[2]....
        /*75c4*/ 	.word	0x000031f0


	//   ....[3]....
        /*75c8*/ 	.word	0x0002dcf0


	//   ....[4]....
        /*75cc*/ 	.word	0x0002dd40


	//----- nvinfo : EIATTR_COOP_GROUP_MASK_REGIDS
	.align		4
.L_50:
        /*75d0*/ 	.byte	0x04, 0x29
        /*75d2*/ 	.short	(.L_52 - .L_51)


	//   ....[0]....
.L_51:
        /*75d4*/ 	.word	0xffffffff


	//   ....[1]....
        /*75d8*/ 	.word	0xffffffff


	//   ....[2]....
        /*75dc*/ 	.word	0xffffffff


	//   ....[3]....
        /*75e0*/ 	.word	0xffffffff


	//----- nvinfo : EIATTR_COOP_GROUP_INSTR_OFFSETS
	.align		4
.L_52:
        /*75e4*/ 	.byte	0x04, 0x28
        /*75e6*/ 	.short	(.L_54 - .L_53)


	//   ....[0]....
.L_53:
        /*75e8*/ 	.word	0x00000070


	//   ....[1]....
        /*75ec*/ 	.word	0x00000330


	//   ....[2]....
        /*75f0*/ 	.word	0x0002db80


	//   ....[3]....
        /*75f4*/ 	.word	0x0002ddf0


	//----- nvinfo : EIATTR_VRC_CTA_INIT_COUNT
	.align		4
.L_54:
        /*75f8*/ 	.byte	0x02, 0x4a
        /*75fa*/ 	.byte	0x80
	.zero		1


	//----- nvinfo : EIATTR_MBARRIER_INSTR_OFFSETS
	.align		4
        /*75fc*/ 	.byte	0x04, 0x39
        /*75fe*/ 	.short	(.L_56 - .L_55)


	//   ....[0]....
.L_55:
        /*7600*/ 	.word	0x00003310
        /*7604*/ 	.word	0x000000ff
        /*7608*/ 	.word	0x00000000
        /*760c*/ 	.short	0x0100
        /*760e*/ 	.byte	0x08
	.zero		1


	//   ....[1]....
        /*7610*/ 	.word	0x000033b0
        /*7614*/ 	.word	0x000000ff
        /*7618*/ 	.word	0x0004c008
        /*761c*/ 	.short	0x0100
        /*761e*/ 	.byte	0x07
	.zero		1


	//   ....[2]....
        /*7620*/ 	.word	0x0001ae60
        /*7624*/ 	.word	0x000000ff
        /*7628*/ 	.word	0x00000000
        /*762c*/ 	.short	0x010a
        /*762e*/ 	.byte	0x08
	.zero		1


	//   ....[3]....
        /*7630*/ 	.word	0x00028670
        /*7634*/ 	.word	0x000000ff
        /*7638*/ 	.word	0x00000000
        /*763c*/ 	.short	0x010a
        /*763e*/ 	.byte	0x08
	.zero		1


	//   ....[4]....
        /*7640*/ 	.word	0x00028780
        /*7644*/ 	.word	0x000000ff
        /*7648*/ 	.word	0x0004c000
        /*764c*/ 	.short	0x0108
        /*764e*/ 	.byte	0x07
	.zero		1


	//   ....[5]....
        /*7650*/ 	.word	0x00028820
        /*7654*/ 	.word	0x000000ff
        /*7658*/ 	.word	0x0004c008
        /*765c*/ 	.short	0x0108
        /*765e*/ 	.byte	0x07
	.zero		1


	//   ....[6]....
        /*7660*/ 	.word	0x0002de10
        /*7664*/ 	.word	0x000000ff
        /*7668*/ 	.word	0x00000000
        /*766c*/ 	.short	0x010a
        /*766e*/ 	.byte	0x08
	.zero		1


	//   ....[7]....
        /*7670*/ 	.word	0x0002de40
        /*7674*/ 	.word	0x000000ff
        /*7678*/ 	.word	0x00000000
        /*767c*/ 	.short	0x010a
        /*767e*/ 	.byte	0x08
	.zero		1


	//----- nvinfo : EIATTR_NUM_MBARRIERS
	.align		4
.L_56:
        /*7680*/ 	.byte	0x03, 0x38
        /*7682*/ 	.short	0x0002


	//----- nvinfo : EIATTR_EXIT_INSTR_OFFSETS
	.align		4
        /*7684*/ 	.byte	0x04, 0x1c
        /*7686*/ 	.short	(.L_58 - .L_57)


	//   ....[0]....
.L_57:
        /*7688*/ 	.word	0x0002de00


	//----- nvinfo : EIATTR_REQNTID
	.align		4
.L_58:
        /*768c*/ 	.byte	0x04, 0x10
        /*768e*/ 	.short	(.L_60 - .L_59)
.L_59:
        /*7690*/ 	.word	0x00000080
        /*7694*/ 	.word	0x00000001
        /*7698*/ 	.word	0x00000001


	//----- nvinfo : EIATTR_CRS_STACK_SIZE
	.align		4
.L_60:
        /*769c*/ 	.byte	0x04, 0x1e
        /*769e*/ 	.short	(.L_62 - .L_61)
.L_61:
        /*76a0*/ 	.word	0x00000000


	//----- nvinfo : EIATTR_CBANK_PARAM_SIZE
	.align		4
.L_62:
        /*76a4*/ 	.byte	0x03, 0x19
        /*76a6*/ 	.short	0x0050


	//----- nvinfo : EIATTR_PARAM_CBANK
	.align		4
        /*76a8*/ 	.byte	0x04, 0x0a
        /*76aa*/ 	.short	(.L_64 - .L_63)
	.align		4
.L_63:
        /*76ac*/ 	.word	index@(.nv.constant0.matmul_kernel)
        /*76b0*/ 	.short	0x0380
        /*76b2*/ 	.short	0x0050


	//----- nvinfo : EIATTR_SW_WAR
	.align		4
.L_64:
        /*76b4*/ 	.byte	0x04, 0x36
        /*76b6*/ 	.short	(.L_66 - .L_65)
.L_65:
        /*76b8*/ 	.word	0x00000008
.L_66:


//--------------------- .nv.compat                --------------------------
	.section	.nv.compat,"",@"SHT_CUDA_COMPAT_INFO"
	.align	4
        /*0000*/ 	.byte	0x02, 0x02, 0x02, 0x00, 0x02, 0x05, 0x05, 0x00, 0x02, 0x03, 0x00, 0x00, 0x02, 0x06, 0x01, 0x00


//--------------------- .nv.callgraph             --------------------------
	.section	.nv.callgraph,"",@"SHT_CUDA_CALLGRAPH"
	.align	4
	.sectionentsize	8
	.align		4
        /*0000*/ 	.word	0x00000000
	.align		4
        /*0004*/ 	.word	0xffffffff
	.align		4
        /*0008*/ 	.word	0x00000000
	.align		4
        /*000c*/ 	.word	0xfffffffe
	.align		4
        /*0010*/ 	.word	0x00000000
	.align		4
        /*0014*/ 	.word	0xfffffffd
	.align		4
        /*0018*/ 	.word	0x00000000
	.align		4
        /*001c*/ 	.word	0xfffffffc


//--------------------- .text.matmul_kernel       --------------------------
	.section	.text.matmul_kernel,"ax",@progbits
	.align	128
        .global         matmul_kernel
        .type           matmul_kernel,@function
        .size           matmul_kernel,(.L_x_22 - matmul_kernel)
        .other          matmul_kernel,@"STO_CUDA_ENTRY STV_DEFAULT"
matmul_kernel:
.text.matmul_kernel:
[----:B------:R-:W1:Y:S01]  /*0000*/  LDC R1, c[0x0][0x37c] ;  /* 0x0000df00ff017b82 */ /* 0x000e620000000800 */
[----:B------:R-:W2:Y:S01]  /*0010*/  S2R R0, SR_TID.X ;  /* 0x0000000000007919 */ /* 0x000ea20000002100 */
[----:B-1----:R-:W-:Y:S01]  /*0020*/  VIADD R1, R1, 0xfffff1c0 ;  /* 0xfffff1c001017836 */ /* 0x002fe20000000000 */
[----:B--2---:R-:W-:-:S13]  /*0030*/  ISETP.GE.U32.AND P0, PT, R0, 0x20, PT ;  /* 0x000000200000780c */ /* 0x004fda0003f06070 */
[----:B------:R-:W-:Y:S02]  /*0040*/  VOTEU.ANY UP0, P0 ;  /* 0x0000000000ff7886 */ /* 0x000fe40000000100 */
[----:B------:R-:W-:Y:S05]  /*0050*/  BRA.U UP0, `(.L_x_0) ;  /* 0x0000000100b87547 */ /* 0x000fea000b800000 */
[----:B------:R-:W1:Y:S01]  /*0060*/  S2UR UR6, SR_CgaCtaId ;  /* 0x00000000000679c3 */ /* 0x000e620000008800 */
[----:B------:R-:W-:Y:S01]  /*0070*/  NOP ;  /* 0x0000000000007918 */ /* 0x000fe20000000000 */
[----:B------:R-:W-:Y:S02]  /*0080*/  UMOV UR4, 0x40 ;  /* 0x0000004000047882 */ /* 0x000fe40000000000 */
[----:B-1----:R-:W-:-:S09]  /*0090*/  ULEA UR4, UR6, UR4, 0x18 ;  /* 0x0000000406047291 */ /* 0x002fd2000f8ec0ff */
[----:B------:R-:W1:Y:S01]  /*00a0*/  LDS.U8 R0, [UR4] ;  /* 0x00000004ff007984 */ /* 0x000e620008000000 */
[----:B------:R-:W-:Y:S02]  /*00b0*/  UMOV UR4, 0x400 ;  /* 0x0000040000047882 */ /* 0x000fe40000000000 */
[----:B------:R-:W-:Y:S01]  /*00c0*/  ULEA UR4, UR6, UR4, 0x18 ;  /* 0x0000000406047291 */ /* 0x000fe2000f8ec0ff */
[----:B-1----:R-:W-:-:S13]  /*00d0*/  ISETP.NE.AND P0, PT, R0, RZ, PT ;  /* 0x000000ff0000720c */ /* 0x002fda0003f05270 */
[----:B------:R-:W-:Y:S05]  /*00e0*/  @P0 BRA `(.L_x_1) ;  /* 0x00000000007c0947 */ /* 0x000fea0003800000 */
[----:B------:R-:W-:-:S13]  /*00f0*/  ELECT P0, URZ, PT ;  /* 0x0000000000ff782f */ /* 0x000fda0003800000 */
[----:B------:R-:W-:Y:S05]  /*0100*/  @!P0 BRA `(.L_x_2) ;  /* 0x0000000000848947 */ /* 0x000fea0003800000 */
[----:B------:R-:W-:Y:S01]  /*0110*/  UMOV UR5, 0x10 ;  /* 0x0000001000057882 */ /* 0x000fe20000000000 */
[----:B------:R-:W-:Y:S02]  /*0120*/  IMAD.MOV.U32 R4, RZ, RZ, 0x1 ;  /* 0x00000001ff047424 */ /* 0x000fe400078e00ff */
[----:B------:R-:W-:Y:S02]  /*0130*/  IMAD.MOV.U32 R5, RZ, RZ, 0xffff ;  /* 0x0000ffffff057424 */ /* 0x000fe400078e00ff */
[----:B------:R-:W-:Y:S04]  /*0140*/  DEPBAR.LE SB1, 0x36 ;  /* 0x00009d800000791a */ /* 0x000fe80000000000 */
[----:B------:R-:W1:Y:S02]  /*0150*/  UTCATOMSWS.FIND_AND_SET.ALIGN UP1, UR5, UR5 ;  /* 0x00000005000575e3 */ /* 0x000e640008020800 */
[----:B-1----:R-:W-:-:S04]  /*0160*/  PLOP3.LUT P0, PT, PT, PT, UP1, 0x80, 0x8 ;  /* 0x000000000008781c */ /* 0x002fc80003f0f018 */
[----:B------:R-:W-:-:S04]  /*0170*/  SEL R0, RZ, 0xffffffff, !P0 ;  /* 0xffffffffff007807 */ /* 0x000fc80004000000 */
[----:B------:R-:W-:Y:S01]  /*0180*/  ISETP.NE.AND P0, PT, R0, RZ, PT ;  /* 0x000000ff0000720c */ /* 0x000fe20003f05270 */
[----:B------:R-:W-:-:S12]  /*0190*/  IMAD.U32 R0, RZ, RZ, UR5 ;  /* 0x00000005ff007e24 */ /* 0x000fd8000f8e00ff */
[----:B------:R-:W-:Y:S05]  /*01a0*/  @P0 BRA `(.L_x_3) ;  /* 0x0000000000240947 */ /* 0x000fea0003800000 */
.L_x_4:
[----:B------:R-:W-:Y:S05]  /*01b0*/  NANOSLEEP 0x64 ;  /* 0x000000640000795d */ /* 0x000fea0003800000 */
[----:B------:R-:W-:-:S05]  /*01c0*/  UMOV UR5, 0x10 ;  /* 0x0000001000057882 */ /* 0x000fca0000000000 */
[----:B------:R-:W-:Y:S04]  /*01d0*/  DEPBAR.LE SB1, 0x36 ;  /* 0x00009d800000791a */ /* 0x000fe80000000000 */
[----:B------:R-:W1:Y:S02]  /*01e0*/  UTCATOMSWS.FIND_AND_SET.ALIGN UP1, UR5, UR5 ;  /* 0x00000005000575e3 */ /* 0x000e640008020800 */
[----:B-1----:R-:W-:-:S04]  /*01f0*/  PLOP3.LUT P0, PT, PT, PT, UP1, 0x80, 0x8 ;  /* 0x000000000008781c */ /* 0x002fc80003f0f018 */
[----:B------:R-:W-:-:S04]  /*0200*/  SEL R0, RZ, 0xffffffff, !P0 ;  /* 0xffffffffff007807 */ /* 0x000fc80004000000 */
[----:B------:R-:W-:Y:S01]  /*0210*/  ISETP.NE.AND P0, PT, R0, RZ, PT ;  /* 0x000000ff0000720c */ /* 0x000fe20003f05270 */
[----:B------:R-:W-:-:S12]  /*0220*/  IMAD.U32 R0, RZ, RZ, UR5 ;  /* 0x00000005ff007e24 */ /* 0x000fd8000f8e00ff */
[----:B------:R-:W-:Y:S05]  /*0230*/  @!P0 BRA `(.L_x_4) ;  /* 0xfffffffc00dc8947 */ /* 0x000fea000383ffff */
.L_x_3:
[C---:B------:R-:W-:Y:S01]  /*0240*/  VIADD R3, R0.reuse, 0x10 ;  /* 0x0000001000037836 */ /* 0x040fe20000000000 */
[----:B------:R-:W-:Y:S01]  /*0250*/  UMOV UR5, 0x50 ;  /* 0x0000005000057882 */ /* 0x000fe20000000000 */
[----:B------:R-:W-:Y:S01]  /*0260*/  SHF.L.U32 R2, R5, R0, RZ ;  /* 0x0000000005027219 */ /* 0x000fe200000006ff */
[----:B------:R-:W-:Y:S01]  /*0270*/  ULEA UR5, UR6, UR5, 0x18 ;  /* 0x0000000506057291 */ /* 0x000fe2000f8ec0ff */
[----:B------:R-:W-:Y:S01]  /*0280*/  IMAD.SHL.U32 R0, R0, 0x20, RZ ;  /* 0x0000002000007824 */ /* 0x000fe200078e00ff */
[----:B------:R-:W-:-:S04]  /*0290*/  SHF.L.U32 R3, R4, R3, RZ ;  /* 0x0000000304037219 */ /* 0x000fc800000006ff */
[----:B------:R-:W-:-:S05]  /*02a0*/  LOP3.LUT R2, R3, R2, RZ, 0xfc, !PT ;  /* 0x0000000203027212 */ /* 0x000fca00078efcff */
[----:B------:R1:W-:Y:S04]  /*02b0*/  ATOMS.OR RZ, [UR5], R2 ;  /* 0x00000002ffff798c */ /* 0x0003e8000b000005 */
[----:B------:R1:W-:Y:S01]  /*02c0*/  STS [UR4], R0 ;  /* 0x00000000ff007988 */ /* 0x0003e20008000804 */
[----:B------:R-:W-:Y:S05]  /*02d0*/  BRA `(.L_x_2) ;  /* 0x0000000000107947 */ /* 0x000fea0003800000 */
.L_x_1:
[----:B------:R-:W-:Y:S01]  /*02e0*/  IMAD.MOV.U32 R0, RZ, RZ, -0x1 ;  /* 0xffffffffff007424 */ /* 0x000fe200078e00ff */
[----:B------:R-:W-:-:S04]  /*02f0*/  MOV R2, 0x320 ;  /* 0x0000032000027802 */ /* 0x000fc80000000f00 */
[----:B------:R1:W-:Y:S03]  /*0300*/  STS [UR4], R0 ;  /* 0x00000000ff007988 */ /* 0x0003e60008000804 */
[----:B-1----:R-:W-:Y:S05]  /*0310*/  CALL.REL.NOINC `($__internal_1_$__cuda_sm10x_tcgen05_guardrail_trap_phase_invalid_during_alloc) ;  /* 0x000002d800e07944 */ /* 0x002fea0003c00000 */
.L_x_2:
[----:B------:R-:W-:Y:S05]  /*0320*/  WARPSYNC.ALL ;  /* 0x0000000000007948 */ /* 0x000fea0003800000 */
[----:B------:R-:W-:Y:S01]  /*0330*/  NOP ;  /* 0x0000000000007918 */ /* 0x000fe20000000000 */
.L_x_0:
[----:B------:R-:W2:Y:S01]  /*0340*/  LDC.64 R4, c[0x0][0x398] ;  /* 0x0000e600ff047b82 */ /* 0x000ea20000000a00 */
[----:B------:R-:W3:Y:S01]  /*0350*/  S2R R7, SR_CTAID.X ;  /* 0x0000000000077919 */ /* 0x000ee20000002500 */
[----:B------:R-:W-:Y:S01]  /*0360*/  UMOV UR7, 0x400 ;  /* 0x0000040000077882 */ /* 0x000fe20000000000 */
[----:B------:R-:W4:Y:S01]  /*0370*/  LDCU.64 UR4, c[0x0][0x3a8] ;  /* 0x00007500ff0477ac */ /* 0x000f220008000a00 */
[----:B------:R-:W5:Y:S01]  /*0380*/  S2R R54, SR_TID.X ;  /* 0x0000000000367919 */ /* 0x000f620000002100 */
[----:B------:R-:W1:Y:S03]  /*0390*/  LDCU UR6, c[0x0][0x3a4] ;  /* 0x00007480ff0677ac */ /* 0x000e660008000800 */
[----:B------:R-:W1:Y:S01]  /*03a0*/  S2UR UR9, SR_CgaCtaId ;  /* 0x00000000000979c3 */ /* 0x000e620000008800 */
[----:B------:R-:W1:Y:S01]  /*03b0*/  LDCU.128 UR12, c[0x0][0x380] ;  /* 0x00007000ff0c77ac */ /* 0x000e620008000c00 */
[----:B------:R-:W1:Y:S06]  /*03c0*/  LDCU UR11, c[0x0][0x3b0] ;  /* 0x00007600ff0b77ac */ /* 0x000e6c0008000800 */
[----:B------:R-:W4:Y:S01]  /*03d0*/  LDC R188, c[0x0][0x3a0] ;  /* 0x0000e800ffbc7b82 */ /* 0x000f220000000800 */
[----:B------:R-:W1:Y:S01]  /*03e0*/  LDCU UR17, c[0x0][0x3b0] ;  /* 0x00007600ff1177ac */ /* 0x000e620008000800 */
[----:B------:R-:W1:Y:S02]  /*03f0*/  LDCU UR18, c[0x0][0x3b0] ;  /* 0x00007600ff1277ac */ /* 0x000e640008000800 */
[----:B-12---:R-:W-:Y:S01]  /*0400*/  IADD3 R0, PT, PT, R5, 0x3f, RZ ;  /* 0x0000003f05007810 */ /* 0x006fe20007ffe0ff */
[----:B------:R-:W1:Y:S03]  /*0410*/  LDCU UR19, c[0x0][0x3b0] ;  /* 0x00007600ff1377ac */ /* 0x000e660008000800 */
[----:B------:R-:W-:Y:S01]  /*0420*/  SHF.R.S32.HI R3, RZ, 0x1f, R0 ;  /* 0x0000001fff037819 */ /* 0x000fe20000011400 */
[----:B------:R-:W2:Y:S03]  /*0430*/  LDCU UR22, c[0x0][0x3b0] ;  /* 0x00007600ff1677ac */ /* 0x000ea60008000800 */
[----:B------:R-:W-:-:S02]  /*0440*/  LEA.HI R3, R3, R0, RZ, 0x6 ;  /* 0x0000000003037211 */ /* 0x000fc400078f30ff */
[----:B---3--:R-:W-:Y:S01]  /*0450*/  IABS R10, R7 ;  /* 0x00000007000a7213 */ /* 0x008fe20000000000 */
[----:B------:R-:W-:Y:S01]  /*0460*/  ULEA UR7, UR9, UR7, 0x18 ;  /* 0x0000000709077291 */ /* 0x000fe2000f8ec0ff */
[----:B------:R-:W-:Y:S01]  /*0470*/  SHF.R.S32.HI R6, RZ, 0x6, R3 ;  /* 0x00000006ff067819 */ /* 0x000fe20000011403 */
[----:B------:R-:W3:Y:S01]  /*0480*/  LDCU UR24, c[0x0][0x3b0] ;  /* 0x00007600ff1877ac */ /* 0x000ee20008000800 */
[C---:B-----5:R-:W-:Y:S01]  /*0490*/  LOP3.LUT R196, R54.reuse, 0x3f, RZ, 0xc0, !PT ;  /* 0x0000003f36c47812 */ /* 0x060fe200078ec0ff */
[C---:B------:R-:W-:Y:S01]  /*04a0*/  IMAD.SHL.U32 R244, R54.reuse, 0x4, RZ ;  /* 0x0000000436f47824 */ /* 0x040fe200078e00ff */
[-C--:B------:R-:W-:Y:S01]  /*04b0*/  IABS R9, R6.reuse ;  /* 0x0000000600097213 */ /* 0x080fe20000000000 */
[----:B------:R-:W5:Y:S01]  /*04c0*/  LDCU UR23, c[0x0][0x3b0] ;  /* 0x00007600ff1777ac */ /* 0x000f620008000800 */
[----:B------:R-:W-:Y:S01]  /*04d0*/  IABS R12, R6 ;  /* 0x00000006000c7213 */ /* 0x000fe20000000000 */
[----:B------:R-:W-:Y:S01]  /*04e0*/  IMAD.SHL.U32 R252, R54, 0x100, RZ ;  /* 0x0000010036fc7824 */ /* 0x000fe200078e00ff */
[----:B------:R-:W1:Y:S01]  /*04f0*/  I2F.RP R0, R9 ;  /* 0x0000000900007306 */ /* 0x000e620000209400 */
[----:B------:R-:W2:Y:S01]  /*0500*/  LDCU UR26, c[0x0][0x3b0] ;  /* 0x00007600ff1a77ac */ /* 0x000ea20008000800 */
[----:B------:R-:W2:Y:S01]  /*0510*/  LDCU UR25, c[0x0][0x3b0] ;  /* 0x00007600ff1977ac */ /* 0x000ea20008000800 */
[----:B------:R-:W2:Y:S01]  /*0520*/  LDCU UR28, c[0x0][0x3b0] ;  /* 0x00007600ff1c77ac */ /* 0x000ea20008000800 */
[----:B------:R-:W2:Y:S04]  /*0530*/  LDCU UR27, c[0x0][0x3b0] ;  /* 0x00007600ff1b77ac */ /* 0x000ea80008000800 */
[----:B-1----:R-:W1:Y:S01]  /*0540*/  MUFU.RCP R0, R0 ;  /* 0x0000000000007308 */ /* 0x002e620000001000 */
[----:B------:R-:W2:Y:S01]  /*0550*/  LDCU UR33, c[0x0][0x3b0] ;  /* 0x00007600ff2177ac */ /* 0x000ea20008000800 */
[----:B------:R-:W2:Y:S01]  /*0560*/  LDCU UR30, c[0x0][0x3b0] ;  /* 0x00007600ff1e77ac */ /* 0x000ea20008000800 */
[----:B------:R-:W2:Y:S01]  /*0570*/  LDCU UR29, c[0x0][0x3b0] ;  /* 0x00007600ff1d77ac */ /* 0x000ea20008000800 */
[----:B------:R-:W2:Y:S01]  /*0580*/  LDCU UR32, c[0x0][0x3b0] ;  /* 0x00007600ff2077ac */ /* 0x000ea20008000800 */
[----:B-1----:R-:W-:Y:S01]  /*0590*/  VIADD R2, R0, 0xffffffe ;  /* 0x0ffffffe00027836 */ /* 0x002fe20000000000 */
[----:B------:R-:W1:Y:S01]  /*05a0*/  LDCU UR31, c[0x0][0x3b0] ;  /* 0x00007600ff1f77ac */ /* 0x000e620008000800 */
[----:B------:R-:W-:-:S02]  /*05b0*/  IMAD.MOV R0, RZ, RZ, -R12 ;  /* 0x000000ffff007224 */ /* 0x000fc400078e0a0c */
[----:B------:R2:W1:Y:S01]  /*05c0*/  F2I.FTZ.U32.TRUNC.NTZ R3, R2 ;  /* 0x0000000200037305 */ /* 0x000462000021f000 */
[----:B------:R-:W3:Y:S01]  /*05d0*/  LDCU UR34, c[0x0][0x3b0] ;  /* 0x00007600ff2277ac */ /* 0x000ee20008000800 */
[----:B------:R-:W3:Y:S01]  /*05e0*/  LDCU.64 UR20, c[0x0][0x358] ;  /* 0x00006b00ff1477ac */ /* 0x000ee20008000a00 */
[----:B--2---:R-:W-:Y:S01]  /*05f0*/  IMAD.MOV.U32 R2, RZ, RZ, RZ ;  /* 0x000000ffff027224 */ /* 0x004fe200078e00ff */
[----:B------:R-:W-:Y:S01]  /*0600*/  UIADD3 UR8, UPT, UPT, UR7, 0x4c000, URZ ;  /* 0x0004c00007087890 */ /* 0x000fe2000fffe0ff */
[----:B-1----:R-:W-:-:S04]  /*0610*/  IMAD.MOV R8, RZ, RZ, -R3 ;  /* 0x000000ffff087224 */ /* 0x002fc800078e0a03 */
[----:B------:R-:W-:Y:S02]  /*0620*/  IMAD R11, R8, R9, RZ ;  /* 0x00000009080b7224 */ /* 0x000fe400078e02ff */
[----:B------:R-:W-:Y:S02]  /*0630*/  IMAD.MOV.U32 R8, RZ, RZ, R10 ;  /* 0x000000ffff087224 */ /* 0x000fe400078e000a */
[----:B------:R-:W-:Y:S01]  /*0640*/  IMAD.HI.U32 R3, R3, R11, R2 ;  /* 0x0000000b03037227 */ /* 0x000fe200078e0002 */
[----:B------:R-:W-:Y:S05]  /*0650*/  BAR.SYNC.DEFER_BLOCKING 0x0 ;  /* 0x0000000000007b1d */ /* 0x000fea0000010000 */
[----:B------:R-:W-:-:S04]  /*0660*/  IMAD.HI.U32 R3, R3, R8, RZ ;  /* 0x0000000803037227 */ /* 0x000fc800078e00ff */
[----:B------:R-:W-:-:S05]  /*0670*/  IMAD R0, R3, R0, R8 ;  /* 0x0000000003007224 */ /* 0x000fca00078e0208 */
[----:B------:R-:W-:Y:S01]  /*0680*/  ISETP.GT.U32.AND P1, PT, R9, R0, PT ;  /* 0x000000000900720c */ /* 0x000fe20003f24070 */
[----:B------:R-:W1:-:S12]  /*0690*/  LDS R11, [UR7] ;  /* 0x00000007ff0b7984 */ /* 0x000e580008000800 */
[----:B------:R-:W-:Y:S02]  /*06a0*/  @!P1 IMAD.IADD R0, R0, 0x1, -R9 ;  /* 0x0000000100009824 */ /* 0x000fe400078e0a09 */
[----:B------:R-:W-:Y:S01]  /*06b0*/  @!P1 VIADD R3, R3, 0x1 ;  /* 0x0000000103039836 */ /* 0x000fe20000000000 */
[----:B------:R-:W-:Y:S01]  /*06c0*/  BAR.SYNC.DEFER_BLOCKING 0x0 ;  /* 0x0000000000007b1d */ /* 0x000fe20000010000 */
[----:B------:R-:W-:Y:S02]  /*06d0*/  ISETP.NE.AND P1, PT, R6, RZ, PT ;  /* 0x000000ff0600720c */ /* 0x000fe40003f25270 */
[----:B------:R-:W-:Y:S02]  /*06e0*/  ISETP.GE.U32.AND P0, PT, R0, R9, PT ;  /* 0x000000090000720c */ /* 0x000fe40003f06070 */
[----:B------:R-:W-:-:S04]  /*06f0*/  LOP3.LUT R0, R7, R6, RZ, 0x3c, !PT ;  /* 0x0000000607007212 */ /* 0x000fc800078e3cff */
[----:B------:R-:W-:Y:S02]  /*0700*/  ISETP.GE.AND P2, PT, R0, RZ, PT ;  /* 0x000000ff0000720c */ /* 0x000fe40003f46270 */
[----:B------:R-:W-:-:S05]  /*0710*/  IADD3 R0, PT, PT, R4, 0x1ff, RZ ;  /* 0x000001ff04007810 */ /* 0x000fca0007ffe0ff */
[----:B------:R-:W-:-:S04]  /*0720*/  @P0 VIADD R3, R3, 0x1 ;  /* 0x0000000103030836 */ /* 0x000fc80000000000 */
[----:B------:R-:W-:Y:S01]  /*0730*/  IMAD.MOV.U32 R18, RZ, RZ, R3 ;  /* 0x000000ffff127224 */ /* 0x000fe200078e0003 */
[----:B------:R-:W-:-:S03]  /*0740*/  SHF.R.S32.HI R3, RZ, 0x1f, R0 ;  /* 0x0000001fff037819 */ /* 0x000fc60000011400 */
[----:B------:R-:W-:Y:S01]  /*0750*/  @!P2 IMAD.MOV R18, RZ, RZ, -R18 ;  /* 0x000000ffff12a224 */ /* 0x000fe200078e0a12 */
[----:B------:R-:W-:Y:S02]  /*0760*/  LEA.HI R3, R3, R0, RZ, 0x9 ;  /* 0x0000000003037211 */ /* 0x000fe400078f48ff */
[----:B------:R-:W-:-:S04]  /*0770*/  @!P1 LOP3.LUT R18, RZ, R6, RZ, 0x33, !PT ;  /* 0x00000006ff129212 */ /* 0x000fc800078e33ff */
[----:B------:R-:W-:Y:S01]  /*0780*/  LEA.HI.SX32 R3, R3, -R18, 0x17 ;  /* 0x8000001203037211 */ /* 0x000fe200078fbaff */
[----:B------:R-:W-:Y:S01]  /*0790*/  IMAD.MOV R8, RZ, RZ, -R18 ;  /* 0x000000ffff087224 */ /* 0x000fe200078e0a12 */
[----:B-1----:R-:W-:Y:S02]  /*07a0*/  R2UR UR10, R11 ;  /* 0x000000000b0a72ca */ /* 0x002fe400000e0000 */
[----:B------:R-:W-:Y:S01]  /*07b0*/  VIMNMX R15, PT, PT, R3, 0x1, PT ;  /* 0x00000001030f7848 */ /* 0x000fe20003fe0100 */
[----:B------:R-:W-:-:S03]  /*07c0*/  IMAD R16, R6, R8, R7 ;  /* 0x0000000806107224 */ /* 0x000fc600078e0207 */
[-C--:B------:R-:W-:Y:S02]  /*07d0*/  IABS R9, R15.reuse ;  /* 0x0000000f00097213 */ /* 0x080fe40000000000 */
[----:B------:R-:W-:Y:S02]  /*07e0*/  IABS R6, R16 ;  /* 0x0000001000067213 */ /* 0x000fe40000000000 */
[----:B------:R-:W1:Y:S01]  /*07f0*/  I2F.RP R0, R9 ;  /* 0x0000000900007306 */ /* 0x000e620000209400 */
[----:B------:R-:W-:-:S07]  /*0800*/  IABS R8, R15 ;  /* 0x0000000f00087213 */ /* 0x000fce0000000000 */
[----:B-1----:R-:W1:Y:S02]  /*0810*/  MUFU.RCP R0, R0 ;  /* 0x0000000000007308 */ /* 0x002e640000001000 */
[----:B-1----:R-:W-:Y:S01]  /*0820*/  VIADD R2, R0, 0xffffffe ;  /* 0x0ffffffe00027836 */ /* 0x002fe20000000000 */
[----:B------:R-:W-:-:S05]  /*0830*/  IABS R0, R5 ;  /* 0x0000000500007213 */ /* 0x000fca0000000000 */
[----:B------:R1:W2:Y:S02]  /*0840*/  F2I.FTZ.U32.TRUNC.NTZ R3, R2 ;  /* 0x0000000200037305 */ /* 0x0002a4000021f000 */
[----:B-1----:R-:W-:Y:S02]  /*0850*/  IMAD.MOV.U32 R2, RZ, RZ, RZ ;  /* 0x000000ffff027224 */ /* 0x002fe400078e00ff */
[----:B--2---:R-:W-:-:S04]  /*0860*/  IMAD.MOV R10, RZ, RZ, -R3 ;  /* 0x000000ffff0a7224 */ /* 0x004fc800078e0a03 */
[----:B------:R-:W-:Y:S02]  /*0870*/  IMAD R7, R10, R9, RZ ;  /* 0x000000090a077224 */ /* 0x000fe400078e02ff */
[----:B------:R-:W1:Y:S02]  /*0880*/  I2F.RP R10, R0 ;  /* 0x00000000000a7306 */ /* 0x000e640000209400 */
[----:B------:R-:W-:Y:S01]  /*0890*/  IMAD.HI.U32 R3, R3, R7, R2 ;  /* 0x0000000703037227 */ /* 0x000fe200078e0002 */
[----:B------:R-:W-:-:S03]  /*08a0*/  IABS R7, R4 ;  /* 0x0000000400077213 */ /* 0x000fc60000000000 */
[----:B------:R-:W-:Y:S02]  /*08b0*/  IMAD.MOV R2, RZ, RZ, -R8 ;  /* 0x000000ffff027224 */ /* 0x000fe400078e0a08 */
[----:B------:R-:W-:-:S04]  /*08c0*/  IMAD.HI.U32 R3, R3, R6, RZ ;  /* 0x0000000603037227 */ /* 0x000fc800078e00ff */
[----:B------:R-:W-:Y:S02]  /*08d0*/  IMAD R6, R3, R2, R6 ;  /* 0x0000000203067224 */ /* 0x000fe400078e0206 */
[----:B------:R-:W-:Y:S01]  /*08e0*/  IMAD.MOV.U32 R2, RZ, RZ, R7 ;  /* 0x000000ffff027224 */ /* 0x000fe200078e0007 */
[----:B-1----:R-:W1:Y:S02]  /*08f0*/  MUFU.RCP R10, R10 ;  /* 0x0000000a000a7308 */ /* 0x002e640000001000 */
[----:B------:R-:W-:-:S06]  /*0900*/  ISETP.GT.U32.AND P1, PT, R9, R6, PT ;  /* 0x000000060900720c */ /* 0x000fcc0003f24070 */
[----:B------:R-:W2:Y:S07]  /*0910*/  I2F.RP R7, R2 ;  /* 0x0000000200077306 */ /* 0x000eae0000209400 */
[-C--:B------:R-:W-:Y:S01]  /*0920*/  @!P1 IADD3 R6, PT, PT, R6, -R9.reuse, RZ ;  /* 0x8000000906069210 */ /* 0x080fe20007ffe0ff */
[----:B------:R-:W-:Y:S01]  /*0930*/  @!P1 VIADD R3, R3, 0x1 ;  /* 0x0000000103039836 */ /* 0x000fe20000000000 */
[----:B------:R-:W-:Y:S01]  /*0940*/  ISETP.NE.AND P1, PT, R15, RZ, PT ;  /* 0x000000ff0f00720c */ /* 0x000fe20003f25270 */
[----:B-1----:R-:W-:Y:S01]  /*0950*/  VIADD R8, R10, 0xffffffe ;  /* 0x0ffffffe0a087836 */ /* 0x002fe20000000000 */
[----:B------:R-:W-:-:S02]  /*0960*/  ISETP.GE.U32.AND P0, PT, R6, R9, PT ;  /* 0x000000090600720c */ /* 0x000fc40003f06070 */
[----:B------:R-:W-:Y:S01]  /*0970*/  LOP3.LUT R6, R16, R15, RZ, 0x3c, !PT ;  /* 0x0000000f10067212 */ /* 0x000fe200078e3cff */
[----:B------:R1:W3:Y:S03]  /*0980*/  F2I.FTZ.U32.TRUNC.NTZ R9, R8 ;  /* 0x0000000800097305 */ /* 0x0002e6000021f000 */
[----:B------:R-:W-:-:S05]  /*0990*/  ISETP.GE.AND P2, PT, R6, RZ, PT ;  /* 0x000000ff0600720c */ /* 0x000fca0003f46270 */
[----:B--2---:R-:W2:Y:S01]  /*09a0*/  MUFU.RCP R7, R7 ;  /* 0x0000000700077308 */ /* 0x004ea20000001000 */
[----:B-1----:R-:W-:Y:S01]  /*09b0*/  SHF.R.U32.HI R8, RZ, 0x5, R54 ;  /* 0x00000005ff087819 */ /* 0x002fe20000011636 */
[----:B------:R-:W-:-:S03]  /*09c0*/  @P0 VIADD R3, R3, 0x1 ;  /* 0x0000000103030836 */ /* 0x000fc60000000000 */
[----:B------:R-:W-:Y:S01]  /*09d0*/  R2UR UR16, R8 ;  /* 0x00000000081072ca */ /* 0x000fe200000e0000 */
[----:B------:R-:W-:Y:S01]  /*09e0*/  IMAD.MOV.U32 R17, RZ, RZ, R3 ;  /* 0x000000ffff117224 */ /* 0x000fe200078e0003 */
[----:B------:R-:W-:Y:S01]  /*09f0*/  SHF.R.U32.HI R3, RZ, 0x6, R54 ;  /* 0x00000006ff037819 */ /* 0x000fe20000011636 */
[----:B------:R-:W-:Y:S02]  /*0a00*/  HFMA2 R8, -RZ, RZ, 0, 0 ;  /* 0x00000000ff087431 */ /* 0x000fe400000001ff */
[----:B---3--:R-:W-:Y:S02]  /*0a10*/  IMAD.MOV R13, RZ, RZ, -R9 ;  /* 0x000000ffff0d7224 */ /* 0x008fe400078e0a09 */
[----:B------:R-:W-:Y:S01]  /*0a20*/  @!P2 IMAD.MOV R17, RZ, RZ, -R17 ;  /* 0x000000ffff11a224 */ /* 0x000fe200078e0a11 */
[----:B------:R-:W-:Y:S02]  /*0a30*/  @!P1 LOP3.LUT R17, RZ, R15, RZ, 0x33, !PT ;  /* 0x0000000fff119212 */ /* 0x000fe400078e33ff */
[----:B------:R-:W-:Y:S01]  /*0a40*/  SGXT.U32 R3, R3, 0x1 ;  /* 0x000000010303781a */ /* 0x000fe20000000000 */
[----:B--2---:R-:W-:-:S02]  /*0a50*/  VIADD R6, R7, 0xffffffe ;  /* 0x0ffffffe07067836 */ /* 0x004fc40000000000 */
[----:B------:R-:W-:Y:S02]  /*0a60*/  IMAD.SHL.U32 R14, R17, 0x40, RZ ;  /* 0x00000040110e7824 */ /* 0x000fe400078e00ff */
[----:B------:R1:W2:Y:S03]  /*0a70*/  F2I.FTZ.U32.TRUNC.NTZ R7, R6 ;  /* 0x0000000600077305 */ /* 0x0002a6000021f000 */
[----:B------:R-:W-:Y:S01]  /*0a80*/  LOP3.LUT R10, R14, R3, RZ, 0xfc, !PT ;  /* 0x000000030e0a7212 */ /* 0x000fe200078efcff */
[----:B------:R-:W-:Y:S01]  /*0a90*/  IMAD R3, R13, R0, RZ ;  /* 0x000000000d037224 */ /* 0x000fe200078e02ff */
[----:B------:R3:W-:Y:S02]  /*0aa0*/  STL [R1+0x898], R14 ;  /* 0x0008980e01007387 */ /* 0x0007e40000100800 */
[----:B------:R-:W-:Y:S01]  /*0ab0*/  LOP3.LUT R20, R10, 0x3e, RZ, 0xfc, !PT ;  /* 0x0000003e0a147812 */ /* 0x000fe200078efcff */
[----:B------:R-:W-:Y:S01]  /*0ac0*/  IMAD.HI.U32 R9, R9, R3, R8 ;  /* 0x0000000309097227 */ /* 0x000fe200078e0008 */
[----:B------:R-:W-:-:S02]  /*0ad0*/  IABS R12, R10 ;  /* 0x0000000a000c7213 */ /* 0x000fc40000000000 */
[----:B------:R-:W-:Y:S01]  /*0ae0*/  IABS R19, R20 ;  /* 0x0000001400137213 */ /* 0x000fe20000000000 */
[----:B-1----:R-:W-:Y:S01]  /*0af0*/  IMAD.MOV.U32 R6, RZ, RZ, RZ ;  /* 0x000000ffff067224 */ /* 0x002fe200078e00ff */
[C---:B------:R-:W-:Y:S01]  /*0b00*/  LOP3.LUT R21, R10.reuse, 0x2, RZ, 0xfc, !PT ;  /* 0x000000020a157812 */ /* 0x040fe200078efcff */
[C---:B------:R-:W-:Y:S01]  /*0b10*/  IMAD.HI.U32 R3, R9.reuse, R12, RZ ;  /* 0x0000000c09037227 */ /* 0x040fe200078e00ff */
[C---:B------:R-:W-:Y:S02]  /*0b20*/  LOP3.LUT R22, R10.reuse, 0x4, RZ, 0xfc, !PT ;  /* 0x000000040a167812 */ /* 0x040fe400078efcff */
[----:B------:R-:W-:Y:S01]  /*0b30*/  IABS R13, R21 ;  /* 0x00000015000d7213 */ /* 0x000fe20000000000 */
[----:B--2---:R-:W-:Y:S01]  /*0b40*/  IMAD.MOV R11, RZ, RZ, -R7 ;  /* 0x000000ffff0b7224 */ /* 0x004fe200078e0a07 */
[----:B---3--:R-:W-:Y:S01]  /*0b50*/  IABS R14, R22 ;  /* 0x00000016000e7213 */ /* 0x008fe20000000000 */
[----:B------:R-:W-:Y:S01]  /*0b60*/  IMAD.HI.U32 R8, R9, R19, RZ ;  /* 0x0000001309087227 */ /* 0x000fe200078e00ff */
[----:B------:R-:W-:-:S02]  /*0b70*/  LOP3.LUT R23, R10, 0x6, RZ, 0xfc, !PT ;  /* 0x000000060a177812 */ /* 0x000fc400078efcff */
[----:B------:R-:W-:Y:S01]  /*0b80*/  ISETP.GE.AND P4, PT, R21, RZ, PT ;  /* 0x000000ff1500720c */ /* 0x000fe20003f86270 */
[----:B------:R-:W-:Y:S01]  /*0b90*/  IMAD R11, R11, R2, RZ ;  /* 0x000000020b0b7224 */ /* 0x000fe200078e02ff */
[C---:B------:R-:W-:Y:S01]  /*0ba0*/  LOP3.LUT R21, R10.reuse, 0xa, RZ, 0xfc, !PT ;  /* 0x0000000a0a157812 */ /* 0x040fe200078efcff */
[----:B------:R-:W-:Y:S01]  /*0bb0*/  IMAD.MOV R3, RZ, RZ, -R3 ;  /* 0x000000ffff037224 */ /* 0x000fe200078e0a03 */
[----:B------:R-:W-:Y:S01]  /*0bc0*/  ISETP.GE.AND P3, PT, R23, RZ, PT ;  /* 0x000000ff1700720c */ /* 0x000fe20003f66270 */
[----:B------:R-:W-:Y:S01]  /*0bd0*/  IMAD.MOV R8, RZ, RZ, -R8 ;  /* 0x000000ffff087224 */ /* 0x000fe200078e0a08 */
[C---:B------:R-:W-:Y:S01]  /*0be0*/  LOP3.LUT R24, R10.reuse, 0x10, RZ, 0xfc, !PT ;  /* 0x000000100a187812 */ /* 0x040fe200078efcff */
[----:B------:R-:W-:Y:S01]  /*0bf0*/  IMAD.HI.U32 R7, R7, R11, R6 ;  /* 0x0000000b07077227 */ /* 0x000fe200078e0006 */
[C---:B------:R-:W-:Y:S02]  /*0c00*/  LOP3.LUT R29, R10.reuse, 0x18, RZ, 0xfc, !PT ;  /* 0x000000180a1d7812 */ /* 0x040fe400078efcff */
[----:B------:R-:W-:Y:S01]  /*0c10*/  LOP3.LUT R27, R10, 0x14, RZ, 0xfc, !PT ;  /* 0x000000140a1b7812 */ /* 0x000fe200078efcff */
[----:B------:R-:W-:Y:S01]  /*0c20*/  IMAD R11, R0, R3, R12 ;  /* 0x00000003000b7224 */ /* 0x000fe200078e020c */
[----:B------:R-:W-:Y:S01]  /*0c30*/  LOP3.LUT R28, R10, 0x16, RZ, 0xfc, !PT ;  /* 0x000000160a1c7812 */ /* 0x000fe200078efcff */
[C---:B------:R-:W-:Y:S01]  /*0c40*/  IMAD R19, R0.reuse, R8, R19 ;  /* 0x0000000800137224 */ /* 0x040fe200078e0213 */
[----:B------:R-:W-:Y:S01]  /*0c50*/  IABS R26, R29 ;  /* 0x0000001d001a7213 */ /* 0x000fe20000000000 */
[----:B------:R-:W-:Y:S01]  /*0c60*/  IMAD.HI.U32 R3, R9, R13, RZ ;  /* 0x0000000d09037227 */ /* 0x000fe200078e00ff */
[----:B------:R-:W-:-:S02]  /*0c70*/  ISETP.GT.U32.AND P1, PT, R0, R11, PT ;  /* 0x0000000b0000720c */ /* 0x000fc40003f24070 */
[----:B------:R-:W-:Y:S01]  /*0c80*/  ISETP.GT.U32.AND P2, PT, R0, R19, PT ;  /* 0x000000130000720c */ /* 0x000fe20003f44070 */
[----:B------:R-:W-:Y:S01]  /*0c90*/  IMAD.MOV R8, RZ, RZ, -R17 ;  /* 0x000000ffff087224 */ /* 0x000fe200078e0a11 */
[----:B------:R-:W-:Y:S01]  /*0ca0*/  IABS R17, R23 ;  /* 0x0000001700117213 */ /* 0x000fe20000000000 */
[----:B------:R-:W-:Y:S01]  /*0cb0*/  IMAD.HI.U32 R6, R9, R14, RZ ;  /* 0x0000000e09067227 */ /* 0x000fe200078e00ff */
[C---:B------:R-:W-:Y:S02]  /*0cc0*/  LOP3.LUT R23, R10.reuse, 0xe, RZ, 0xfc, !PT ;  /* 0x0000000e0a177812 */ /* 0x040fe400078efcff */
[----:B------:R-:W-:Y:S01]  /*0cd0*/  IABS R25, R28 ;  /* 0x0000001c00197213 */ /* 0x000fe20000000000 */
[----:B------:R-:W-:Y:S01]  /*0ce0*/  IMAD.MOV R12, RZ, RZ, -R3 ;  /* 0x000000ffff0c7224 */ /* 0x000fe200078e0a03 */
[C---:B------:R-:W-:Y:S01]  /*0cf0*/  LOP3.LUT R30, R10.reuse, 0x20, RZ, 0xfc, !PT ;  /* 0x000000200a1e7812 */ /* 0x040fe200078efcff */
[----:B------:R-:W-:Y:S01]  /*0d00*/  IMAD R3, R15, R8, R16 ;  /* 0x000000080f037224 */ /* 0x000fe200078e0210 */
[C---:B------:R-:W-:Y:S01]  /*0d10*/  LOP3.LUT R32, R10.reuse, 0x26, RZ, 0xfc, !PT ;  /* 0x000000260a207812 */ /* 0x040fe200078efcff */
[----:B------:R-:W-:Y:S01]  /*0d20*/  IMAD.MOV R15, RZ, RZ, -R6 ;  /* 0x000000ffff0f7224 */ /* 0x000fe200078e0a06 */
[----:B------:R-:W-:Y:S01]  /*0d30*/  LOP3.LUT R33, R10, 0x24, RZ, 0xfc, !PT ;  /* 0x000000240a217812 */ /* 0x000fe200078efcff */
[----:B------:R-:W-:Y:S01]  /*0d40*/  IMAD R13, R0, R12, R13 ;  /* 0x0000000c000d7224 */ /* 0x000fe200078e020d */
[----:B------:R-:W-:Y:S01]  /*0d50*/  IADD3 R8, PT, PT, R18, R3, RZ ;  /* 0x0000000312087210 */ /* 0x000fe20007ffe0ff */
[----:B------:R-:W-:Y:S01]  /*0d60*/  IMAD R3, R0, R15, R14 ;  /* 0x0000000f00037224 */ /* 0x000fe200078e020e */
[----:B------:R-:W-:Y:S01]  /*0d70*/  LOP3.LUT R18, R10, 0x8, RZ, 0xfc, !PT ;  /* 0x000000080a127812 */ /* 0x000fe200078efcff */
[--C-:B------:R-:W-:Y:S01]  /*0d80*/  @!P1 IMAD.IADD R11, R11, 0x1, -R0.reuse ;  /* 0x000000010b0b9824 */ /* 0x100fe200078e0a00 */
[C---:B------:R-:W-:Y:S01]  /*0d90*/  ISETP.GT.U32.AND P0, PT, R0.reuse, R13, PT ;  /* 0x0000000d0000720c */ /* 0x040fe20003f04070 */
[----:B------:R-:W-:Y:S01]  /*0da0*/  @!P2 IMAD.IADD R19, R19, 0x1, -R0 ;  /* 0x000000011313a824 */ /* 0x000fe200078e0a00 */
[C---:B------:R-:W-:Y:S01]  /*0db0*/  ISETP.GT.U32.AND P5, PT, R0.reuse, R3, PT ;  /* 0x000000030000720c */ /* 0x040fe20003fa4070 */
[----:B------:R-:W-:Y:S01]  /*0dc0*/  IMAD.MOV.U32 R16, RZ, RZ, R17 ;  /* 0x000000ffff107224 */ /* 0x000fe200078e0011 */
[----:B------:R-:W-:-:S02]  /*0dd0*/  ISETP.GT.U32.AND P6, PT, R0, R11, PT ;  /* 0x0000000b0000720c */ /* 0x000fc40003fc4070 */
[----:B------:R-:W-:Y:S01]  /*0de0*/  IABS R14, R18 ;  /* 0x00000012000e7213 */ /* 0x000fe20000000000 */
[----:B------:R-:W-:Y:S01]  /*0df0*/  IMAD.HI.U32 R6, R9, R16, RZ ;  /* 0x0000001009067227 */ /* 0x000fe200078e00ff */
[----:B------:R-:W-:Y:S02]  /*0e00*/  ISETP.GT.U32.AND P2, PT, R0, R19, PT ;  /* 0x000000130000720c */ /* 0x000fe40003f44070 */
[----:B------:R-:W-:Y:S01]  /*0e10*/  ISETP.GE.AND P1, PT, R22, RZ, PT ;  /* 0x000000ff1600720c */ /* 0x000fe20003f26270 */
[----:B------:R-:W-:Y:S01]  /*0e20*/  IMAD.MOV R15, RZ, RZ, -R6 ;  /* 0x000000ffff0f7224 */ /* 0x000fe200078e0a06 */
[C---:B------:R-:W-:Y:S01]  /*0e30*/  LOP3.LUT R22, R10.reuse, 0xc, RZ, 0xfc, !PT ;  /* 0x0000000c0a167812 */ /* 0x040fe200078efcff */
[--C-:B------:R-:W-:Y:S01]  /*0e40*/  @!P0 IMAD.IADD R13, R13, 0x1, -R0.reuse ;  /* 0x000000010d0d8824 */ /* 0x100fe200078e0a00 */
[----:B------:R-:W-:Y:S01]  /*0e50*/  ISETP.GE.AND P0, PT, R10, RZ, PT ;  /* 0x000000ff0a00720c */ /* 0x000fe20003f06270 */
[--C-:B------:R-:W-:Y:S01]  /*0e60*/  @!P5 IMAD.IADD R3, R3, 0x1, -R0.reuse ;  /* 0x000000010303d824 */ /* 0x100fe200078e0a00 */
[----:B------:R-:W-:Y:S01]  /*0e70*/  IABS R31, R33 ;  /* 0x00000021001f7213 */ /* 0x000fe20000000000 */
[----:B------:R-:W-:Y:S01]  /*0e80*/  @!P6 IMAD.IADD R11, R11, 0x1, -R0 ;  /* 0x000000010b0be824 */ /* 0x000fe200078e0a00 */
[C---:B------:R-:W-:Y:S01]  /*0e90*/  ISETP.GT.U32.AND P5, PT, R0.reuse, R13, PT ;  /* 0x0000000d0000720c */ /* 0x040fe20003fa4070 */
[----:B------:R-:W-:Y:S01]  /*0ea0*/  IMAD.HI.U32 R6, R9, R14, RZ ;  /* 0x0000000e09067227 */ /* 0x000fe200078e00ff */
[----:B------:R-:W-:-:S02]  /*0eb0*/  ISETP.GT.U32.AND P6, PT, R0, R3, PT ;  /* 0x000000030000720c */ /* 0x000fc40003fc4070 */
[----:B------:R-:W-:Y:S01]  /*0ec0*/  @!P2 IADD3 R19, PT, PT, R19, -R0, RZ ;  /* 0x800000001313a210 */ /* 0x000fe20007ffe0ff */
[----:B------:R-:W-:Y:S01]  /*0ed0*/  IMAD R15, R0, R15, R16 ;  /* 0x0000000f000f7224 */ /* 0x000fe200078e0210 */
[----:B------:R-:W-:Y:S01]  /*0ee0*/  IABS R16, R21 ;  /* 0x0000001500107213 */ /* 0x000fe20000000000 */
[----:B------:R-:W-:Y:S01]  /*0ef0*/  IMAD.MOV R17, RZ, RZ, -R6 ;  /* 0x000000ffff117224 */ /* 0x000fe200078e0a06 */
[----:B------:R-:W-:Y:S01]  /*0f00*/  LOP3.LUT R34, R10, 0x2a, RZ, 0xfc, !PT ;  /* 0x0000002a0a227812 */ /* 0x000fe200078efcff */
[----:B------:R-:W-:Y:S01]  /*0f10*/  IMAD.MOV.U32 R12, RZ, RZ, R11 ;  /* 0x000000ffff0c7224 */ /* 0x000fe200078e000b */
[C---:B------:R-:W-:Y:S01]  /*0f20*/  ISETP.GT.U32.AND P2, PT, R0.reuse, R15, PT ;  /* 0x0000000f0000720c */ /* 0x040fe20003f44070 */
[----:B------:R-:W-:Y:S01]  /*0f30*/  IMAD R11, R0, R17, R14 ;  /* 0x00000011000b7224 */ /* 0x000fe200078e020e */
[----:B------:R-:W-:Y:S01]  /*0f40*/  LOP3.LUT R37, R10, 0x2c, RZ, 0xfc, !PT ;  /* 0x0000002c0a257812 */ /* 0x000fe200078efcff */
[--C-:B------:R-:W-:Y:S01]  /*0f50*/  @!P5 IMAD.IADD R13, R13, 0x1, -R0.reuse ;  /* 0x000000010d0dd824 */ /* 0x100fe200078e0a00 */
[----:B------:R-:W-:Y:S01]  /*0f60*/  ISETP.GE.AND P5, PT, R20, RZ, PT ;  /* 0x000000ff1400720c */ /* 0x000fe20003fa6270 */
[----:B------:R-:W-:Y:S01]  /*0f70*/  @!P6 IMAD.IADD R3, R3, 0x1, -R0 ;  /* 0x000000010303e824 */ /* 0x000fe200078e0a00 */
[----:B------:R-:W-:Y:S01]  /*0f80*/  ISETP.GT.U32.AND P6, PT, R0, R11, PT ;  /* 0x0000000b0000720c */ /* 0x000fe20003fc4070 */
[----:B------:R-:W-:Y:S01]  /*0f90*/  IMAD.HI.U32 R6, R9, R16, RZ ;  /* 0x0000001009067227 */ /* 0x000fe200078e00ff */
[----:B------:R-:W-:-:S02]  /*0fa0*/  IABS R20, R23 ;  /* 0x0000001700147213 */ /* 0x000fc40000000000 */
[----:B------:R-:W-:Y:S01]  /*0fb0*/  IABS R35, R34 ;  /* 0x0000002200237213 */ /* 0x000fe20000000000 */
[----:B------:R-:W-:Y:S01]  /*0fc0*/  IMAD.MOV R17, RZ, RZ, -R6 ;  /* 0x000000ffff117224 */ /* 0x000fe200078e0a06 */
[----:B------:R-:W-:Y:S01]  /*0fd0*/  IABS R36, R37 ;  /* 0x0000002500247213 */ /* 0x000fe20000000000 */
[----:B------:R-:W-:Y:S01]  /*0fe0*/  IMAD.MOV.U32 R6, RZ, RZ, R19 ;  /* 0x000000ffff067224 */ /* 0x000fe200078e0013 */
[----:B------:R-:W-:Y:S01]  /*0ff0*/  LOP3.LUT R41, R10, 0x30, RZ, 0xfc, !PT ;  /* 0x000000300a297812 */ /* 0x000fe200078efcff */
[----:B------:R-:W-:Y:S01]  /*1000*/  @!P2 IMAD.IADD R15, R15, 0x1, -R0 ;  /* 0x000000010f0fa824 */ /* 0x000fe200078e0a00 */
[----:B------:R-:W-:Y:S01]  /*1010*/  ISETP.GE.AND P2, PT, R21, RZ, PT ;  /* 0x000000ff1500720c */ /* 0x000fe20003f46270 */
[----:B------:R-:W-:Y:S01]  /*1020*/  IMAD R17, R0, R17, R16 ;  /* 0x0000001100117224 */ /* 0x000fe200078e0210 */
[----:B------:R-:W-:Y:S01]  /*1030*/  @!P5 IADD3 R6, PT, PT, -R6, RZ, RZ ;  /* 0x000000ff0606d210 */ /* 0x000fe20007ffe1ff */
[----:B------:R-:W-:Y:S01]  /*1040*/  @!P6 IMAD.IADD R11, R11, 0x1, -R0 ;  /* 0x000000010b0be824 */ /* 0x000fe200078e0a00 */
[C---:B------:R-:W-:Y:S01]  /*1050*/  ISETP.GT.U32.AND P6, PT, R0.reuse, R15, PT ;  /* 0x0000000f0000720c */ /* 0x040fe20003fc4070 */
[----:B------:R-:W-:Y:S01]  /*1060*/  @!P0 IMAD.MOV R12, RZ, RZ, -R12 ;  /* 0x000000ffff0c8224 */ /* 0x000fe200078e0a0c */
[----:B------:R-:W-:Y:S01]  /*1070*/  ISETP.GT.U32.AND P5, PT, R0, R17, PT ;  /* 0x000000110000720c */ /* 0x000fe20003fa4070 */
[----:B------:R-:W-:Y:S01]  /*1080*/  IMAD.MOV.U32 R14, RZ, RZ, R13 ;  /* 0x000000ffff0e7224 */ /* 0x000fe200078e000d */
[----:B------:R-:W-:Y:S01]  /*1090*/  ISETP.GE.AND P0, PT, R18, RZ, PT ;  /* 0x000000ff1200720c */ /* 0x000fe20003f06270 */
[----:B------:R-:W-:Y:S01]  /*10a0*/  IMAD.MOV.U32 R19, RZ, RZ, R20 ;  /* 0x000000ffff137224 */ /* 0x000fe200078e0014 */
[----:B------:R-:W-:Y:S01]  /*10b0*/  IABS R18, R22 ;  /* 0x0000001600127213 */ /* 0x000fe20000000000 */
[----:B------:R-:W-:Y:S01]  /*10c0*/  @!P4 IMAD.MOV R14, RZ, RZ, -R14 ;  /* 0x000000ffff0ec224 */ /* 0x000fe200078e0a0e */
[----:B------:R-:W-:-:S02]  /*10d0*/  IABS R21, R24 ;  /* 0x0000001800157213 */ /* 0x000fc40000000000 */
[----:B------:R-:W-:Y:S01]  /*10e0*/  ISETP.GT.U32.AND P4, PT, R0, R11, PT ;  /* 0x0000000b0000720c */ /* 0x000fe20003f84070 */
[----:B------:R-:W-:Y:S01]  /*10f0*/  IMAD.HI.U32 R16, R9, R18, RZ ;  /* 0x0000001209107227 */ /* 0x000fe200078e00ff */
[C---:B------:R-:W-:Y:S02]  /*1100*/  LOP3.LUT R48, R10.reuse, 0x32, RZ, 0xfc, !PT ;  /* 0x000000320a307812 */ /* 0x040fe400078efcff */
[C---:B------:R-:W-:Y:S01]  /*1110*/  LOP3.LUT R49, R10.reuse, 0x34, RZ, 0xfc, !PT ;  /* 0x000000340a317812 */ /* 0x040fe200078efcff */
[----:B------:R-:W-:Y:S01]  /*1120*/  IMAD.MOV R13, RZ, RZ, -R16 ;  /* 0x000000ffff0d7224 */ /* 0x000fe200078e0a10 */
[----:B------:R-:W-:Y:S01]  /*1130*/  IABS R39, R48 ;  /* 0x0000003000277213 */ /* 0x000fe20000000000 */
[--C-:B------:R-:W-:Y:S01]  /*1140*/  @!P6 IMAD.IADD R15, R15, 0x1, -R0.reuse ;  /* 0x000000010f0fe824 */ /* 0x100fe200078e0a00 */
[----:B------:R-:W-:Y:S01]  /*1150*/  LOP3.LUT R50, R10, 0x36, RZ, 0xfc, !PT ;  /* 0x000000360a327812 */ /* 0x000fe200078efcff */
[----:B------:R-:W-:Y:S01]  /*1160*/  @!P5 IMAD.IADD R17, R17, 0x1, -R0 ;  /* 0x000000011111d824 */ /* 0x000fe200078e0a00 */
[----:B------:R-:W-:Y:S01]  /*1170*/  ISETP.GE.AND P5, PT, R24, RZ, PT ;  /* 0x000000ff1800720c */ /* 0x000fe20003fa6270 */
[----:B------:R-:W-:Y:S01]  /*1180*/  IMAD.MOV.U32 R20, RZ, RZ, R21 ;  /* 0x000000ffff147224 */ /* 0x000fe200078e0015 */
[----:B------:R-:W-:Y:S01]  /*1190*/  IABS R24, R27 ;  /* 0x0000001b00187213 */ /* 0x000fe20000000000 */
[----:B------:R-:W-:Y:S01]  /*11a0*/  IMAD.MOV.U32 R16, RZ, RZ, R3 ;  /* 0x000000ffff107224 */ /* 0x000fe200078e0003 */
[----:B------:R-:W-:Y:S01]  /*11b0*/  @!P4 IADD3 R11, PT, PT, R11, -R0, RZ ;  /* 0x800000000b0bc210 */ /* 0x000fe20007ffe0ff */
[C---:B------:R-:W-:Y:S01]  /*11c0*/  IMAD R3, R0.reuse, R13, R18 ;  /* 0x0000000d00037224 */ /* 0x040fe200078e0212 */
[----:B------:R-:W-:Y:S01]  /*11d0*/  ISETP.GE.AND P4, PT, R23, RZ, PT ;  /* 0x000000ff1700720c */ /* 0x000fe20003f86270 */
[----:B------:R-:W-:Y:S01]  /*11e0*/  @!P3 IMAD.MOV R15, RZ, RZ, -R15 ;  /* 0x000000ffff0fb224 */ /* 0x000fe200078e0a0f */
[C---:B------:R-:W-:Y:S01]  /*11f0*/  ISETP.GT.U32.AND P3, PT, R0.reuse, R17, PT ;  /* 0x000000110000720c */ /* 0x040fe20003f64070 */
[----:B------:R-:W-:Y:S01]  /*1200*/  IMAD.HI.U32 R13, R9, R19, RZ ;  /* 0x00000013090d7227 */ /* 0x000fe200078e00ff */
[----:B------:R-:W-:-:S02]  /*1210*/  ISETP.GT.U32.AND P6, PT, R0, R3, PT ;  /* 0x000000030000720c */ /* 0x000fc40003fc4070 */
[----:B------:R-:W-:Y:S01]  /*1220*/  IABS R40, R49 ;  /* 0x0000003100287213 */ /* 0x000fe20000000000 */
[----:B------:R-:W-:Y:S01]  /*1230*/  IMAD.HI.U32 R18, R9, R20, RZ ;  /* 0x0000001409127227 */ /* 0x000fe200078e00ff */
[C---:B------:R-:W-:Y:S02]  /*1240*/  LOP3.LUT R51, R10.reuse, 0x38, RZ, 0xfc, !PT ;  /* 0x000000380a337812 */ /* 0x040fe400078efcff */
[C---:B------:R-:W-:Y:S01]  /*1250*/  LOP3.LUT R52, R10.reuse, 0x3a, RZ, 0xfc, !PT ;  /* 0x0000003a0a347812 */ /* 0x040fe200078efcff */
[----:B------:R-:W-:Y:S01]  /*1260*/  IMAD.MOV R13, RZ, RZ, -R13 ;  /* 0x000000ffff0d7224 */ /* 0x000fe200078e0a0d */
[----:B------:R-:W-:Y:S01]  /*1270*/  LOP3.LUT R46, R10, 0x3c, RZ, 0xfc, !PT ;  /* 0x0000003c0a2e7812 */ /* 0x000fe200078efcff */
[----:B------:R-:W-:Y:S01]  /*1280*/  IMAD.MOV R21, RZ, RZ, -R18 ;  /* 0x000000ffff157224 */ /* 0x000fe200078e0a12 */
[----:B------:R-:W-:Y:S01]  /*1290*/  IABS R43, R52 ;  /* 0x00000034002b7213 */ /* 0x000fe20000000000 */
[C---:B------:R-:W-:Y:S01]  /*12a0*/  IMAD R13, R0.reuse, R13, R19 ;  /* 0x0000000d000d7224 */ /* 0x040fe200078e0213 */
[----:B------:R-:W-:Y:S01]  /*12b0*/  IABS R45, R46 ;  /* 0x0000002e002d7213 */ /* 0x000fe20000000000 */
[----:B------:R-:W-:-:S02]  /*12c0*/  IMAD R19, R0, R21, R20 ;  /* 0x0000001500137224 */ /* 0x000fc400078e0214 */
[----:B------:R-:W-:Y:S01]  /*12d0*/  @!P1 IMAD.MOV R16, RZ, RZ, -R16 ;  /* 0x000000ffff109224 */ /* 0x000fe200078e0a10 */
[----:B------:R-:W-:Y:S01]  /*12e0*/  ISETP.GE.AND P1, PT, R22, RZ, PT ;  /* 0x000000ff1600720c */ /* 0x000fe20003f26270 */
[--C-:B------:R-:W-:Y:S01]  /*12f0*/  @!P3 IMAD.IADD R17, R17, 0x1, -R0.reuse ;  /* 0x000000011111b824 */ /* 0x100fe200078e0a00 */
[----:B------:R-:W-:Y:S01]  /*1300*/  LOP3.LUT R22, R10, 0x12, RZ, 0xfc, !PT ;  /* 0x000000120a167812 */ /* 0x000fe200078efcff */
[----:B------:R-:W-:Y:S01]  /*1310*/  IMAD.MOV.U32 R18, RZ, RZ, R11 ;  /* 0x000000ffff127224 */ /* 0x000fe200078e000b */
[C---:B------:R-:W-:Y:S01]  /*1320*/  ISETP.GT.U32.AND P3, PT, R0.reuse, R19, PT ;  /* 0x000000130000720c */ /* 0x040fe20003f64070 */
[----:B------:R-:W-:Y:S01]  /*1330*/  @!P6 IMAD.IADD R3, R3, 0x1, -R0 ;  /* 0x000000010303e824 */ /* 0x000fe200078e0a00 */
[----:B------:R-:W-:Y:S01]  /*1340*/  IABS R20, R22 ;  /* 0x0000001600147213 */ /* 0x000fe20000000000 */
[----:B------:R-:W-:Y:S01]  /*1350*/  @!P0 IMAD.MOV R18, RZ, RZ, -R18 ;  /* 0x000000ffff128224 */ /* 0x000fe200078e0a12 */
[C---:B------:R-:W-:Y:S01]  /*1360*/  ISETP.GT.U32.AND P0, PT, R0.reuse, R13, PT ;  /* 0x0000000d0000720c */ /* 0x040fe20003f04070 */
[----:B------:R-:W-:Y:S01]  /*1370*/  @!P2 IMAD.MOV R17, RZ, RZ, -R17 ;  /* 0x000000ffff11a224 */ /* 0x000fe200078e0a11 */
[----:B------:R-:W-:Y:S01]  /*1380*/  ISETP.GT.U32.AND P6, PT, R0, R3, PT ;  /* 0x000000030000720c */ /* 0x000fe20003fc4070 */
[----:B------:R-:W-:-:S04]  /*1390*/  IMAD.HI.U32 R11, R9, R20, RZ ;  /* 0x00000014090b7227 */ /* 0x000fc800078e00ff */
[----:B------:R-:W-:Y:S02]  /*13a0*/  IMAD.MOV R11, RZ, RZ, -R11 ;  /* 0x000000ffff0b7224 */ /* 0x000fe400078e0a0b */
[----:B------:R-:W-:Y:S02]  /*13b0*/  @!P3 IMAD.IADD R19, R19, 0x1, -R0 ;  /* 0x000000011313b824 */ /* 0x000fe400078e0a00 */
[C---:B------:R-:W-:Y:S02]  /*13c0*/  IMAD R11, R0.reuse, R11, R20 ;  /* 0x0000000b000b7224 */ /* 0x040fe400078e0214 */
[----:B------:R-:W-:Y:S01]  /*13d0*/  @!P0 IMAD.IADD R13, R13, 0x1, -R0 ;  /* 0x000000010d0d8824 */ /* 0x000fe200078e0a00 */
[C---:B------:R-:W-:Y:S01]  /*13e0*/  ISETP.GT.U32.AND P3, PT, R0.reuse, R19, PT ;  /* 0x000000130000720c */ /* 0x040fe20003f64070 */
[C---:B------:R-:W-:Y:S01]  /*13f0*/  IMAD.HI.U32 R23, R9.reuse, R26, RZ ;  /* 0x0000001a09177227 */ /* 0x040fe200078e00ff */
[C---:B------:R-:W-:Y:S02]  /*1400*/  ISETP.GT.U32.AND P0, PT, R0.reuse, R11, PT ;  /* 0x0000000b0000720c */ /* 0x040fe40003f04070 */
[----:B------:R-:W-:Y:S01]  /*1410*/  ISETP.GT.U32.AND P2, PT, R0, R13, PT ;  /* 0x0000000d0000720c */ /* 0x000fe20003f44070 */
[----:B------:R-:W-:Y:S01]  /*1420*/  IMAD.HI.U32 R21, R9, R24, RZ ;  /* 0x0000001809157227 */ /* 0x000fe200078e00ff */
[----:B------:R-:W-:-:S02]  /*1430*/  @!P6 IADD3 R3, PT, PT, R3, -R0, RZ ;  /* 0x800000000303e210 */ /* 0x000fc40007ffe0ff */
[----:B------:R-:W-:Y:S01]  /*1440*/  ISETP.GE.AND P6, PT, R22, RZ, PT ;  /* 0x000000ff1600720c */ /* 0x000fe20003fc6270 */
[----:B------:R-:W-:-:S04]  /*1450*/  IMAD.HI.U32 R22, R9, R25, RZ ;  /* 0x0000001909167227 */ /* 0x000fc800078e00ff */
[----:B------:R-:W-:Y:S02]  /*1460*/  IMAD.MOV R23, RZ, RZ, -R23 ;  /* 0x000000ffff177224 */ /* 0x000fe400078e0a17 */
[----:B------:R-:W-:Y:S01]  /*1470*/  IMAD.MOV R21, RZ, RZ, -R21 ;  /* 0x000000ffff157224 */ /* 0x000fe200078e0a15 */
[----:B------:R-:W-:Y:S01]  /*1480*/  @!P0 IADD3 R11, PT, PT, R11, -R0, RZ ;  /* 0x800000000b0b8210 */ /* 0x000fe20007ffe0ff */
[----:B------:R-:W-:Y:S02]  /*1490*/  IMAD.MOV R22, RZ, RZ, -R22 ;  /* 0x000000ffff167224 */ /* 0x000fe400078e0a16 */
[C---:B------:R-:W-:Y:S01]  /*14a0*/  IMAD R23, R0.reuse, R23, R26 ;  /* 0x0000001700177224 */ /* 0x040fe200078e021a */
[----:B------:R-:W-:Y:S01]  /*14b0*/  ISETP.GT.U32.AND P0, PT, R0, R11, PT ;  /* 0x0000000b0000720c */ /* 0x000fe20003f04070 */
[----:B------:R-:W-:Y:S02]  /*14c0*/  @!P3 IMAD.IADD R19, R19, 0x1, -R0 ;  /* 0x000000011313b824 */ /* 0x000fe400078e0a00 */
[----:B------:R-:W-:-:S02]  /*14d0*/  IMAD.MOV.U32 R20, RZ, RZ, R3 ;  /* 0x000000ffff147224 */ /* 0x000fc400078e0003 */
[C---:B------:R-:W-:Y:S02]  /*14e0*/  IMAD R3, R0.reuse, R21, R24 ;  /* 0x0000001500037224 */ /* 0x040fe400078e0218 */
[----:B------:R-:W-:Y:S01]  /*14f0*/  IMAD R21, R0, R22, R25 ;  /* 0x0000001600157224 */ /* 0x000fe200078e0219 */
[----:B------:R-:W-:Y:S01]  /*1500*/  LOP3.LUT R25, R10, 0x1a, RZ, 0xfc, !PT ;  /* 0x0000001a0a197812 */ /* 0x000fe200078efcff */
[----:B------:R-:W-:Y:S01]  /*1510*/  @!P5 IMAD.MOV R19, RZ, RZ, -R19 ;  /* 0x000000ffff13d224 */ /* 0x000fe200078e0a13 */
[C---:B------:R-:W-:Y:S01]  /*1520*/  ISETP.GT.U32.AND P5, PT, R0.reuse, R23, PT ;  /* 0x000000170000720c */ /* 0x040fe20003fa4070 */
[--C-:B------:R-:W-:Y:S01]  /*1530*/  @!P2 IMAD.IADD R13, R13, 0x1, -R0.reuse ;  /* 0x000000010d0da824 */ /* 0x100fe200078e0a00 */
[----:B------:R-:W-:Y:S01]  /*1540*/  IABS R24, R25 ;  /* 0x0000001900187213 */ /* 0x000fe20000000000 */
[----:B------:R-:W-:Y:S01]  /*1550*/  @!P0 IMAD.IADD R11, R11, 0x1, -R0 ;  /* 0x000000010b0b8824 */ /* 0x000fe200078e0a00 */
[C---:B------:R-:W-:Y:S01]  /*1560*/  ISETP.GT.U32.AND P2, PT, R0.reuse, R3, PT ;  /* 0x000000030000720c */ /* 0x040fe20003f44070 */
[----:B------:R-:W-:Y:S01]  /*1570*/  IMAD.MOV.U32 R22, RZ, RZ, R13 ;  /* 0x000000ffff167224 */ /* 0x000fe200078e000d */
[----:B------:R-:W-:Y:S01]  /*1580*/  ISETP.GT.U32.AND P3, PT, R0, R21, PT ;  /* 0x000000150000720c */ /* 0x000fe20003f64070 */
[----:B------:R-:W-:Y:S01]  /*1590*/  IMAD.HI.U32 R13, R9, R24, RZ ;  /* 0x00000018090d7227 */ /* 0x000fe200078e00ff */
[----:B------:R-:W-:-:S02]  /*15a0*/  ISETP.GE.AND P0, PT, R29, RZ, PT ;  /* 0x000000ff1d00720c */ /* 0x000fc40003f06270 */
[----:B------:R-:W-:Y:S01]  /*15b0*/  LOP3.LUT R29, R10, 0x1e, RZ, 0xfc, !PT ;  /* 0x0000001e0a1d7812 */ /* 0x000fe200078efcff */
[----:B------:R-:W-:Y:S01]  /*15c0*/  @!P4 IMAD.MOV R22, RZ, RZ, -R22 ;  /* 0x000000ffff16c224 */ /* 0x000fe200078e0a16 */
[----:B------:R-:W-:Y:S01]  /*15d0*/  ISETP.GE.AND P4, PT, R28, RZ, PT ;  /* 0x000000ff1c00720c */ /* 0x000fe20003f86270 */
[----:B------:R-:W-:Y:S01]  /*15e0*/  IMAD.MOV R13, RZ, RZ, -R13 ;  /* 0x000000ffff0d7224 */ /* 0x000fe200078e0a0d */
[----:B------:R-:W-:Y:S01]  /*15f0*/  LOP3.LUT R28, R10, 0x1c, RZ, 0xfc, !PT ;  /* 0x0000001c0a1c7812 */ /* 0x000fe200078efcff */
[--C-:B------:R-:W-:Y:S02]  /*1600*/  @!P5 IMAD.IADD R23, R23, 0x1, -R0.reuse ;  /* 0x000000011717d824 */ /* 0x100fe400078e0a00 */
[----:B------:R-:W-:Y:S01]  /*1610*/  @!P2 IMAD.IADD R3, R3, 0x1, -R0 ;  /* 0x000000010303a824 */ /* 0x000fe200078e0a00 */
[----:B------:R-:W-:Y:S01]  /*1620*/  IABS R26, R28 ;  /* 0x0000001c001a7213 */ /* 0x000fe20000000000 */
[C---:B------:R-:W-:Y:S01]  /*1630*/  IMAD R13, R0.reuse, R13, R24 ;  /* 0x0000000d000d7224 */ /* 0x040fe200078e0218 */
[C---:B------:R-:W-:Y:S01]  /*1640*/  ISETP.GT.U32.AND P5, PT, R0.reuse, R23, PT ;  /* 0x000000170000720c */ /* 0x040fe20003fa4070 */
[----:B------:R-:W-:Y:S01]  /*1650*/  IMAD.MOV.U32 R24, RZ, RZ, R11 ;  /* 0x000000ffff187224 */ /* 0x000fe200078e000b */
[----:B------:R-:W-:Y:S01]  /*1660*/  ISETP.GT.U32.AND P2, PT, R0, R3, PT ;  /* 0x000000030000720c */ /* 0x000fe20003f44070 */
[----:B------:R-:W-:Y:S01]  /*1670*/  IMAD.HI.U32 R11, R9, R26, RZ ;  /* 0x0000001a090b7227 */ /* 0x000fe200078e00ff */
[----:B------:R-:W-:-:S03]  /*1680*/  @!P3 IADD3 R21, PT, PT, R21, -R0, RZ ;  /* 0x800000001515b210 */ /* 0x000fc60007ffe0ff */
[----:B------:R-:W-:Y:S01]  /*1690*/  IMAD.MOV R11, RZ, RZ, -R11 ;  /* 0x000000ffff0b7224 */ /* 0x000fe200078e0a0b */
[C---:B------:R-:W-:Y:S01]  /*16a0*/  ISETP.GT.U32.AND P3, PT, R0.reuse, R21, PT ;  /* 0x000000150000720c */ /* 0x040fe20003f64070 */
[----:B------:R-:W-:Y:S01]  /*16b0*/  @!P1 IMAD.MOV R20, RZ, RZ, -R20 ;  /* 0x000000ffff149224 */ /* 0x000fe200078e0a14 */
[----:B------:R-:W-:Y:S01]  /*16c0*/  ISETP.GE.AND P1, PT, R27, RZ, PT ;  /* 0x000000ff1b00720c */ /* 0x000fe20003f26270 */
[C---:B------:R-:W-:Y:S01]  /*16d0*/  IMAD R11, R0.reuse, R11, R26 ;  /* 0x0000000b000b7224 */ /* 0x040fe200078e021a */
[----:B------:R-:W-:Y:S01]  /*16e0*/  IABS R27, R29 ;  /* 0x0000001d001b7213 */ /* 0x000fe20000000000 */
[----:B------:R-:W-:Y:S01]  /*16f0*/  @!P6 IMAD.MOV R24, RZ, RZ, -R24 ;  /* 0x000000ffff18e224 */ /* 0x000fe200078e0a18 */
[----:B------:R-:W-:Y:S01]  /*1700*/  @!P5 IADD3 R23, PT, PT, R23, -R0, RZ ;  /* 0x800000001717d210 */ /* 0x000fe20007ffe0ff */
[----:B------:R-:W-:Y:S01]  /*1710*/  @!P2 IMAD.IADD R3, R3, 0x1, -R0 ;  /* 0x000000010303a824 */ /* 0x000fe200078e0a00 */
[C---:B------:R-:W-:Y:S02]  /*1720*/  ISETP.GT.U32.AND P5, PT, R0.reuse, R11, PT ;  /* 0x0000000b0000720c */ /* 0x040fe40003fa4070 */
[----:B------:R-:W-:Y:S01]  /*1730*/  ISETP.GE.AND P2, PT, R25, RZ, PT ;  /* 0x000000ff1900720c */ /* 0x000fe20003f46270 */
[----:B------:R-:W-:Y:S01]  /*1740*/  IMAD.HI.U32 R25, R9, R27, RZ ;  /* 0x0000001b09197227 */ /* 0x000fe200078e00ff */
[----:B------:R-:W-:-:S03]  /*1750*/  ISETP.GT.U32.AND P6, PT, R0, R13, PT ;  /* 0x0000000d0000720c */ /* 0x000fc60003fc4070 */
[----:B------:R-:W-:Y:S02]  /*1760*/  IMAD.MOV R25, RZ, RZ, -R25 ;  /* 0x000000ffff197224 */ /* 0x000fe400078e0a19 */
[--C-:B------:R-:W-:Y:S01]  /*1770*/  @!P3 IMAD.IADD R21, R21, 0x1, -R0.reuse ;  /* 0x000000011515b824 */ /* 0x100fe200078e0a00 */
[----:B------:R-:W-:Y:S01]  /*1780*/  ISETP.GE.AND P3, PT, R28, RZ, PT ;  /* 0x000000ff1c00720c */ /* 0x000fe20003f66270 */
[----:B------:R-:W-:Y:S01]  /*1790*/  IMAD.MOV.U32 R26, RZ, RZ, R3 ;  /* 0x000000ffff1a7224 */ /* 0x000fe200078e0003 */
[----:B------:R-:W-:Y:S01]  /*17a0*/  IABS R28, R30 ;  /* 0x0000001e001c7213 */ /* 0x000fe20000000000 */
[----:B------:R-:W-:Y:S01]  /*17b0*/  IMAD R3, R0, R25, R27 ;  /* 0x0000001900037224 */ /* 0x000fe200078e021b */
[----:B------:R-:W-:Y:S01]  /*17c0*/  LOP3.LUT R27, R10, 0x22, RZ, 0xfc, !PT ;  /* 0x000000220a1b7812 */ /* 0x000fe200078efcff */
[----:B------:R-:W-:Y:S02]  /*17d0*/  @!P5 IMAD.IADD R11, R11, 0x1, -R0 ;  /* 0x000000010b0bd824 */ /* 0x000fe400078e0a00 */
[----:B------:R-:W-:Y:S01]  /*17e0*/  @!P4 IMAD.MOV R21, RZ, RZ, -R21 ;  /* 0x000000ffff15c224 */ /* 0x000fe200078e0a15 */
[C---:B------:R-:W-:Y:S01]  /*17f0*/  ISETP.GT.U32.AND P4, PT, R0.reuse, R3, PT ;  /* 0x000000030000720c */ /* 0x040fe20003f84070 */
[----:B------:R-:W-:Y:S01]  /*1800*/  IMAD.HI.U32 R25, R9, R28, RZ ;  /* 0x0000001c09197227 */ /* 0x000fe200078e00ff */
[----:B------:R-:W-:-:S03]  /*1810*/  ISETP.GT.U32.AND P5, PT, R0, R11, PT ;  /* 0x0000000b0000720c */ /* 0x000fc60003fa4070 */
[----:B------:R-:W-:Y:S01]  /*1820*/  @!P6 IMAD.IADD R13, R13, 0x1, -R0 ;  /* 0x000000010d0de824 */ /* 0x000fe200078e0a00 */
[----:B------:R-:W-:Y:S01]  /*1830*/  ISETP.GE.AND P6, PT, R29, RZ, PT ;  /* 0x000000ff1d00720c */ /* 0x000fe20003fc6270 */
[----:B------:R-:W-:Y:S01]  /*1840*/  IMAD.MOV R25, RZ, RZ, -R25 ;  /* 0x000000ffff197224 */ /* 0x000fe200078e0a19 */
[----:B------:R-:W-:Y:S01]  /*1850*/  IABS R29, R27 ;  /* 0x0000001b001d7213 */ /* 0x000fe20000000000 */
[----:B------:R-:W-:Y:S01]  /*1860*/  @!P1 IMAD.MOV R26, RZ, RZ, -R26 ;  /* 0x000000ffff1a9224 */ /* 0x000fe200078e0a1a */
[C---:B------:R-:W-:Y:S01]  /*1870*/  ISETP.GT.U32.AND P1, PT, R0.reuse, R13, PT ;  /* 0x0000000d0000720c */ /* 0x040fe20003f24070 */
[C---:B------:R-:W-:Y:S02]  /*1880*/  IMAD R25, R0.reuse, R25, R28 ;  /* 0x0000001900197224 */ /* 0x040fe400078e021c */
[----:B------:R-:W-:Y:S02]  /*1890*/  @!P4 IMAD.IADD R3, R3, 0x1, -R0 ;  /* 0x000000010303c824 */ /* 0x000fe400078e0a00 */
[----:B------:R-:W-:Y:S01]  /*18a0*/  @!P5 IADD3 R11, PT, PT, R11, -R0, RZ ;  /* 0x800000000b0bd210 */ /* 0x000fe20007ffe0ff */
[----:B------:R-:W-:Y:S01]  /*18b0*/  @!P0 IMAD.MOV R23, RZ, RZ, -R23 ;  /* 0x000000ffff178224 */ /* 0x000fe200078e0a17 */
[----:B------:R-:W-:-:S02]  /*18c0*/  ISETP.GT.U32.AND P5, PT, R0, R25, PT ;  /* 0x000000190000720c */ /* 0x000fc40003fa4070 */
[----:B------:R-:W-:Y:S02]  /*18d0*/  ISETP.GT.U32.AND P4, PT, R0, R3, PT ;  /* 0x000000030000720c */ /* 0x000fe40003f84070 */
[----:B------:R-:W-:Y:S01]  /*18e0*/  ISETP.GE.AND P0, PT, R30, RZ, PT ;  /* 0x000000ff1e00720c */ /* 0x000fe20003f06270 */
[----:B------:R-:W-:Y:S02]  /*18f0*/  IMAD.MOV.U32 R30, RZ, RZ, R11 ;  /* 0x000000ffff1e7224 */ /* 0x000fe400078e000b */
[----:B------:R-:W-:Y:S01]  /*1900*/  @!P1 IMAD.IADD R13, R13, 0x1, -R0 ;  /* 0x000000010d0d9824 */ /* 0x000fe200078e0a00 */
[----:B------:R-:W-:Y:S01]  /*1910*/  ISETP.GE.AND P1, PT, R27, RZ, PT ;  /* 0x000000ff1b00720c */ /* 0x000fe20003f26270 */
[----:B------:R-:W-:-:S04]  /*1920*/  IMAD.HI.U32 R27, R9, R29, RZ ;  /* 0x0000001d091b7227 */ /* 0x000fc800078e00ff */
[----:B------:R-:W-:Y:S02]  /*1930*/  IMAD.MOV R27, RZ, RZ, -R27 ;  /* 0x000000ffff1b7224 */ /* 0x000fe400078e0a1b */
[--C-:B------:R-:W-:Y:S02]  /*1940*/  @!P5 IMAD.IADD R25, R25, 0x1, -R0.reuse ;  /* 0x000000011919d824 */ /* 0x100fe400078e0a00 */
[C---:B------:R-:W-:Y:S01]  /*1950*/  IMAD R11, R0.reuse, R27, R29 ;  /* 0x0000001b000b7224 */ /* 0x040fe200078e021d */
[----:B------:R-:W-:Y:S01]  /*1960*/  IABS R27, R32 ;  /* 0x00000020001b7213 */ /* 0x000fe20000000000 */
[----:B------:R-:W-:Y:S01]  /*1970*/  @!P4 IMAD.IADD R3, R3, 0x1, -R0 ;  /* 0x000000010303c824 */ /* 0x000fe200078e0a00 */
[----:B------:R-:W-:Y:S01]  /*1980*/  ISETP.GT.U32.AND P5, PT, R0, R25, PT ;  /* 0x000000190000720c */ /* 0x000fe20003fa4070 */
[----:B------:R-:W-:Y:S01]  /*1990*/  @!P3 IMAD.MOV R30, RZ, RZ, -R30 ;  /* 0x000000ffff1eb224 */ /* 0x000fe200078e0a1e */
[----:B------:R-:W-:Y:S01]  /*19a0*/  ISETP.GE.AND P3, PT, R32, RZ, PT ;  /* 0x000000ff2000720c */ /* 0x000fe20003f66270 */
[----:B------:R-:W-:Y:S01]  /*19b0*/  IMAD.MOV.U32 R28, RZ, RZ, R13 ;  /* 0x000000ffff1c7224 */ /* 0x000fe200078e000d */
[----:B------:R-:W-:Y:S01]  /*19c0*/  MOV R32, R3 ;  /* 0x0000000300207202 */ /* 0x000fe20000000f00 */
[----:B------:R-:W-:Y:S01]  /*19d0*/  IMAD.HI.U32 R3, R9, R27, RZ ;  /* 0x0000001b09037227 */ /* 0x000fe200078e00ff */
[----:B------:R-:W-:-:S02]  /*19e0*/  ISETP.GT.U32.AND P4, PT, R0, R11, PT ;  /* 0x0000000b0000720c */ /* 0x000fc40003f84070 */
[----:B------:R-:W-:Y:S01]  /*19f0*/  LOP3.LUT R29, R10, 0x28, RZ, 0xfc, !PT ;  /* 0x000000280a1d7812 */ /* 0x000fe200078efcff */
[----:B------:R-:W-:Y:S02]  /*1a00*/  IMAD.MOV R3, RZ, RZ, -R3 ;  /* 0x000000ffff037224 */ /* 0x000fe400078e0a03 */
[----:B------:R-:W-:-:S04]  /*1a10*/  IMAD.HI.U32 R13, R9, R31, RZ ;  /* 0x0000001f090d7227 */ /* 0x000fc800078e00ff */
[--C-:B------:R-:W-:Y:S01]  /*1a20*/  @!P5 IMAD.IADD R25, R25, 0x1, -R0.reuse ;  /* 0x000000011919d824 */ /* 0x100fe200078e0a00 */
[----:B------:R-:W-:Y:S01]  /*1a30*/  ISETP.GE.AND P5, PT, R29, RZ, PT ;  /* 0x000000ff1d00720c */ /* 0x000fe20003fa6270 */
[C---:B------:R-:W-:Y:S02]  /*1a40*/  IMAD R3, R0.reuse, R3, R27 ;  /* 0x0000000300037224 */ /* 0x040fe400078e021b */
[----:B------:R-:W-:Y:S02]  /*1a50*/  @!P0 IMAD.MOV R25, RZ, RZ, -R25 ;  /* 0x000000ffff198224 */ /* 0x000fe400078e0a19 */
[----:B------:R-:W-:Y:S01]  /*1a60*/  @!P4 IMAD.IADD R11, R11, 0x1, -R0 ;  /* 0x000000010b0bc824 */ /* 0x000fe200078e0a00 */
[C---:B------:R-:W-:Y:S01]  /*1a70*/  ISETP.GT.U32.AND P0, PT, R0.reuse, R3, PT ;  /* 0x000000030000720c */ /* 0x040fe20003f04070 */
[----:B------:R-:W-:Y:S02]  /*1a80*/  IMAD.MOV R13, RZ, RZ, -R13 ;  /* 0x000000ffff0d7224 */ /* 0x000fe400078e0a0d */
[----:B------:R-:W-:Y:S01]  /*1a90*/  @!P6 IMAD.MOV R32, RZ, RZ, -R32 ;  /* 0x000000ffff20e224 */ /* 0x000fe200078e0a20 */
[C---:B------:R-:W-:Y:S01]  /*1aa0*/  ISETP.GT.U32.AND P4, PT, R0.reuse, R11, PT ;  /* 0x0000000b0000720c */ /* 0x040fe20003f84070 */
[C---:B------:R-:W-:Y:S01]  /*1ab0*/  IMAD R13, R0.reuse, R13, R31 ;  /* 0x0000000d000d7224 */ /* 0x040fe200078e021f */
[----:B------:R-:W-:Y:S01]  /*1ac0*/  IABS R31, R29 ;  /* 0x0000001d001f7213 */ /* 0x000fe20000000000 */
[----:B------:R-:W-:Y:S01]  /*1ad0*/  @!P2 IMAD.MOV R28, RZ, RZ, -R28 ;  /* 0x000000ffff1ca224 */ /* 0x000fe200078e0a1c */
[----:B------:R-:W-:Y:S01]  /*1ae0*/  ISETP.GE.AND P2, PT, R33, RZ, PT ;  /* 0x000000ff2100720c */ /* 0x000fe20003f46270 */
[----:B------:R-:W-:Y:S01]  /*1af0*/  IMAD.HI.U32 R29, R9, R35, RZ ;  /* 0x00000023091d7227 */ /* 0x000fe200078e00ff */
[----:B------:R-:W-:-:S03]  /*1b00*/  ISETP.GT.U32.AND P6, PT, R0, R13, PT ;  /* 0x0000000d0000720c */ /* 0x000fc60003fc4070 */
[----:B------:R-:W-:Y:S02]  /*1b10*/  @!P0 IMAD.IADD R3, R3, 0x1, -R0 ;  /* 0x0000000103038824 */ /* 0x000fe400078e0a00 */
[----:B------:R-:W-:-:S03]  /*1b20*/  IMAD.HI.U32 R27, R9, R31, RZ ;  /* 0x0000001f091b7227 */ /* 0x000fc600078e00ff */
[----:B------:R-:W-:Y:S01]  /*1b30*/  ISETP.GT.U32.AND P0, PT, R0, R3, PT ;  /* 0x000000030000720c */ /* 0x000fe20003f04070 */
[----:B------:R-:W-:Y:S01]  /*1b40*/  @!P4 IMAD.IADD R11, R11, 0x1, -R0 ;  /* 0x000000010b0bc824 */ /* 0x000fe200078e0a00 */
[----:B------:R-:W-:Y:S01]  /*1b50*/  ISETP.GE.AND P4, PT, R34, RZ, PT ;  /* 0x000000ff2200720c */ /* 0x000fe20003f86270 */
[----:B------:R-:W-:Y:S02]  /*1b60*/  IMAD.MOV R33, RZ, RZ, -R27 ;  /* 0x000000ffff217224 */ /* 0x000fe400078e0a1b */
[----:B------:R-:W-:Y:S01]  /*1b70*/  IMAD.HI.U32 R27, R9, R36, RZ ;  /* 0x00000024091b7227 */ /* 0x000fe200078e00ff */
[----:B------:R-:W-:-:S03]  /*1b80*/  MOV R34, R11 ;  /* 0x0000000b00227202 */ /* 0x000fc60000000f00 */
[----:B------:R-:W-:Y:S02]  /*1b90*/  IMAD.MOV R29, RZ, RZ, -R29 ;  /* 0x000000ffff1d7224 */ /* 0x000fe400078e0a1d */
[C---:B------:R-:W-:Y:S02]  /*1ba0*/  IMAD R11, R0.reuse, R33, R31 ;  /* 0x00000021000b7224 */ /* 0x040fe400078e021f */
[----:B------:R-:W-:Y:S01]  /*1bb0*/  @!P0 IADD3 R3, PT, PT, R3, -R0, RZ ;  /* 0x8000000003038210 */ /* 0x000fe20007ffe0ff */
[----:B------:R-:W-:Y:S02]  /*1bc0*/  @!P6 IMAD.IADD R13, R13, 0x1, -R0 ;  /* 0x000000010d0de824 */ /* 0x000fe400078e0a00 */
[----:B------:R-:W-:Y:S02]  /*1bd0*/  IMAD.MOV R31, RZ, RZ, -R27 ;  /* 0x000000ffff1f7224 */ /* 0x000fe400078e0a1b */
[C---:B------:R-:W-:Y:S01]  /*1be0*/  IMAD R27, R0.reuse, R29, R35 ;  /* 0x0000001d001b7224 */ /* 0x040fe200078e0223 */
[C---:B------:R-:W-:Y:S01]  /*1bf0*/  ISETP.GT.U32.AND P6, PT, R0.reuse, R13, PT ;  /* 0x0000000d0000720c */ /* 0x040fe20003fc4070 */
[----:B------:R-:W-:Y:S01]  /*1c00*/  IMAD R29, R0, R31, R36 ;  /* 0x0000001f001d7224 */ /* 0x000fe200078e0224 */
[----:B------:R-:W-:Y:S01]  /*1c10*/  LOP3.LUT R31, R10, 0x2e, RZ, 0xfc, !PT ;  /* 0x0000002e0a1f7812 */ /* 0x000fe200078efcff */
[----:B------:R-:W-:Y:S01]  /*1c20*/  IMAD.MOV.U32 R38, RZ, RZ, R3 ;  /* 0x000000ffff267224 */ /* 0x000fe200078e0003 */
[C---:B------:R-:W-:Y:S01]  /*1c30*/  ISETP.GT.U32.AND P0, PT, R0.reuse, R27, PT ;  /* 0x0000001b0000720c */ /* 0x040fe20003f04070 */
[----:B------:R-:W-:Y:S01]  /*1c40*/  @!P1 IMAD.MOV R34, RZ, RZ, -R34 ;  /* 0x000000ffff229224 */ /* 0x000fe200078e0a22 */
[----:B------:R-:W-:Y:S01]  /*1c50*/  IABS R33, R31 ;  /* 0x0000001f00217213 */ /* 0x000fe20000000000 */
[----:B------:R-:W-:Y:S01]  /*1c60*/  @!P3 IMAD.MOV R38, RZ, RZ, -R38 ;  /* 0x000000ffff26b224 */ /* 0x000fe200078e0a26 */
[----:B------:R-:W-:Y:S01]  /*1c70*/  ISETP.GT.U32.AND P3, PT, R0, R29, PT ;  /* 0x0000001d0000720c */ /* 0x000fe20003f64070 */
[----:B------:R-:W-:Y:S01]  /*1c80*/  IMAD.HI.U32 R3, R9, R39, RZ ;  /* 0x0000002709037227 */ /* 0x000fe200078e00ff */
[----:B------:R-:W-:-:S02]  /*1c90*/  IABS R35, R41 ;  /* 0x0000002900237213 */ /* 0x000fc40000000000 */
[----:B------:R-:W-:Y:S01]  /*1ca0*/  ISETP.GE.AND P1, PT, R37, RZ, PT ;  /* 0x000000ff2500720c */ /* 0x000fe20003f26270 */
[--C-:B------:R-:W-:Y:S01]  /*1cb0*/  @!P6 IMAD.IADD R13, R13, 0x1, -R0.reuse ;  /* 0x000000010d0de824 */ /* 0x100fe200078e0a00 */
[C---:B------:R-:W-:Y:S01]  /*1cc0*/  ISETP.GT.U32.AND P6, PT, R0.reuse, R11, PT ;  /* 0x0000000b0000720c */ /* 0x040fe20003fc4070 */
[----:B------:R-:W-:Y:S02]  /*1cd0*/  IMAD.MOV R3, RZ, RZ, -R3 ;  /* 0x000000ffff037224 */ /* 0x000fe400078e0a03 */
[--C-:B------:R-:W-:Y:S02]  /*1ce0*/  @!P0 IMAD.IADD R27, R27, 0x1, -R0.reuse ;  /* 0x000000011b1b8824 */ /* 0x100fe400078e0a00 */
[----:B------:R-:W-:Y:S02]  /*1cf0*/  IMAD.MOV.U32 R36, RZ, RZ, R13 ;  /* 0x000000ffff247224 */ /* 0x000fe400078e000d */
[----:B------:R-:W-:Y:S01]  /*1d00*/  @!P3 IMAD.IADD R29, R29, 0x1, -R0 ;  /* 0x000000011d1db824 */ /* 0x000fe200078e0a00 */
[----:B------:R-:W-:Y:S01]  /*1d10*/  ISETP.GT.U32.AND P0, PT, R0, R27, PT ;  /* 0x0000001b0000720c */ /* 0x000fe20003f04070 */
[----:B------:R-:W-:-:S03]  /*1d20*/  IMAD.HI.U32 R13, R9, R33, RZ ;  /* 0x00000021090d7227 */ /* 0x000fc600078e00ff */
[----:B------:R-:W-:Y:S01]  /*1d30*/  ISETP.GT.U32.AND P3, PT, R0, R29, PT ;  /* 0x0000001d0000720c */ /* 0x000fe20003f64070 */
[----:B------:R-:W-:Y:S01]  /*1d40*/  @!P2 IMAD.MOV R36, RZ, RZ, -R36 ;  /* 0x000000ffff24a224 */ /* 0x000fe200078e0a24 */
[----:B------:R-:W-:Y:S01]  /*1d50*/  ISETP.GE.AND P2, PT, R31, RZ, PT ;  /* 0x000000ff1f00720c */ /* 0x000fe20003f46270 */
[----:B------:R-:W-:-:S04]  /*1d60*/  IMAD.HI.U32 R31, R9, R35, RZ ;  /* 0x00000023091f7227 */ /* 0x000fc800078e00ff */
[----:B------:R-:W-:Y:S02]  /*1d70*/  IMAD.MOV R13, RZ, RZ, -R13 ;  /* 0x000000ffff0d7224 */ /* 0x000fe400078e0a0d */
[----:B------:R-:W-:Y:S02]  /*1d80*/  IMAD.MOV R37, RZ, RZ, -R31 ;  /* 0x000000ffff257224 */ /* 0x000fe400078e0a1f */
[C---:B------:R-:W-:Y:S02]  /*1d90*/  IMAD R31, R0.reuse, R13, R33 ;  /* 0x0000000d001f7224 */ /* 0x040fe400078e0221 */
[C---:B------:R-:W-:Y:S01]  /*1da0*/  IMAD R33, R0.reuse, R37, R35 ;  /* 0x0000002500217224 */ /* 0x040fe200078e0223 */
[----:B------:R-:W-:Y:S01]  /*1db0*/  IABS R37, R50 ;  /* 0x0000003200257213 */ /* 0x000fe20000000000 */
[--C-:B------:R-:W-:Y:S01]  /*1dc0*/  @!P0 IMAD.IADD R27, R27, 0x1, -R0.reuse ;  /* 0x000000011b1b8824 */ /* 0x100fe200078e0a00 */
[C---:B------:R-:W-:Y:S01]  /*1dd0*/  ISETP.GT.U32.AND P0, PT, R0.reuse, R31, PT ;  /* 0x0000001f0000720c */ /* 0x040fe20003f04070 */
[--C-:B------:R-:W-:Y:S01]  /*1de0*/  @!P3 IMAD.IADD R29, R29, 0x1, -R0.reuse ;  /* 0x000000011d1db824 */ /* 0x100fe200078e0a00 */
[----:B------:R-:W-:Y:S01]  /*1df0*/  ISETP.GT.U32.AND P3, PT, R0, R33, PT ;  /* 0x000000210000720c */ /* 0x000fe20003f64070 */
[----:B------:R-:W-:-:S02]  /*1e00*/  @!P6 IMAD.IADD R11, R11, 0x1, -R0 ;  /* 0x000000010b0be824 */ /* 0x000fc400078e0a00 */
[----:B------:R-:W-:-:S03]  /*1e10*/  IMAD.HI.U32 R13, R9, R40, RZ ;  /* 0x00000028090d7227 */ /* 0x000fc600078e00ff */
[C---:B------:R-:W-:Y:S01]  /*1e20*/  ISETP.GT.U32.AND P6, PT, R0.reuse, R11, PT ;  /* 0x0000000b0000720c */ /* 0x040fe20003fc4070 */
[C---:B------:R-:W-:Y:S01]  /*1e30*/  IMAD R35, R0.reuse, R3, R39 ;  /* 0x0000000300237224 */ /* 0x040fe200078e0227 */
[----:B------:R-:W-:Y:S01]  /*1e40*/  IADD3 R13, PT, PT, -R13, RZ, RZ ;  /* 0x000000ff0d0d7210 */ /* 0x000fe20007ffe1ff */
[----:B------:R-:W-:Y:S02]  /*1e50*/  IMAD.MOV.U32 R39, RZ, RZ, R37 ;  /* 0x000000ffff277224 */ /* 0x000fe400078e0025 */
[--C-:B------:R-:W-:Y:S02]  /*1e60*/  @!P0 IMAD.IADD R31, R31, 0x1, -R0.reuse ;  /* 0x000000011f1f8824 */ /* 0x100fe400078e0a00 */
[----:B------:R-:W-:Y:S02]  /*1e70*/  @!P3 IMAD.IADD R33, R33, 0x1, -R0 ;  /* 0x000000012121b824 */ /* 0x000fe400078e0a00 */
[----:B------:R-:W-:Y:S01]  /*1e80*/  IMAD.HI.U32 R3, R9, R39, RZ ;  /* 0x0000002709037227 */ /* 0x000fe200078e00ff */
[----:B------:R-:W-:-:S02]  /*1e90*/  ISETP.GT.U32.AND P0, PT, R0, R31, PT ;  /* 0x0000001f0000720c */ /* 0x000fc40003f04070 */
[C---:B------:R-:W-:Y:S01]  /*1ea0*/  ISETP.GT.U32.AND P3, PT, R0.reuse, R33, PT ;  /* 0x000000210000720c */ /* 0x040fe20003f64070 */
[----:B------:R-:W-:Y:S01]  /*1eb0*/  @!P6 IMAD.IADD R11, R11, 0x1, -R0 ;  /* 0x000000010b0be824 */ /* 0x000fe200078e0a00 */
[----:B------:R-:W-:Y:S01]  /*1ec0*/  ISETP.GE.AND P6, PT, R41, RZ, PT ;  /* 0x000000ff2900720c */ /* 0x000fe20003fc6270 */
[----:B------:R-:W-:Y:S01]  /*1ed0*/  IMAD R37, R0, R13, R40 ;  /* 0x0000000d00257224 */ /* 0x000fe200078e0228 */
[----:B------:R-:W-:Y:S01]  /*1ee0*/  IABS R41, R51 ;  /* 0x0000003300297213 */ /* 0x000fe20000000000 */
[----:B------:R-:W-:Y:S02]  /*1ef0*/  IMAD.MOV R3, RZ, RZ, -R3 ;  /* 0x000000ffff037224 */ /* 0x000fe400078e0a03 */
[----:B------:R-:W-:-:S04]  /*1f00*/  IMAD.HI.U32 R10, R9, R43, RZ ;  /* 0x0000002b090a7227 */ /* 0x000fc800078e00ff */
[--C-:B------:R-:W-:Y:S01]  /*1f10*/  @!P0 IMAD.IADD R31, R31, 0x1, -R0.reuse ;  /* 0x000000011f1f8824 */ /* 0x100fe200078e0a00 */
[C---:B------:R-:W-:Y:S01]  /*1f20*/  ISETP.GT.U32.AND P0, PT, R0.reuse, R35, PT ;  /* 0x000000230000720c */ /* 0x040fe20003f04070 */
[----:B------:R-:W-:Y:S01]  /*1f30*/  @!P3 IMAD.IADD R33, R33, 0x1, -R0 ;  /* 0x000000012121b824 */ /* 0x000fe200078e0a00 */
[C---:B------:R-:W-:Y:S01]  /*1f40*/  ISETP.GT.U32.AND P3, PT, R0.reuse, R37, PT ;  /* 0x000000250000720c */ /* 0x040fe20003f64070 */
[----:B------:R-:W-:Y:S02]  /*1f50*/  IMAD R39, R0, R3, R39 ;  /* 0x0000000300277224 */ /* 0x000fe400078e0227 */
[----:B------:R-:W-:-:S04]  /*1f60*/  IMAD.HI.U32 R3, R9, R41, RZ ;  /* 0x0000002909037227 */ /* 0x000fc800078e00ff */
[----:B------:R-:W-:Y:S02]  /*1f70*/  IMAD.MOV R3, RZ, RZ, -R3 ;  /* 0x000000ffff037224 */ /* 0x000fe400078e0a03 */
[----:B------:R-:W-:-:S04]  /*1f80*/  IMAD.HI.U32 R9, R9, R45, RZ ;  /* 0x0000002d09097227 */ /* 0x000fc800078e00ff */
[----:B------:R-:W-:Y:S01]  /*1f90*/  IMAD R41, R0, R3, R41 ;  /* 0x0000000300297224 */ /* 0x000fe200078e0229 */
[----:B------:R-:W-:Y:S01]  /*1fa0*/  LOP3.LUT R3, R54, 0x7f, RZ, 0xc0, !PT ;  /* 0x0000007f36037812 */ /* 0x000fe200078ec0ff */
[----:B------:R-:W-:Y:S01]  /*1fb0*/  @!P0 IMAD.IADD R35, R35, 0x1, -R0 ;  /* 0x0000000123238824 */ /* 0x000fe200078e0a00 */
[----:B------:R-:W-:Y:S01]  /*1fc0*/  ISETP.GT.U32.AND P0, PT, R0, R39, PT ;  /* 0x000000270000720c */ /* 0x000fe20003f04070 */
[----:B------:R-:W-:Y:S01]  /*1fd0*/  IMAD.MOV.U32 R40, RZ, RZ, R11 ;  /* 0x000000ffff287224 */ /* 0x000fe200078e000b */
[----:B------:R-:W-:Y:S01]  /*1fe0*/  @!P3 IADD3 R37, PT, PT, R37, -R0, RZ ;  /* 0x800000002525b210 */ /* 0x000fe20007ffe0ff */
[----:B------:R-:W-:Y:S01]  /*1ff0*/  IMAD R57, R8, 0x200, R3 ;  /* 0x0000020008397824 */ /* 0x000fe200078e0203 */
[----:B------:R-:W-:Y:S01]  /*2000*/  IADD3 R9, PT, PT, -R9, RZ, RZ ;  /* 0x000000ff09097210 */ /* 0x000fe20007ffe1ff */
[----:B------:R-:W-:Y:S01]  /*2010*/  @!P5 IMAD.MOV R40, RZ, RZ, -R40 ;  /* 0x000000ffff28d224 */ /* 0x000fe200078e0a28 */
[C---:B------:R-:W-:Y:S01]  /*2020*/  ISETP.GT.U32.AND P3, PT, R0.reuse, R41, PT ;  /* 0x000000290000720c */ /* 0x040fe20003f64070 */
[C---:B------:R-:W-:Y:S01]  /*2030*/  VIADD R56, R57.reuse, 0x80 ;  /* 0x0000008039387836 */ /* 0x040fe20000000000 */
[----:B------:R-:W-:Y:S01]  /*2040*/  STL [R1+0x9f0], R57 ;  /* 0x0009f03901007387 */ /* 0x000fe20000100800 */
[C---:B------:R-:W-:Y:S01]  /*2050*/  IMAD R45, R0.reuse, R9, R45 ;  /* 0x00000009002d7224 */ /* 0x040fe200078e022d */
[----:B------:R-:W-:Y:S01]  /*2060*/  IABS R9, R57 ;  /* 0x0000003900097213 */ /* 0x000fe20000000000 */
[----:B------:R-:W-:Y:S01]  /*2070*/  VIADD R55, R57, 0x100 ;  /* 0x0000010039377836 */ /* 0x000fe20000000000 */
[----:B------:R-:W-:Y:S01]  /*2080*/  IABS R13, R56 ;  /* 0x00000038000d7213 */ /* 0x000fe20000000000 */
[----:B------:R-:W-:Y:S01]  /*2090*/  @!P0 IMAD.IADD R39, R39, 0x1, -R0 ;  /* 0x0000000127278824 */ /* 0x000fe200078e0a00 */
[C---:B------:R-:W-:Y:S01]  /*20a0*/  ISETP.GT.U32.AND P0, PT, R0.reuse, R35, PT ;  /* 0x000000230000720c */ /* 0x040fe20003f04070 */
[----:B------:R-:W-:Y:S01]  /*20b0*/  IMAD.HI.U32 R8, R7, R9, RZ ;  /* 0x0000000907087227 */ /* 0x000fe200078e00ff */
[----:B------:R-:W-:Y:S01]  /*20c0*/  IABS R42, R55 ;  /* 0x00000037002a7213 */ /* 0x000fe20000000000 */
[----:B------:R-:W-:Y:S01]  /*20d0*/  STL [R1+0xa40], R56 ;  /* 0x000a403801007387 */ /* 0x000fe20000100800 */
[----:B------:R-:W-:Y:S01]  /*20e0*/  ISETP.GT.U32.AND P5, PT, R0, R39, PT ;  /* 0x000000270000720c */ /* 0x000fe20003fa4070 */
[----:B------:R-:W-:-:S02]  /*20f0*/  VIADD R53, R57, 0x180 ;  /* 0x0000018039357836 */ /* 0x000fc40000000000 */
[----:B------:R-:W-:Y:S01]  /*2100*/  @!P3 IMAD.IADD R41, R41, 0x1, -R0 ;  /* 0x000000012929b824 */ /* 0x000fe200078e0a00 */
[C---:B------:R-:W-:Y:S01]  /*2110*/  ISETP.GT.U32.AND P3, PT, R0.reuse, R37, PT ;  /* 0x000000250000720c */ /* 0x040fe20003f64070 */
[----:B------:R-:W-:Y:S01]  /*2120*/  IMAD.MOV R8, RZ, RZ, -R8 ;  /* 0x000000ffff087224 */ /* 0x000fe200078e0a08 */
[----:B------:R-:W-:Y:S01]  /*2130*/  IABS R44, R53 ;  /* 0x00000035002c7213 */ /* 0x000fe20000000000 */
[----:B------:R-:W-:Y:S01]  /*2140*/  IMAD.MOV R10, RZ, RZ, -R10 ;  /* 0x000000ffff0a7224 */ /* 0x000fe200078e0a0a */
[----:B------:R-:W-:Y:S01]  /*2150*/  STL [R1+0xa3c], R55 ;  /* 0x000a3c3701007387 */ /* 0x000fe20000100800 */
[----:B------:R-:W-:Y:S01]  /*2160*/  @!P4 IMAD.MOV R27, RZ, RZ, -R27 ;  /* 0x000000ffff1bc224 */ /* 0x000fe200078e0a1b */
[----:B------:R-:W-:Y:S01]  /*2170*/  ISETP.GT.U32.AND P4, PT, R0, R41, PT ;  /* 0x000000290000720c */ /* 0x000fe20003f84070 */
[----:B------:R-:W-:Y:S01]  /*2180*/  IMAD R9, R2, R8, R9 ;  /* 0x0000000802097224 */ /* 0x000fe200078e0209 */
[----:B------:R-:W-:Y:S01]  /*2190*/  @!P0 IADD3 R35, PT, PT, R35, -R0, RZ ;  /* 0x8000000023238210 */ /* 0x000fe20007ffe0ff */
[----:B------:R-:W-:Y:S01]  /*21a0*/  IMAD.HI.U32 R8, R7, R13, RZ ;  /* 0x0000000d07087227 */ /* 0x000fe200078e00ff */
[----:B------:R1:W-:Y:S03]  /*21b0*/  STL [R1+0xa38], R53 ;  /* 0x000a383501007387 */ /* 0x0003e60000100800 */
[----:B------:R-:W-:-:S02]  /*21c0*/  IMAD R43, R0, R10, R43 ;  /* 0x0000000a002b7224 */ /* 0x000fc400078e022b */
[----:B------:R-:W-:-:S03]  /*21d0*/  IMAD.HI.U32 R10, R7, R42, RZ ;  /* 0x0000002a070a7227 */ /* 0x000fc600078e00ff */
[----:B------:R-:W-:Y:S01]  /*21e0*/  ISETP.GT.U32.AND P0, PT, R0, R43, PT ;  /* 0x0000002b0000720c */ /* 0x000fe20003f04070 */
[----:B------:R-:W-:-:S04]  /*21f0*/  IMAD.HI.U32 R7, R7, R44, RZ ;  /* 0x0000002c07077227 */ /* 0x000fc800078e00ff */
[----:B------:R-:W-:Y:S02]  /*2200*/  IMAD.MOV R8, RZ, RZ, -R8 ;  /* 0x000000ffff087224 */ /* 0x000fe400078e0a08 */
[----:B------:R-:W-:Y:S02]  /*2210*/  IMAD.MOV R47, RZ, RZ, -R7 ;  /* 0x000000ffff2f7224 */ /* 0x000fe400078e0a07 */
[--C-:B------:R-:W-:Y:S01]  /*2220*/  @!P3 IMAD.IADD R37, R37, 0x1, -R0.reuse ;  /* 0x000000012525b824 */ /* 0x100fe200078e0a00 */
[----:B------:R-:W-:Y:S01]  /*2230*/  ISETP.GT.U32.AND P3, PT, R0, R45, PT ;  /* 0x0000002d0000720c */ /* 0x000fe20003f64070 */
[C---:B------:R-:W-:Y:S02]  /*2240*/  IMAD R7, R2.reuse, R8, R13 ;  /* 0x0000000802077224 */ /* 0x040fe400078e020d */
[----:B------:R-:W-:Y:S01]  /*2250*/  @!P5 IMAD.IADD R39, R39, 0x1, -R0 ;  /* 0x000000012727d824 */ /* 0x000fe200078e0a00 */
[----:B------:R-:W-:Y:S01]  /*2260*/  ISETP.GT.U32.AND P5, PT, R2, R9, PT ;  /* 0x000000090200720c */ /* 0x000fe20003fa4070 */
[----:B------:R-:W-:-:S02]  /*2270*/  IMAD.MOV R11, RZ, RZ, -R10 ;  /* 0x000000ffff0b7224 */ /* 0x000fc400078e0a0a */
[----:B------:R-:W-:Y:S01]  /*2280*/  @!P4 IMAD.IADD R41, R41, 0x1, -R0 ;  /* 0x000000012929c824 */ /* 0x000fe200078e0a00 */
[C---:B------:R-:W-:Y:S01]  /*2290*/  ISETP.GT.U32.AND P4, PT, R2.reuse, R7, PT ;  /* 0x000000070200720c */ /* 0x040fe20003f84070 */
[C---:B------:R-:W-:Y:S02]  /*22a0*/  IMAD R13, R2.reuse, R47, R44 ;  /* 0x0000002f020d7224 */ /* 0x040fe400078e022c */
[C---:B------:R-:W-:Y:S02]  /*22b0*/  IMAD R11, R2.reuse, R11, R42 ;  /* 0x0000000b020b7224 */ /* 0x040fe400078e022a */
[----:B------:R-:W-:Y:S01]  /*22c0*/  @!P2 IMAD.MOV R31, RZ, RZ, -R31 ;  /* 0x000000ffff1fa224 */ /* 0x000fe200078e0a1f */
[C---:B------:R-:W-:Y:S01]  /*22d0*/  ISETP.GT.U32.AND P2, PT, R2.reuse, R13, PT ;  /* 0x0000000d0200720c */ /* 0x040fe20003f44070 */
[--C-:B------:R-:W-:Y:S01]  /*22e0*/  @!P0 IMAD.IADD R43, R43, 0x1, -R0.reuse ;  /* 0x000000012b2b8824 */ /* 0x100fe200078e0a00 */
[----:B------:R-:W-:Y:S01]  /*22f0*/  ISETP.GT.U32.AND P0, PT, R2, R11, PT ;  /* 0x0000000b0200720c */ /* 0x000fe20003f04070 */
[----:B------:R-:W-:-:S02]  /*2300*/  @!P3 IMAD.IADD R45, R45, 0x1, -R0 ;  /* 0x000000012d2db824 */ /* 0x000fc400078e0a00 */
[--C-:B------:R-:W-:Y:S01]  /*2310*/  @!P5 IMAD.IADD R9, R9, 0x1, -R2.reuse ;  /* 0x000000010909d824 */ /* 0x100fe200078e0a02 */
[C---:B------:R-:W-:Y:S01]  /*2320*/  ISETP.GT.U32.AND P3, PT, R0.reuse, R43, PT ;  /* 0x0000002b0000720c */ /* 0x040fe20003f64070 */
[----:B------:R-:W-:Y:S01]  /*2330*/  @!P6 IMAD.MOV R33, RZ, RZ, -R33 ;  /* 0x000000ffff21e224 */ /* 0x000fe200078e0a21 */
[----:B------:R-:W-:Y:S01]  /*2340*/  ISETP.GT.U32.AND P5, PT, R0, R45, PT ;  /* 0x0000002d0000720c */ /* 0x000fe20003fa4070 */
[----:B------:R-:W-:Y:S01]  /*2350*/  @!P1 IMAD.MOV R29, RZ, RZ, -R29 ;  /* 0x000000ffff1d9224 */ /* 0x000fe200078e0a1d */
[----:B------:R-:W-:Y:S01]  /*2360*/  @!P4 IADD3 R7, PT, PT, R7, -R2, RZ ;  /* 0x800000020707c210 */ /* 0x000fe20007ffe0ff */
[----:B----4-:R-:W-:Y:S01]  /*2370*/  IMAD R8, R196, UR5, RZ ;  /* 0x00000005c4087c24 */ /* 0x010fe2000f8e02ff */
[----:B------:R-:W-:Y:S01]  /*2380*/  ISETP.GT.U32.AND P4, PT, R2, R9, PT ;  /* 0x000000090200720c */ /* 0x000fe20003f84070 */
[--C-:B------:R-:W-:Y:S01]  /*2390*/  @!P2 IMAD.IADD R13, R13, 0x1, -R2.reuse ;  /* 0x000000010d0da824 */ /* 0x100fe200078e0a02 */
[----:B------:R-:W-:Y:S01]  /*23a0*/  ISETP.GE.AND P1, PT, R48, RZ, PT ;  /* 0x000000ff3000720c */ /* 0x000fe20003f26270 */
[----:B------:R-:W-:Y:S01]  /*23b0*/  @!P0 IMAD.IADD R11, R11, 0x1, -R2 ;  /* 0x000000010b0b8824 */ /* 0x000fe200078e0a02 */
[----:B------:R-:W-:-:S02]  /*23c0*/  ISETP.GT.U32.AND P0, PT, R2, R7, PT ;  /* 0x000000070200720c */ /* 0x000fc40003f04070 */
[C---:B------:R-:W-:Y:S01]  /*23d0*/  ISETP.GT.U32.AND P2, PT, R2.reuse, R13, PT ;  /* 0x0000000d0200720c */ /* 0x040fe20003f44070 */
[--C-:B------:R-:W-:Y:S01]  /*23e0*/  @!P3 IMAD.IADD R43, R43, 0x1, -R0.reuse ;  /* 0x000000012b2bb824 */ /* 0x100fe200078e0a00 */
[----:B------:R-:W-:Y:S01]  /*23f0*/  ISETP.GT.U32.AND P6, PT, R2, R11, PT ;  /* 0x0000000b0200720c */ /* 0x000fe20003fc4070 */
[----:B------:R-:W-:Y:S01]  /*2400*/  @!P5 IMAD.IADD R45, R45, 0x1, -R0 ;  /* 0x000000012d2dd824 */ /* 0x000fe200078e0a00 */
[----:B------:R-:W-:Y:S02]  /*2410*/  ISETP.GE.AND P3, PT, R49, RZ, PT ;  /* 0x000000ff3100720c */ /* 0x000fe40003f66270 */
[----:B------:R-:W-:Y:S01]  /*2420*/  ISETP.GE.AND P5, PT, R50, RZ, PT ;  /* 0x000000ff3200720c */ /* 0x000fe20003fa6270 */
[--C-:B------:R-:W-:Y:S01]  /*2430*/  @!P4 IMAD.IADD R9, R9, 0x1, -R2.reuse ;  /* 0x000000010909c824 */ /* 0x100fe200078e0a02 */
[----:B------:R-:W-:Y:S01]  /*2440*/  ISETP.GE.AND P4, PT, R51, RZ, PT ;  /* 0x000000ff3300720c */ /* 0x000fe20003f86270 */
[----:B------:R-:W-:Y:S01]  /*2450*/  @!P1 IMAD.MOV R35, RZ, RZ, -R35 ;  /* 0x000000ffff239224 */ /* 0x000fe200078e0a23 */
[----:B------:R-:W-:Y:S01]  /*2460*/  ISETP.NE.AND P1, PT, R5, RZ, PT ;  /* 0x000000ff0500720c */ /* 0x000fe20003f25270 */
[----:B------:R-:W-:Y:S01]  /*2470*/  @!P0 IMAD.IADD R7, R7, 0x1, -R2 ;  /* 0x0000000107078824 */ /* 0x000fe200078e0a02 */
[----:B------:R-:W-:-:S02]  /*2480*/  ISETP.GE.AND P0, PT, R52, RZ, PT ;  /* 0x000000ff3400720c */ /* 0x000fc40003f06270 */
[----:B------:R-:W-:Y:S01]  /*2490*/  @!P2 IADD3 R13, PT, PT, R13, -R2, RZ ;  /* 0x800000020d0da210 */ /* 0x000fe20007ffe0ff */
[----:B------:R-:W-:Y:S01]  /*24a0*/  @!P6 IMAD.IADD R11, R11, 0x1, -R2 ;  /* 0x000000010b0be824 */ /* 0x000fe200078e0a02 */
[----:B------:R-:W-:Y:S01]  /*24b0*/  ISETP.GE.AND P2, PT, R57, RZ, PT ;  /* 0x000000ff3900720c */ /* 0x000fe20003f46270 */
[----:B------:R-:W-:Y:S01]  /*24c0*/  @!P3 IMAD.MOV R37, RZ, RZ, -R37 ;  /* 0x000000ffff25b224 */ /* 0x000fe200078e0a25 */
[----:B------:R-:W-:Y:S01]  /*24d0*/  ISETP.GE.AND P6, PT, R46, RZ, PT ;  /* 0x000000ff2e00720c */ /* 0x000fe20003fc6270 */
[----:B------:R-:W-:Y:S01]  /*24e0*/  @!P5 IMAD.MOV R39, RZ, RZ, -R39 ;  /* 0x000000ffff27d224 */ /* 0x000fe200078e0a27 */
[----:B------:R-:W-:Y:S01]  /*24f0*/  ISETP.GE.AND P3, PT, R56, RZ, PT ;  /* 0x000000ff3800720c */ /* 0x000fe20003f66270 */
[----:B------:R-:W-:Y:S01]  /*2500*/  @!P4 IMAD.MOV R41, RZ, RZ, -R41 ;  /* 0x000000ffff29c224 */ /* 0x000fe200078e0a29 */
[----:B------:R-:W-:Y:S02]  /*2510*/  ISETP.GE.AND P5, PT, R53, RZ, PT ;  /* 0x000000ff3500720c */ /* 0x000fe40003fa6270 */
[----:B------:R-:W-:Y:S01]  /*2520*/  ISETP.GE.AND P4, PT, R55, RZ, PT ;  /* 0x000000ff3700720c */ /* 0x000fe20003f86270 */
[----:B------:R-:W-:Y:S01]  /*2530*/  @!P0 IMAD.MOV R43, RZ, RZ, -R43 ;  /* 0x000000ffff2b8224 */ /* 0x000fe200078e0a2b */
[----:B------:R-:W-:-:S02]  /*2540*/  ISETP.NE.AND P0, PT, R4, RZ, PT ;  /* 0x000000ff0400720c */ /* 0x000fc40003f05270 */
[----:B------:R-:W-:Y:S01]  /*2550*/  LOP3.LUT R4, RZ, R4, RZ, 0x33, !PT ;  /* 0x00000004ff047212 */ /* 0x000fe200078e33ff */
[----:B------:R-:W-:Y:S01]  /*2560*/  @!P2 IMAD.MOV R9, RZ, RZ, -R9 ;  /* 0x000000ffff09a224 */ /* 0x000fe200078e0a09 */
[----:B------:R-:W-:Y:S01]  /*2570*/  LOP3.LUT R5, RZ, R5, RZ, 0x33, !PT ;  /* 0x00000005ff057212 */ /* 0x000fe200078e33ff */
[----:B------:R-:W-:Y:S02]  /*2580*/  @!P6 IMAD.MOV R45, RZ, RZ, -R45 ;  /* 0x000000ffff2de224 */ /* 0x000fe400078e0a2d */
[----:B------:R-:W-:Y:S01]  /*2590*/  @!P3 IMAD.MOV R7, RZ, RZ, -R7 ;  /* 0x000000ffff07b224 */ /* 0x000fe200078e0a07 */
[----:B------:R-:W-:Y:S01]  /*25a0*/  SEL R0, R4, R9, !P0 ;  /* 0x0000000904007207 */ /* 0x000fe20004000000 */
[----:B------:R-:W-:Y:S01]  /*25b0*/  @!P5 IMAD.MOV R13, RZ, RZ, -R13 ;  /* 0x000000ffff0dd224 */ /* 0x000fe200078e0a0d */
[----:B------:R-:W-:Y:S01]  /*25c0*/  SEL R12, R5, R12, !P1 ;  /* 0x0000000c050c7207 */ /* 0x000fe20004800000 */
[----:B------:R-:W-:Y:S01]  /*25d0*/  VIADD R9, R188, 0xffffffff ;  /* 0xffffffffbc097836 */ /* 0x000fe20000000000 */
[----:B------:R-:W-:Y:S01]  /*25e0*/  @!P4 IADD3 R11, PT, PT, -R11, RZ, RZ ;  /* 0x000000ff0b0bc210 */ /* 0x000fe20007ffe1ff */
[----:B------:R-:W-:Y:S01]  /*25f0*/  IMAD R0, R0, UR6, RZ ;  /* 0x0000000600007c24 */ /* 0x000fe2000f8e02ff */
[----:B------:R-:W-:-:S02]  /*2600*/  SEL R14, R5, R14, !P1 ;  /* 0x0000000e050e7207 */ /* 0x000fc40004800000 */
[C---:B------:R-:W-:Y:S02]  /*2610*/  SEL R16, R5.reuse, R16, !P1 ;  /* 0x0000001005107207 */ /* 0x040fe40004800000 */
[C---:B------:R-:W-:Y:S02]  /*2620*/  SEL R15, R5.reuse, R15, !P1 ;  /* 0x0000000f050f7207 */ /* 0x040fe40004800000 */
[C---:B------:R-:W-:Y:S02]  /*2630*/  SEL R18, R5.reuse, R18, !P1 ;  /* 0x0000001205127207 */ /* 0x040fe40004800000 */
[C---:B------:R-:W-:Y:S02]  /*2640*/  SEL R17, R5.reuse, R17, !P1 ;  /* 0x0000001105117207 */ /* 0x040fe40004800000 */
[C---:B------:R-:W-:Y:S02]  /*2650*/  SEL R20, R5.reuse, R20, !P1 ;  /* 0x0000001405147207 */ /* 0x040fe40004800000 */
[----:B------:R-:W-:-:S02]  /*2660*/  SEL R22, R5, R22, !P1 ;  /* 0x0000001605167207 */ /* 0x000fc40004800000 */
[C---:B------:R-:W-:Y:S02]  /*2670*/  SEL R10, R5.reuse, R19, !P1 ;  /* 0x00000013050a7207 */ /* 0x040fe40004800000 */
[C---:B------:R-:W-:Y:S01]  /*2680*/  SEL R24, R5.reuse, R24, !P1 ;  /* 0x0000001805187207 */ /* 0x040fe20004800000 */
[----:B------:R-:W-:Y:S01]  /*2690*/  IMAD R19, R22, UR11, RZ ;  /* 0x0000000b16137c24 */ /* 0x000fe2000f8e02ff */
[C---:B------:R-:W-:Y:S02]  /*26a0*/  SEL R26, R5.reuse, R26, !P1 ;  /* 0x0000001a051a7207 */ /* 0x040fe40004800000 */
[C---:B------:R-:W-:Y:S01]  /*26b0*/  SEL R42, R5.reuse, R21, !P1 ;  /* 0x00000015052a7207 */ /* 0x040fe20004800000 */
[----:B------:R-:W-:Y:S01]  /*26c0*/  IMAD R21, R10, UR11, RZ ;  /* 0x0000000b0a157c24 */ /* 0x000fe2000f8e02ff */
[C---:B------:R-:W-:Y:S01]  /*26d0*/  SEL R44, R5.reuse, R23, !P1 ;  /* 0x00000017052c7207 */ /* 0x040fe20004800000 */
[----:B------:R-:W-:Y:S01]  /*26e0*/  IMAD R23, R24, UR11, RZ ;  /* 0x0000000b18177c24 */ /* 0x000fe2000f8e02ff */
[----:B------:R-:W-:-:S02]  /*26f0*/  SEL R28, R5, R28, !P1 ;  /* 0x0000001c051c7207 */ /* 0x000fc40004800000 */
[C---:B------:R-:W-:Y:S02]  /*2700*/  SEL R30, R5.reuse, R30, !P1 ;  /* 0x0000001e051e7207 */ /* 0x040fe40004800000 */
[C---:B------:R-:W-:Y:S02]  /*2710*/  SEL R32, R5.reuse, R32, !P1 ;  /* 0x0000002005207207 */ /* 0x040fe40004800000 */
[C---:B------:R-:W-:Y:S01]  /*2720*/  SEL R46, R5.reuse, R25, !P1 ;  /* 0x00000019052e7207 */ /* 0x040fe20004800000 */
[----:B------:R-:W-:Y:S01]  /*2730*/  IMAD R25, R26, UR11, RZ ;  /* 0x0000000b1a197c24 */ /* 0x000fe2000f8e02ff */
[C---:B------:R-:W-:Y:S02]  /*2740*/  SEL R34, R5.reuse, R34, !P1 ;  /* 0x0000002205227207 */ /* 0x040fe40004800000 */
[C---:B------:R-:W-:Y:S02]  /*2750*/  SEL R36, R5.reuse, R36, !P1 ;  /* 0x0000002405247207 */ /* 0x040fe40004800000 */
[----:B------:R-:W-:-:S02]  /*2760*/  SEL R38, R5, R38, !P1 ;  /* 0x0000002605267207 */ /* 0x000fc40004800000 */
[C---:B------:R-:W-:Y:S02]  /*2770*/  SEL R40, R5.reuse, R40, !P1 ;  /* 0x0000002805287207 */ /* 0x040fe40004800000 */
[C---:B------:R-:W-:Y:S01]  /*2780*/  SEL R47, R5.reuse, R27, !P1 ;  /* 0x0000001b052f7207 */ /* 0x040fe20004800000 */
[----:B------:R-:W-:Y:S01]  /*2790*/  IMAD R27, R42, UR11, RZ ;  /* 0x0000000b2a1b7c24 */ /* 0x000fe2000f8e02ff */
[C---:B------:R-:W-:Y:S01]  /*27a0*/  SEL R49, R5.reuse, R29, !P1 ;  /* 0x0000001d05317207 */ /* 0x040fe20004800000 */
[----:B------:R-:W-:Y:S01]  /*27b0*/  IMAD R29, R44, UR11, RZ ;  /* 0x0000000b2c1d7c24 */ /* 0x000fe2000f8e02ff */
[C---:B------:R-:W-:Y:S01]  /*27c0*/  SEL R51, R5.reuse, R31, !P1 ;  /* 0x0000001f05337207 */ /* 0x040fe20004800000 */
[----:B------:R-:W-:Y:S01]  /*27d0*/  IMAD R31, R28, UR17, RZ ;  /* 0x000000111c1f7c24 */ /* 0x000fe2000f8e02ff */
[C---:B-1----:R-:W-:Y:S01]  /*27e0*/  SEL R53, R5.reuse, R33, !P1 ;  /* 0x0000002105357207 */ /* 0x042fe20004800000 */
[----:B------:R-:W-:Y:S01]  /*27f0*/  IMAD R33, R30, UR18, RZ ;  /* 0x000000121e217c24 */ /* 0x000fe2000f8e02ff */
[C---:B------:R-:W-:Y:S01]  /*2800*/  SEL R55, R5.reuse, R35, !P1 ;  /* 0x0000002305377207 */ /* 0x040fe20004800000 */
[----:B------:R-:W-:Y:S01]  /*2810*/  IMAD R35, R32, UR19, RZ ;  /* 0x0000001320237c24 */ /* 0x000fe2000f8e02ff */
[C---:B------:R-:W-:Y:S01]  /*2820*/  SEL R57, R5.reuse, R37, !P1 ;  /* 0x0000002505397207 */ /* 0x040fe20004800000 */
[----:B------:R-:W-:Y:S01]  /*2830*/  IMAD R37, R46, UR22, RZ ;  /* 0x000000162e257c24 */ /* 0x000fe2000f8e02ff */
[C---:B------:R-:W-:Y:S01]  /*2840*/  SEL R48, R5.reuse, R39, !P1 ;  /* 0x0000002705307207 */ /* 0x040fe20004800000 */
[----:B-----5:R-:W-:Y:S01]  /*2850*/  IMAD R39, R34, UR23, RZ ;  /* 0x0000001722277c24 */ /* 0x020fe2000f8e02ff */
[----:B------:R-:W-:Y:S01]  /*2860*/  SEL R61, R5, R41, !P1 ;  /* 0x00000029053d7207 */ /* 0x000fe20004800000 */
[----:B------:R-:W-:Y:S01]  /*2870*/  IMAD R49, R49, UR28, RZ ;  /* 0x0000001c31317c24 */ /* 0x000fe2000f8e02ff */
[C---:B------:R-:W-:Y:S01]  /*2880*/  SEL R63, R5.reuse, R43, !P1 ;  /* 0x0000002b053f7207 */ /* 0x040fe20004800000 */
[----:B------:R-:W-:Y:S01]  /*2890*/  IMAD R43, R38, UR25, RZ ;  /* 0x00000019262b7c24 */ /* 0x000fe2000f8e02ff */
[C---:B------:R-:W-:Y:S01]  /*28a0*/  SEL R65, R5.reuse, R45, !P1 ;  /* 0x0000002d05417207 */ /* 0x040fe20004800000 */
[----:B------:R-:W-:Y:S01]  /*28b0*/  IMAD R45, R40, UR26, RZ ;  /* 0x0000001a282d7c24 */ /* 0x000fe2000f8e02ff */
[----:B------:R-:W-:Y:S01]  /*28c0*/  SEL R2, R5, R6, !P1 ;  /* 0x0000000605027207 */ /* 0x000fe20004800000 */
[----:B------:R-:W-:Y:S01]  /*28d0*/  IMAD R47, R47, UR27, RZ ;  /* 0x0000001b2f2f7c24 */ /* 0x000fe2000f8e02ff */
[C---:B------:R-:W-:Y:S01]  /*28e0*/  SEL R7, R4.reuse, R7, !P0 ;  /* 0x0000000704077207 */ /* 0x040fe20004000000 */
[----:B------:R-:W-:Y:S01]  /*28f0*/  IMAD R53, R53, UR30, RZ ;  /* 0x0000001e35357c24 */ /* 0x000fe2000f8e02ff */
[----:B------:R-:W-:Y:S01]  /*2900*/  SEL R5, R4, R11, !P0 ;  /* 0x0000000b04057207 */ /* 0x000fe20004000000 */
[----:B------:R-:W-:Y:S01]  /*2910*/  VIADD R11, R188, 0xfffffffe ;  /* 0xfffffffebc0b7836 */ /* 0x000fe20000000000 */
[----:B------:R-:W-:Y:S01]  /*2920*/  SEL R6, R4, R13, !P0 ;  /* 0x0000000d04067207 */ /* 0x000fe20004000000 */
[----:B------:R-:W-:Y:S01]  /*2930*/  IMAD R4, R7, UR6, RZ ;  /* 0x0000000607047c24 */ /* 0x000fe2000f8e02ff */
[----:B------:R-:W-:Y:S01]  /*2940*/  LEA R66, P0, R8, UR14, 0x2 ;  /* 0x0000000e08427c11 */ /* 0x000fe2000f8010ff */
[----:B------:R-:W-:Y:S01]  /*2950*/  IMAD R5, R5, UR6, RZ ;  /* 0x0000000605057c24 */ /* 0x000fe2000f8e02ff */
[----:B------:R-:W-:Y:S01]  /*2960*/  USHF.L.U32 UR14, UR4, 0x1, URZ ;  /* 0x00000001040e7899 */ /* 0x000fe200080006ff */
[----:B------:R-:W-:Y:S01]  /*2970*/  IMAD R6, R6, UR6, RZ ;  /* 0x0000000606067c24 */ /* 0x000fe2000f8e02ff */
[----:B------:R-:W-:Y:S01]  /*2980*/  LEA.HI.X.SX32 R70, R8, UR15, 0x2, P0 ;  /* 0x0000000f08467c11 */ /* 0x000fe200080f16ff */
[----:B------:R-:W-:Y:S01]  /*2990*/  IMAD R7, R14, UR11, RZ ;  /* 0x0000000b0e077c24 */ /* 0x000fe2000f8e02ff */
[----:B------:R-:W-:Y:S01]  /*29a0*/  LEA R226, P0, R0, UR12, 0x2 ;  /* 0x0000000c00e27c11 */ /* 0x000fe2000f8010ff */
[----:B------:R-:W-:Y:S01]  /*29b0*/  IMAD R13, R18, UR11, RZ ;  /* 0x0000000b120d7c24 */ /* 0x000fe2000f8e02ff */
[----:B------:R-:W-:Y:S01]  /*29c0*/  LEA R232, P1, R4, UR12, 0x2 ;  /* 0x0000000c04e87c11 */ /* 0x000fe2000f8210ff */
[----:B------:R-:W1:Y:S01]  /*29d0*/  LDCU UR15, c[0x0][0x3b0] ;  /* 0x00007600ff0f77ac */ /* 0x000e620008000800 */
[----:B------:R-:W-:Y:S01]  /*29e0*/  LEA.HI.X.SX32 R227, R0, UR13, 0x2, P0 ;  /* 0x0000000d00e37c11 */ /* 0x000fe200080f16ff */
[----:B------:R-:W-:Y:S01]  /*29f0*/  VIADD R0, R188, 0xfffffffd ;  /* 0xfffffffdbc007836 */ /* 0x000fe20000000000 */
[----:B------:R-:W-:Y:S01]  /*2a00*/  LEA R238, P2, R5, UR12, 0x2 ;  /* 0x0000000c05ee7c11 */ /* 0x000fe2000f8410ff */
[----:B------:R-:W-:Y:S01]  /*2a10*/  IMAD R51, R51, UR29, RZ ;  /* 0x0000001d33337c24 */ /* 0x000fe2000f8e02ff */
[----:B------:R-:W-:Y:S01]  /*2a20*/  LEA.HI.X.SX32 R233, R4, UR13, 0x2, P1 ;  /* 0x0000000d04e97c11 */ /* 0x000fe200088f16ff */
[----:B------:R-:W-:Y:S01]  /*2a30*/  VIADD R4, R188, 0xfffffffc ;  /* 0xfffffffcbc047836 */ /* 0x000fe20000000000 */
[----:B------:R-:W-:Y:S01]  /*2a40*/  ISETP.GE.U32.AND P4, PT, R0, 0x7fffffbe, PT ;  /* 0x7fffffbe0000780c */ /* 0x000fe20003f86070 */
[----:B------:R-:W-:Y:S01]  /*2a50*/  IMAD R57, R57, UR32, RZ ;  /* 0x0000002039397c24 */ /* 0x000fe2000f8e02ff */
[----:B------:R-:W-:Y:S01]  /*2a60*/  SHF.R.S32.HI R0, RZ, 0x6, R54 ;  /* 0x00000006ff007819 */ /* 0x000fe20000011436 */
[----:B------:R-:W-:Y:S01]  /*2a70*/  IMAD R55, R55, UR31, RZ ;  /* 0x0000001f37377c24 */ /* 0x000fe2000f8e02ff */
[----:B------:R-:W-:Y:S01]  /*2a80*/  LEA.HI.X.SX32 R239, R5, UR13, 0x2, P2 ;  /* 0x0000000d05ef7c11 */ /* 0x000fe200090f16ff */
[----:B------:R-:W-:Y:S01]  /*2a90*/  VIADD R5, R188, 0xfffffffb ;  /* 0xfffffffbbc057836 */ /* 0x000fe20000000000 */
[----:B------:R-:W-:Y:S01]  /*2aa0*/  SGXT R0, R0, 0x1 ;  /* 0x000000010000781a */ /* 0x000fe20000000200 */
[----:B------:R-:W-:Y:S01]  /*2ab0*/  IMAD R61, R61, UR34, RZ ;  /* 0x000000223d3d7c24 */ /* 0x000fe2000f8e02ff */
[----:B------:R-:W-:Y:S01]  /*2ac0*/  ISETP.GE.U32.AND P2, PT, R9, 0x7fffffc0, PT ;  /* 0x7fffffc00900780c */ /* 0x000fe20003f46070 */
[----:B------:R-:W-:Y:S01]  /*2ad0*/  IMAD R9, R16, UR11, RZ ;  /* 0x0000000b10097c24 */ /* 0x000fe2000f8e02ff */
[----:B------:R-:W-:Y:S01]  /*2ae0*/  LOP3.LUT R67, R0, 0x90, RZ, 0xc0, !PT ;  /* 0x0000009000437812 */ /* 0x000fe200078ec0ff */
[----:B------:R-:W-:Y:S01]  /*2af0*/  IMAD R0, R12, UR11, RZ ;  /* 0x0000000b0c007c24 */ /* 0x000fe2000f8e02ff */
[----:B------:R-:W-:Y:S01]  /*2b00*/  ISETP.GE.U32.AND P5, PT, R4, 0x7fffffbd, PT ;  /* 0x7fffffbd0400780c */ /* 0x000fe20003fa6070 */
[----:B-1----:R-:W-:Y:S01]  /*2b10*/  IMAD R2, R2, UR15, RZ ;  /* 0x0000000f02027c24 */ /* 0x002fe2000f8e02ff */
[----:B------:R-:W-:Y:S01]  /*2b20*/  LEA R68, P3, R6, UR12, 0x2 ;  /* 0x0000000c06447c11 */ /* 0x000fe2000f8610ff */
[----:B------:R-:W1:Y:S01]  /*2b30*/  LDCU UR12, c[0x0][0x3b0] ;  /* 0x00007600ff0c77ac */ /* 0x000e620008000800 */
[----:B------:R-:W-:-:S02]  /*2b40*/  LEA R4, P0, R0, R66, 0x2 ;  /* 0x0000004200047211 */ /* 0x000fc400078010ff */
[----:B------:R-:W-:Y:S01]  /*2b50*/  ISETP.GE.U32.AND P6, PT, R5, 0x7fffffbc, PT ;  /* 0x7fffffbc0500780c */ /* 0x000fe20003fc6070 */
[----:B------:R-:W-:Y:S01]  /*2b60*/  USHF.L.U32 UR6, UR16, 0x15, URZ ;  /* 0x0000001510067899 */ /* 0x000fe200080006ff */
[----:B------:R-:W-:Y:S01]  /*2b70*/  LEA.HI.X.SX32 R5, R0, R70, 0x2, P0 ;  /* 0x0000004600057211 */ /* 0x000fe200000f16ff */
[----:B------:R-:W-:Y:S01]  /*2b80*/  IMAD R0, R36, UR24, RZ ;  /* 0x0000001824007c24 */ /* 0x000fe2000f8e02ff */
[-C--:B------:R-:W-:Y:S01]  /*2b90*/  LEA R8, P0, R9, R66.reuse, 0x2 ;  /* 0x0000004209087211 */ /* 0x080fe200078010ff */
[----:B------:R-:W-:Y:S01]  /*2ba0*/  ULOP3.LUT UR6, UR6, 0x600000, URZ, 0xc0, !UPT ;  /* 0x0060000006067892 */ /* 0x000fe2000f8ec0ff */
[----:B------:R-:W-:Y:S01]  /*2bb0*/  LEA.HI.X.SX32 R69, R6, UR13, 0x2, P3 ;  /* 0x0000000d06457c11 */ /* 0x000fe200098f16ff */
[----:B------:R-:W2:Y:S01]  /*2bc0*/  LDCU UR13, c[0x0][0x3b0] ;  /* 0x00007600ff0d77ac */ /* 0x000ea20008000800 */
[----:B------:R-:W-:Y:S01]  /*2bd0*/  ISETP.GE.U32.AND P3, PT, R11, 0x7fffffbf, PT ;  /* 0x7fffffbf0b00780c */ /* 0x000fe20003f66070 */
[----:B------:R-:W-:Y:S01]  /*2be0*/  IMAD R11, R15, UR11, RZ ;  /* 0x0000000b0f0b7c24 */ /* 0x000fe2000f8e02ff */
[----:B------:R-:W-:Y:S01]  /*2bf0*/  LEA R6, P1, R7, R66, 0x2 ;  /* 0x0000004207067211 */ /* 0x000fe200078210ff */
[----:B------:R-:W-:Y:S01]  /*2c00*/  IMAD R15, R17, UR11, RZ ;  /* 0x0000000b110f7c24 */ /* 0x000fe2000f8e02ff */
[----:B------:R-:W-:Y:S01]  /*2c10*/  LEA.HI.X.SX32 R9, R9, R70, 0x2, P0 ;  /* 0x0000004609097211 */ /* 0x000fe200000f16ff */
[----:B------:R-:W-:Y:S01]  /*2c20*/  IMAD R17, R20, UR11, RZ ;  /* 0x0000000b14117c24 */ /* 0x000fe2000f8e02ff */
[----:B------:R-:W-:Y:S01]  /*2c30*/  LEA R12, P0, R13, R66, 0x2 ;  /* 0x000000420d0c7211 */ /* 0x000fe200078010ff */
[----:B-1----:R-:W-:Y:S01]  /*2c40*/  IMAD R63, R63, UR12, RZ ;  /* 0x0000000c3f3f7c24 */ /* 0x002fe2000f8e02ff */
[----:B------:R-:W-:Y:S01]  /*2c50*/  LEA.HI.X.SX32 R7, R7, R70, 0x2, P1 ;  /* 0x0000004607077211 */ /* 0x000fe200008f16ff */
[----:B------:R-:W-:Y:S01]  /*2c60*/  UIADD3 UR11, UPT, UPT, UR10, UR6, URZ ;  /* 0x000000060a0b7290 */ /* 0x000fe2000fffe0ff */
[----:B------:R-:W-:Y:S01]  /*2c70*/  LEA R10, P1, R11, R66, 0x2 ;  /* 0x000000420b0a7211 */ /* 0x000fe200078210ff */
[----:B------:R-:W-:Y:S01]  /*2c80*/  UMOV UR12, 0x1 ;  /* 0x00000001000c7882 */ /* 0x000fe20000000000 */
[----:B------:R-:W-:-:S02]  /*2c90*/  LEA.HI.X.SX32 R13, R13, R70, 0x2, P0 ;  /* 0x000000460d0d7211 */ /* 0x000fc400000f16ff */
[----:B------:R-:W-:Y:S02]  /*2ca0*/  LEA R16, P0, R17, R66, 0x2 ;  /* 0x0000004211107211 */ /* 0x000fe400078010ff */
[----:B------:R-:W-:Y:S01]  /*2cb0*/  LEA.HI.X.SX32 R11, R11, R70, 0x2, P1 ;  /* 0x000000460b0b7211 */ /* 0x000fe200008f16ff */
[----:B--2---:R-:W-:Y:S01]  /*2cc0*/  IMAD R65, R65, UR13, RZ ;  /* 0x0000000d41417c24 */ /* 0x004fe2000f8e02ff */
[----:B------:R-:W-:Y:S02]  /*2cd0*/  LEA R14, P1, R15, R66, 0x2 ;  /* 0x000000420f0e7211 */ /* 0x000fe400078210ff */
[----:B------:R-:W-:Y:S02]  /*2ce0*/  LEA.HI.X.SX32 R17, R17, R70, 0x2, P0 ;  /* 0x0000004611117211 */ /* 0x000fe400000f16ff */
[----:B------:R-:W-:Y:S02]  /*2cf0*/  LEA R20, P0, R21, R66, 0x2 ;  /* 0x0000004215147211 */ /* 0x000fe400078010ff */
[----:B------:R-:W-:-:S02]  /*2d00*/  LEA.HI.X.SX32 R15, R15, R70, 0x2, P1 ;  /* 0x000000460f0f7211 */ /* 0x000fc400008f16ff */
[----:B------:R-:W-:Y:S02]  /*2d10*/  LEA R18, P1, R19, R66, 0x2 ;  /* 0x0000004213127211 */ /* 0x000fe400078210ff */
[----:B------:R-:W-:Y:S02]  /*2d20*/  LEA.HI.X.SX32 R21, R21, R70, 0x2, P0 ;  /* 0x0000004615157211 */ /* 0x000fe400000f16ff */
        /* <DEDUP_REMOVED lines=16> */
[C---:B------:R-:W-:Y:S02]  /*2e30*/  LEA R40, P0, R0.reuse, R66, 0x2 ;  /* 0x0000004200287211 */ /* 0x040fe400078010ff */
[----:B------:R-:W-:Y:S02]  /*2e40*/  LEA.HI.X.SX32 R35, R35, R70, 0x2, P1 ;  /* 0x0000004623237211 */ /* 0x000fe400008f16ff */
[----:B------:R-:W-:Y:S02]  /*2e50*/  LEA R38, P1, R39, R66, 0x2 ;  /* 0x0000004227267211 */ /* 0x000fe400078210ff */
[----:B------:R-:W-:Y:S01]  /*2e60*/  LEA.HI.X.SX32 R41, R0, R70, 0x2, P0 ;  /* 0x0000004600297211 */ /* 0x000fe200000f16ff */
[----:B------:R-:W-:Y:S01]  /*2e70*/  IMAD R0, R48, UR33, RZ ;  /* 0x0000002130007c24 */ /* 0x000fe2000f8e02ff */
        /* <DEDUP_REMOVED lines=23> */
[----:B------:R-:W-:Y:S02]  /*2ff0*/  LOP3.LUT R67, R67, 0x7c, R244, 0x78, !PT ;  /* 0x0000007c43437812 */ /* 0x000fe400078e78f4 */
[----:B------:R-:W-:Y:S02]  /*3000*/  LEA.HI.X.SX32 R65, R65, R70, 0x2, P0 ;  /* 0x0000004641417211 */ /* 0x000fe400000f16ff */
[----:B------:R-:W-:-:S02]  /*3010*/  LEA R66, P0, R2, R66, 0x2 ;  /* 0x0000004202427211 */ /* 0x000fc400078010ff */
[----:B------:R-:W-:Y:S02]  /*3020*/  LOP3.LUT R252, R67, 0x2000, R252, 0xf8, !PT ;  /* 0x0000200043fc7812 */ /* 0x000fe400078ef8fc */
[-C--:B------:R-:W-:Y:S02]  /*3030*/  LEA.HI.X.SX32 R63, R63, R70.reuse, 0x2, P1 ;  /* 0x000000463f3f7211 */ /* 0x080fe400008f16ff */
[----:B------:R-:W-:Y:S02]  /*3040*/  LEA.HI.X.SX32 R67, R2, R70, 0x2, P0 ;  /* 0x0000004602437211 */ /* 0x000fe400000f16ff */
[----:B------:R-:W-:Y:S02]  /*3050*/  ISETP.NE.U32.AND P1, PT, R3, RZ, PT ;  /* 0x000000ff0300720c */ /* 0x000fe40003f25070 */
[----:B------:R-:W-:Y:S01]  /*3060*/  IADD3 R2, PT, PT, R188, -0x6, RZ ;  /* 0xfffffffabc027810 */ /* 0x000fe20007ffe0ff */
[----:B------:R-:W-:Y:S10]  /*3070*/  BRA.U UP0, `(.L_x_5) ;  /* 0x0000000100187547 */ /* 0x000ff4000b800000 */
[----:B------:R-:W-:Y:S01]  /*3080*/  ELECT P0, URZ, PT ;  /* 0x0000000000ff782f */ /* 0x000fe20003800000 */
[----:B------:R-:W-:Y:S01]  /*3090*/  IMAD.MOV.U32 R0, RZ, RZ, 0x1 ;  /* 0x00000001ff007424 */ /* 0x000fe200078e00ff */
[----:B------:R-:W-:Y:S01]  /*30a0*/  UMOV UR6, 0x40 ;  /* 0x0000004000067882 */ /* 0x000fe20000000000 */
[----:B------:R-:W-:Y:S01]  /*30b0*/  UVIRTCOUNT.DEALLOC.SMPOOL 0x80 ;  /* 0x000000800000784c */ /* 0x000fe20000000000 */
[----:B------:R-:W-:-:S09]  /*30c0*/  ULEA UR6, UR9, UR6, 0x18 ;  /* 0x0000000609067291 */ /* 0x000fd2000f8ec0ff */
[----:B------:R1:W-:Y:S03]  /*30d0*/  @P0 STS.U8 [UR6], R0 ;  /* 0x00000000ff000988 */ /* 0x0003e60008000006 */
.L_x_5:
[----:B------:R-:W-:Y:S01]  /*30e0*/  STTM.x64 tmem[UR11], RZ ;  /* 0x000000ff000079ed */ /* 0x000fe2000834000b */
[----:B------:R-:W-:Y:S01]  /*30f0*/  STTM.x64 tmem[UR11+0x40], RZ ;  /* 0x000040ff000079ed */ /* 0x000fe2000834000b */
[----:B------:R-:W-:Y:S01]  /*3100*/  STTM.x64 tmem[UR11+0x80], RZ ;  /* 0x000080ff000079ed */ /* 0x000fe2000834000b */
[----:B------:R-:W-:Y:S01]  /*3110*/  STTM.x64 tmem[UR11+0xc0], RZ ;  /* 0x0000c0ff000079ed */ /* 0x000fe2000834000b */
[----:B------:R-:W2:Y:S02]  /*3120*/  FENCE.VIEW.ASYNC.T ;  /* 0x00000000000073c6 */ /* 0x000ea40000000200 */
[----:B--2---:R-:W-:Y:S01]  /*3130*/  VOTEU.ALL UP1, P1 ;  /* 0x0000000000ff7886 */ /* 0x004fe20000820000 */
[----:B------:R2:W-:Y:S01]  /*3140*/  STL.64 [R1+0xd08], R4 ;  /* 0x000d080401007387 */ /* 0x0005e20000100a00 */
[----:B------:R-:W-:Y:S01]  /*3150*/  ISETP.GE.U32.AND P0, PT, R2, 0x7fffffbb, PT ;  /* 0x7fffffbb0200780c */ /* 0x000fe20003f06070 */
[----:B------:R-:W-:Y:S01]  /*3160*/  IMAD.U32 R71, RZ, RZ, UR4 ;  /* 0x00000004ff477e24 */ /* 0x000fe2000f8e00ff */
[----:B------:R-:W-:Y:S01]  /*3170*/  VOTEU.ALL UP2, P1 ;  /* 0x0000000000ff7886 */ /* 0x000fe20000840000 */
[----:B------:R-:W-:-:S04]  /*3180*/  @!UP1 UIADD3 UR18, UPT, UPT, -UR12, 0x100000, URZ ;  /* 0x001000000c129890 */ /* 0x000fc8000fffe1ff */
[----:B------:R-:W-:Y:S02]  /*3190*/  @!UP1 USHF.L.U32 UR19, UR18, 0xb, URZ ;  /* 0x0000000b12139899 */ /* 0x000fe400080006ff */
[----:B------:R-:W-:Y:S01]  /*31a0*/  @!UP1 USHF.L.U32 UR18, UR18, 0x1, URZ ;  /* 0x0000000112129899 */ /* 0x000fe200080006ff */
[----:B------:R-:W-:Y:S01]  /*31b0*/  STL.64 [R1+0xd00], R12 ;  /* 0x000d000c01007387 */ /* 0x000fe20000100a00 */
[----:B------:R-:W-:-:S04]  /*31c0*/  @!UP1 UIADD3 UR12, UPT, UPT, -UR12, 0x100000, URZ ;  /* 0x001000000c0c9890 */ /* 0x000fc8000fffe1ff */
[----:B------:R-:W-:Y:S02]  /*31d0*/  @!UP1 USHF.L.U32 UR13, UR12, 0xb, URZ ;  /* 0x0000000b0c0d9899 */ /* 0x000fe400080006ff */
[----:B------:R-:W-:Y:S01]  /*31e0*/  @!UP1 USHF.L.U32 UR12, UR12, 0x1, URZ ;  /* 0x000000010c0c9899 */ /* 0x000fe200080006ff */
[----:B------:R-:W-:Y:S01]  /*31f0*/  VOTEU.ALL UP1, P1 ;  /* 0x0000000000ff7886 */ /* 0x000fe20000820000 */
[----:B------:R-:W-:Y:S01]  /*3200*/  LEA R2, R3, UR7, 0x2 ;  /* 0x0000000703027c11 */ /* 0x000fe2000f8e10ff */
[----:B------:R-:W-:Y:S01]  /*3210*/  BAR.SYNC.DEFER_BLOCKING 0x0 ;  /* 0x0000000000007b1d */ /* 0x000fe20000010000 */
[C---:B------:R-:W-:Y:S01]  /*3220*/  IMAD.WIDE R214, R71.reuse, 0x4, R226 ;  /* 0x0000000447d67825 */ /* 0x040fe200078e02e2 */
[----:B------:R-:W-:Y:S01]  /*3230*/  UIMAD UR6, UR4, 0x3, URZ ;  /* 0x00000003040678a4 */ /* 0x000fe2000f8e02ff */
[----:B------:R-:W-:Y:S01]  /*3240*/  IADD3 R213, PT, PT, R188, 0x3f, RZ ;  /* 0x0000003fbcd57810 */ /* 0x000fe20007ffe0ff */
[----:B------:R-:W-:Y:S01]  /*3250*/  USHF.L.U32 UR9, UR4, 0x2, URZ ;  /* 0x0000000204097899 */ /* 0x000fe200080006ff */
[C---:B------:R-:W-:Y:S01]  /*3260*/  IMAD.WIDE R76, R71.reuse, 0x4, R232 ;  /* 0x00000004474c7825 */ /* 0x040fe200078e02e8 */
[----:B------:R-:W-:Y:S03]  /*3270*/  STL.64 [R1+0xcf8], R20 ;  /* 0x000cf81401007387 */ /* 0x000fe60000100a00 */
[C---:B------:R-:W-:Y:S01]  /*3280*/  IMAD.WIDE R74, R71.reuse, 0x4, R238 ;  /* 0x00000004474a7825 */ /* 0x040fe200078e02ee */
[----:B------:R-:W-:Y:S03]  /*3290*/  STL.64 [R1+0xcf0], R28 ;  /* 0x000cf01c01007387 */ /* 0x000fe60000100a00 */
[----:B------:R-:W-:Y:S01]  /*32a0*/  IMAD.WIDE R72, R71, 0x4, R68 ;  /* 0x0000000447487825 */ /* 0x000fe200078e0244 */
[----:B------:R-:W-:Y:S03]  /*32b0*/  STL.64 [R1+0xce8], R36 ;  /* 0x000ce82401007387 */ /* 0x000fe60000100a00 */
[----:B------:R-:W-:-:S02]  /*32c0*/  IMAD.U32 R71, RZ, RZ, UR14 ;  /* 0x0000000eff477e24 */ /* 0x000fc4000f8e00ff */
[----:B-1----:R-:W-:Y:S01]  /*32d0*/  VIADD R0, R188, 0xfffffff9 ;  /* 0xfffffff9bc007836 */ /* 0x002fe20000000000 */
[----:B------:R-:W-:Y:S01]  /*32e0*/  STL.64 [R1+0xce0], R44 ;  /* 0x000ce02c01007387 */ /* 0x000fe20000100a00 */
[----:B------:R-:W-:-:S03]  /*32f0*/  IMAD.WIDE R216, R71, 0x4, R226 ;  /* 0x0000000447d87825 */ /* 0x000fc600078e02e2 */
[----:B------:R-:W1:Y:S02]  /*3300*/  FENCE.VIEW.ASYNC.S ;  /* 0x00000000000073c6 */ /* 0x000e640000000000 */
[----:B-1----:R-:W1:Y:S02]  /*3310*/  @!UP1 SYNCS.EXCH.64 URZ, [UR8], UR18 ;  /* 0x0000001208ff95b2 */ /* 0x002e640008000100 */
[----:B-1----:R-:W-:Y:S01]  /*3320*/  BAR.SYNC.DEFER_BLOCKING 0x0 ;  /* 0x0000000000007b1d */ /* 0x002fe20000010000 */
[----:B--2---:R-:W-:-:S04]  /*3330*/  IMAD.WIDE R4, R71, 0x4, R68 ;  /* 0x0000000447047825 */ /* 0x004fc800078e0244 */
[C---:B------:R-:W-:Y:S02]  /*3340*/  VIADD R70, R188.reuse, 0xffffffe4 ;  /* 0xffffffe4bc467836 */ /* 0x040fe40000000000 */
[----:B------:R-:W-:Y:S01]  /*3350*/  VIADD R212, R188, 0xffffffc0 ;  /* 0xffffffc0bcd47836 */ /* 0x000fe20000000000 */
[----:B------:R-:W-:Y:S04]  /*3360*/  STL.64 [R1+0xcd8], R52 ;  /* 0x000cd83401007387 */ /* 0x000fe80000100a00 */
[----:B------:R-:W-:Y:S04]  /*3370*/  STL.64 [R1+0xcd0], R60 ;  /* 0x000cd03c01007387 */ /* 0x000fe80000100a00 */
[----:B------:R1:W-:Y:S04]  /*3380*/  STL.64 [R1+0xcc8], R6 ;  /* 0x000cc80601007387 */ /* 0x0003e80000100a00 */
[----:B------:R-:W-:Y:S04]  /*3390*/  STL.64 [R1+0xcc0], R14 ;  /* 0x000cc00e01007387 */ /* 0x000fe80000100a00 */
[----:B------:R-:W-:Y:S01]  /*33a0*/  STL.64 [R1+0xcb8], R22 ;  /* 0x000cb81601007387 */ /* 0x000fe20000100a00 */
[----:B------:R2:W3:Y:S03]  /*33b0*/  @!UP2 SYNCS.EXCH.64 URZ, [UR7+0x4c008], UR12 ;  /* 0x04c0080c07ffa5b2 */ /* 0x0004e60008000100 */
[----:B------:R-:W-:Y:S01]  /*33c0*/  STL.64 [R1+0xcb0], R30 ;  /* 0x000cb01e01007387 */ /* 0x000fe20000100a00 */
[----:B-1----:R-:W-:-:S03]  /*33d0*/  IMAD.WIDE R6, R71, 0x4, R238 ;  /* 0x0000000447067825 */ /* 0x002fc600078e02ee */
[----:B------:R-:W-:Y:S04]  /*33e0*/  STL.64 [R1+0xca8], R38 ;  /* 0x000ca82601007387 */ /* 0x000fe80000100a00 */
[----:B------:R-:W-:Y:S01]  /*33f0*/  STL.64 [R1+0xca0], R46 ;  /* 0x000ca02e01007387 */ /* 0x000fe20000100a00 */
[----:B--2---:R-:W-:Y:S02]  /*3400*/  UIMAD UR12, UR4, 0x5, URZ ;  /* 0x00000005040c78a4 */ /* 0x004fe4000f8e02ff */
[----:B------:R-:W-:Y:S01]  /*3410*/  UIMAD UR13, UR4, 0x3c, URZ ;  /* 0x0000003c040d78a4 */ /* 0x000fe2000f8e02ff */
[----:B------:R-:W-:Y:S04]  /*3420*/  STL.64 [R1+0xc98], R54 ;  /* 0x000c983601007387 */ /* 0x000fe80000100a00 */
[----:B------:R-:W-:Y:S01]  /*3430*/  STL.64 [R1+0xc90], R62 ;  /* 0x000c903e01007387 */ /* 0x000fe20000100a00 */
[----:B------:R-:W-:-:S03]  /*3440*/  IMAD.U32 R218, RZ, RZ, UR13 ;  /* 0x0000000dffda7e24 */ /* 0x000fc6000f8e00ff */
[----:B------:R1:W-:Y:S04]  /*3450*/  STL.64 [R1+0xc88], R8 ;  /* 0x000c880801007387 */ /* 0x0003e80000100a00 */
[----:B------:R-:W-:Y:S04]  /*3460*/  STL.64 [R1+0xc80], R16 ;  /* 0x000c801001007387 */ /* 0x000fe80000100a00 */
[----:B------:R-:W-:Y:S04]  /*3470*/  STL.64 [R1+0xc78], R24 ;  /* 0x000c781801007387 */ /* 0x000fe80000100a00 */
[----:B------:R-:W-:Y:S01]  /*3480*/  STL.64 [R1+0xc70], R32 ;  /* 0x000c702001007387 */ /* 0x000fe20000100a00 */
[----:B-1----:R-:W-:-:S03]  /*3490*/  IMAD.WIDE R8, R71, 0x4, R232 ;  /* 0x0000000447087825 */ /* 0x002fc600078e02e8 */
[----:B------:R-:W-:Y:S01]  /*34a0*/  STL.64 [R1+0xc68], R40 ;  /* 0x000c682801007387 */ /* 0x000fe20000100a00 */
[----:B------:R-:W-:Y:S01]  /*34b0*/  IMAD.U32 R71, RZ, RZ, UR6 ;  /* 0x00000006ff477e24 */ /* 0x000fe2000f8e00ff */
[----:B------:R-:W-:Y:S02]  /*34c0*/  UIMAD UR6, UR4, 0x6, URZ ;  /* 0x00000006040678a4 */ /* 0x000fe4000f8e02ff */
[----:B------:R-:W-:Y:S01]  /*34d0*/  STL.64 [R1+0xc60], R48 ;  /* 0x000c603001007387 */ /* 0x000fe20000100a00 */
[----:B------:R-:W-:-:S03]  /*34e0*/  IMAD.WIDE R222, R71, 0x4, R226 ;  /* 0x0000000447de7825 */ /* 0x000fc600078e02e2 */
[----:B------:R-:W-:Y:S04]  /*34f0*/  STL.64 [R1+0xc58], R56 ;  /* 0x000c583801007387 */ /* 0x000fe80000100a00 */
[----:B------:R-:W-:Y:S04]  /*3500*/  STL.64 [R1+0xc50], R64 ;  /* 0x000c504001007387 */ /* 0x000fe80000100a00 */
[----:B------:R-:W-:Y:S04]  /*3510*/  STL.64 [R1+0xc48], R10 ;  /* 0x000c480a01007387 */ /* 0x000fe80000100a00 */
[----:B------:R-:W-:Y:S04]  /*3520*/  STL.64 [R1+0xc40], R18 ;  /* 0x000c401201007387 */ /* 0x000fe80000100a00 */
[----:B------:R-:W-:Y:S04]  /*3530*/  STL.64 [R1+0xc38], R26 ;  /* 0x000c381a01007387 */ /* 0x000fe80000100a00 */
[----:B------:R-:W-:Y:S01]  /*3540*/  @!PT LDS RZ, [RZ] ;  /* 0x00000000fffff984 */ /* 0x000fe20000000800 */
[----:B------:R-:W-:Y:S01]  /*3550*/  @!PT LDS RZ, [RZ] ;  /* 0x00000000fffff984 */ /* 0x000fe20000000800 */
[----:B------:R-:W-:Y:S01]  /*3560*/  @!PT LDS RZ, [RZ] ;  /* 0x00000000fffff984 */ /* 0x000fe20000000800 */
[----:B---3--:R-:W-:Y:S04]  /*3570*/  LDGSTS.E [R2], desc[UR20][R226.64], !P2 ;  /* 0x00000000e2027fae */ /* 0x008fe8000d1a1014 */
[----:B------:R-:W-:Y:S04]  /*3580*/  STL.64 [R1+0xc30], R34 ;  /* 0x000c302201007387 */ /* 0x000fe80000100a00 */
[----:B------:R-:W-:Y:S04]  /*3590*/  LDGSTS.E [R2+0x200], desc[UR20][R232.64], !P2 ;  /* 0x00200000e8027fae */ /* 0x000fe8000d1a1014 */
[----:B------:R-:W-:Y:S04]  /*35a0*/  STL.64 [R1+0xc28], R42 ;  /* 0x000c282a01007387 */ /* 0x000fe80000100a00 */
[----:B------:R-:W-:Y:S04]  /*35b0*/  LDGSTS.E [R2+0x400], desc[UR20][R238.64], !P2 ;  /* 0x00400000ee027fae */ /* 0x000fe8000d1a1014 */
[----:B------:R-:W-:Y:S04]  /*35c0*/  STL.64 [R1+0xc20], R50 ;  /* 0x000c203201007387 */ /* 0x000fe80000100a00 */
[----:B------:R-:W-:Y:S01]  /*35d0*/  LDGSTS.E [R2+0x600], desc[UR20][R68.64], !P2 ;  /* 0x0060000044027fae */ /* 0x000fe2000d1a1014 */
[----:B------:R-:W-:Y:S01]  /*35e0*/  ISETP.GE.U32.AND P2, PT, R0, 0x7fffffba, PT ;  /* 0x7fffffba0000780c */ /* 0x000fe20003f46070 */
[----:B------:R-:W-:-:S02]  /*35f0*/  VIADD R0, R188, 0xfffffff8 ;  /* 0xfffffff8bc007836 */ /* 0x000fc40000000000 */
[----:B------:R-:W-:Y:S04]  /*3600*/  STL.64 [R1+0xc18], R58 ;  /* 0x000c183a01007387 */ /* 0x000fe80000100a00 */
[----:B------:R-:W-:Y:S04]  /*3610*/  LDGSTS.E [R2+0x800], desc[UR20][R214.64], !P3 ;  /* 0x00800000d6027fae */ /* 0x000fe8000d9a1014 */
        /* <DEDUP_REMOVED lines=10> */
[----:B------:R1:W-:Y:S04]  /*36c0*/  STL.64 [R1+0x4e0], R8 ;  /* 0x0004e00801007387 */ /* 0x0003e80000100a00 */
[----:B------:R1:W-:Y:S04]  /*36d0*/  LDGSTS.E [R2+0x1200], desc[UR20][R8.64], !P4 ;  /* 0x0120000008027fae */ /* 0x0003e8000e1a1014 */
[----:B------:R2:W-:Y:S04]  /*36e0*/  STL.64 [R1+0x4d8], R6 ;  /* 0x0004d80601007387 */ /* 0x0005e80000100a00 */
[----:B------:R2:W-:Y:S04]  /*36f0*/  LDGSTS.E [R2+0x1400], desc[UR20][R6.64], !P4 ;  /* 0x0140000006027fae */ /* 0x0005e8000e1a1014 */
[----:B------:R3:W-:Y:S01]  /*3700*/  STL.64 [R1+0x4d0], R4 ;  /* 0x0004d00401007387 */ /* 0x0007e20000100a00 */
[----:B-1----:R-:W-:-:S03]  /*3710*/  IMAD.WIDE R8, R71, 0x4, R232 ;  /* 0x0000000447087825 */ /* 0x002fc600078e02e8 */
[----:B------:R3:W-:Y:S01]  /*3720*/  LDGSTS.E [R2+0x1600], desc[UR20][R4.64], !P4 ;  /* 0x0160000004027fae */ /* 0x0007e2000e1a1014 */
[----:B------:R-:W-:Y:S01]  /*3730*/  ISETP.GE.U32.AND P4, PT, R0, 0x7fffffb8, PT ;  /* 0x7fffffb80000780c */ /* 0x000fe20003f86070 */
[----:B------:R-:W-:Y:S02]  /*3740*/  VIADD R0, R188, 0xfffffff6 ;  /* 0xfffffff6bc007836 */ /* 0x000fe40000000000 */
[C---:B--2---:R-:W-:Y:S01]  /*3750*/  IMAD.WIDE R6, R71.reuse, 0x4, R238 ;  /* 0x0000000447067825 */ /* 0x044fe200078e02ee */
[----:B------:R-:W-:Y:S04]  /*3760*/  LDGSTS.E [R2+0x1800], desc[UR20][R222.64], !P5 ;  /* 0x01800000de027fae */ /* 0x000fe8000e9a1014 */
[----:B------:R1:W-:Y:S01]  /*3770*/  STL.64 [R1+0x4c0], R8 ;  /* 0x0004c00801007387 */ /* 0x0003e20000100a00 */
[----:B---3--:R-:W-:Y:S01]  /*3780*/  IMAD.WIDE R4, R71, 0x4, R68 ;  /* 0x0000000447047825 */ /* 0x008fe200078e0244 */
[----:B------:R-:W-:-:S02]  /*3790*/  MOV R71, UR9 ;  /* 0x0000000900477c02 */ /* 0x000fc40008000f00 */
[----:B------:R1:W-:Y:S01]  /*37a0*/  LDGSTS.E [R2+0x1a00], desc[UR20][R8.64], !P5 ;  /* 0x01a0000008027fae */ /* 0x0003e2000e9a1014 */
[----:B------:R-:W-:-:S03]  /*37b0*/  UIMAD UR9, UR4, 0x7, URZ ;  /* 0x00000007040978a4 */ /* 0x000fc6000f8e02ff */
[----:B------:R2:W-:Y:S01]  /*37c0*/  STL.64 [R1+0x4b8], R6 ;  /* 0x0004b80601007387 */ /* 0x0005e20000100a00 */
[----:B------:R-:W-:-:S03]  /*37d0*/  IMAD.WIDE R10, R71, 0x4, R226 ;  /* 0x00000004470a7825 */ /* 0x000fc600078e02e2 */
[----:B------:R2:W-:Y:S04]  /*37e0*/  LDGSTS.E [R2+0x1c00], desc[UR20][R6.64], !P5 ;  /* 0x01c0000006027fae */ /* 0x0005e8000e9a1014 */
[----:B------:R3:W-:Y:S01]  /*37f0*/  STL.64 [R1+0x4b0], R4 ;  /* 0x0004b00401007387 */ /* 0x0007e20000100a00 */
[----:B-1----:R-:W-:-:S03]  /*3800*/  IMAD.WIDE R8, R71, 0x4, R232 ;  /* 0x0000000447087825 */ /* 0x002fc600078e02e8 */
[----:B------:R3:W-:Y:S01]  /*3810*/  LDGSTS.E [R2+0x1e00], desc[UR20][R4.64], !P5 ;  /* 0x01e0000004027fae */ /* 0x0007e2000e9a1014 */
[----:B------:R-:W-:Y:S01]  /*3820*/  ISETP.GE.U32.AND P5, PT, R0, 0x7fffffb7, PT ;  /* 0x7fffffb70000780c */ /* 0x000fe20003fa6070 */
[----:B------:R-:W-:Y:S02]  /*3830*/  VIADD R0, R188, 0xfffffff5 ;  /* 0xfffffff5bc007836 */ /* 0x000fe40000000000 */
[C---:B--2---:R-:W-:Y:S01]  /*3840*/  IMAD.WIDE R6, R71.reuse, 0x4, R238 ;  /* 0x0000000447067825 */ /* 0x044fe200078e02ee */
[----:B------:R1:W-:Y:S04]  /*3850*/  STL.64 [R1+0x4a8], R10 ;  /* 0x0004a80a01007387 */ /* 0x0003e80000100a00 */
[----:B------:R1:W-:Y:S01]  /*3860*/  LDGSTS.E [R2+0x2000], desc[UR20][R10.64], !P6 ;  /* 0x020000000a027fae */ /* 0x0003e2000f1a1014 */
[----:B---3--:R-:W-:-:S03]  /*3870*/  IMAD.WIDE R4, R71, 0x4, R68 ;  /* 0x0000000447047825 */ /* 0x008fc600078e0244 */
[----:B------:R2:W-:Y:S01]  /*3880*/  STL.64 [R1+0x4a0], R8 ;  /* 0x0004a00801007387 */ /* 0x0005e20000100a00 */
[----:B------:R-:W-:-:S03]  /*3890*/  IMAD.U32 R71, RZ, RZ, UR12 ;  /* 0x0000000cff477e24 */ /* 0x000fc6000f8e00ff */
[----:B------:R2:W-:Y:S01]  /*38a0*/  LDGSTS.E [R2+0x2200], desc[UR20][R8.64], !P6 ;  /* 0x0220000008027fae */ /* 0x0005e2000f1a1014 */
[----:B------:R-:W-:-:S03]  /*38b0*/  USHF.L.U32 UR12, UR4, 0x3, URZ ;  /* 0x00000003040c7899 */ /* 0x000fc600080006ff */
[----:B------:R3:W-:Y:S01]  /*38c0*/  STL.64 [R1+0x498], R6 ;  /* 0x0004980601007387 */ /* 0x0007e20000100a00 */
[----:B-1----:R-:W-:-:S03]  /*38d0*/  IMAD.WIDE R10, R71, 0x4, R226 ;  /* 0x00000004470a7825 */ /* 0x002fc600078e02e2 */
[----:B------:R3:W-:Y:S04]  /*38e0*/  LDGSTS.E [R2+0x2400], desc[UR20][R6.64], !P6 ;  /* 0x0240000006027fae */ /* 0x0007e8000f1a1014 */
[----:B------:R1:W-:Y:S01]  /*38f0*/  STL.64 [R1+0x490], R4 ;  /* 0x0004900401007387 */ /* 0x0003e20000100a00 */
[----:B--2---:R-:W-:-:S03]  /*3900*/  IMAD.WIDE R8, R71, 0x4, R232 ;  /* 0x0000000447087825 */ /* 0x004fc600078e02e8 */
[----:B------:R1:W-:Y:S01]  /*3910*/  LDGSTS.E [R2+0x2600], desc[UR20][R4.64], !P6 ;  /* 0x0260000004027fae */ /* 0x0003e2000f1a1014 */
[----:B------:R-:W-:Y:S01]  /*3920*/  ISETP.GE.U32.AND P6, PT, R0, 0x7fffffb6, PT ;  /* 0x7fffffb60000780c */ /* 0x000fe20003fc6070 */
[----:B------:R-:W-:Y:S02]  /*3930*/  VIADD R0, R188, 0xfffffff4 ;  /* 0xfffffff4bc007836 */ /* 0x000fe40000000000 */
[C---:B---3--:R-:W-:Y:S01]  /*3940*/  IMAD.WIDE R6, R71.reuse, 0x4, R238 ;  /* 0x0000000447067825 */ /* 0x048fe200078e02ee */
[----:B------:R2:W-:Y:S04]  /*3950*/  STL.64 [R1+0x488], R10 ;  /* 0x0004880a01007387 */ /* 0x0005e80000100a00 */
[----:B------:R2:W-:Y:S01]  /*3960*/  LDGSTS.E [R2+0x2800], desc[UR20][R10.64], !P0 ;  /* 0x028000000a027fae */ /* 0x0005e2000c1a1014 */
[----:B-1----:R-:W-:-:S03]  /*3970*/  IMAD.WIDE R4, R71, 0x4, R68 ;  /* 0x0000000447047825 */ /* 0x002fc600078e0244 */
[----:B------:R1:W-:Y:S01]  /*3980*/  STL.64 [R1+0x480], R8 ;  /* 0x0004800801007387 */ /* 0x0003e20000100a00 */
[----:B------:R-:W-:-:S03]  /*3990*/  IMAD.U32 R71, RZ, RZ, UR6 ;  /* 0x00000006ff477e24 */ /* 0x000fc6000f8e00ff */
[----:B------:R1:W-:Y:S01]  /*39a0*/  LDGSTS.E [R2+0x2a00], desc[UR20][R8.64], !P0 ;  /* 0x02a0000008027fae */ /* 0x0003e2000c1a1014 */
[----:B------:R-:W-:-:S03]  /*39b0*/  UIMAD UR6, UR4, 0x9, URZ ;  /* 0x00000009040678a4 */ /* 0x000fc6000f8e02ff */
[----:B------:R3:W-:Y:S01]  /*39c0*/  STL.64 [R1+0x478], R6 ;  /* 0x0004780601007387 */ /* 0x0007e20000100a00 */
[----:B--2---:R-:W-:-:S03]  /*39d0*/  IMAD.WIDE R10, R71, 0x4, R226 ;  /* 0x00000004470a7825 */ /* 0x004fc600078e02e2 */
[----:B------:R3:W-:Y:S04]  /*39e0*/  LDGSTS.E [R2+0x2c00], desc[UR20][R6.64], !P0 ;  /* 0x02c0000006027fae */ /* 0x0007e8000c1a1014 */
[----:B------:R2:W-:Y:S01]  /*39f0*/  STL.64 [R1+0x470], R4 ;  /* 0x0004700401007387 */ /* 0x0005e20000100a00 */
[----:B-1----:R-:W-:-:S03]  /*3a00*/  IMAD.WIDE R8, R71, 0x4, R232 ;  /* 0x0000000447087825 */ /* 0x002fc600078e02e8 */
[----:B------:R2:W-:Y:S01]  /*3a10*/  LDGSTS.E [R2+0x2e00], desc[UR20][R4.64], !P0 ;  /* 0x02e0000004027fae */ /* 0x0005e2000c1a1014 */
[----:B------:R-:W-:Y:S01]  /*3a20*/  ISETP.GE.U32.AND P0, PT, R0, 0x7fffffb5, PT ;  /* 0x7fffffb50000780c */ /* 0x000fe20003f06070 */
[----:B------:R-:W-:Y:S02]  /*3a30*/  VIADD R0, R188, 0xfffffff3 ;  /* 0xfffffff3bc007836 */ /* 0x000fe40000000000 */
[C---:B---3--:R-:W-:Y:S01]  /*3a40*/  IMAD.WIDE R6, R71.reuse, 0x4, R238 ;  /* 0x0000000447067825 */ /* 0x048fe200078e02ee */
[----:B------:R1:W-:Y:S04]  /*3a50*/  STL.64 [R1+0x468], R10 ;  /* 0x0004680a01007387 */ /* 0x0003e80000100a00 */
[----:B------:R1:W-:Y:S01]  /*3a60*/  LDGSTS.E [R2+0x3000], desc[UR20][R10.64], !P2 ;  /* 0x030000000a027fae */ /* 0x0003e2000d1a1014 */
[----:B--2---:R-:W-:-:S03]  /*3a70*/  IMAD.WIDE R4, R71, 0x4, R68 ;  /* 0x0000000447047825 */ /* 0x004fc600078e0244 */
[----:B------:R2:W-:Y:S01]  /*3a80*/  STL.64 [R1+0x460], R8 ;  /* 0x0004600801007387 */ /* 0x0005e20000100a00 */
[----:B------:R-:W-:-:S03]  /*3a90*/  IMAD.U32 R71, RZ, RZ, UR9 ;  /* 0x00000009ff477e24 */ /* 0x000fc6000f8e00ff */
[----:B------:R2:W-:Y:S01]  /*3aa0*/  LDGSTS.E [R2+0x3200], desc[UR20][R8.64], !P2 ;  /* 0x0320000008027fae */ /* 0x0005e2000d1a1014 */
[----:B------:R-:W-:-:S03]  /*3ab0*/  UIMAD UR9, UR4, 0xa, URZ ;  /* 0x0000000a040978a4 */ /* 0x000fc6000f8e02ff */
        /* <DEDUP_REMOVED lines=22> */
[----:B------:R-:W-:Y:S02]  /*3c20*/  ISETP.GE.U32.AND P3, PT, R0, 0x7fffffb3, PT ;  /* 0x7fffffb30000780c */ /* 0x000fe40003f66070 */
[----:B------:R-:W-:Y:S01]  /*3c30*/  IADD3 R0, PT, PT, R188, -0xf, RZ ;  /* 0xfffffff1bc007810 */ /* 0x000fe20007ffe0ff */
        /* <DEDUP_REMOVED lines=67> */
[----:B--2---:R-:W-:Y:S01]  /*4070*/  IMAD.WIDE R4, R71, 0x4, R68 ;  /* 0x0000000447047825 */ /* 0x004fe200078e0244 */
[----:B------:R-:W-:-:S02]  /*4080*/  MOV R71, UR9 ;  /* 0x0000000900477c02 */ /* 0x000fc40008000f00 */
[----:B------:R2:W-:Y:S01]  /*4090*/  STL.64 [R1+0x3a0], R8 ;  /* 0x0003a00801007387 */ /* 0x0005e20000100a00 */
[----:B------:R-:W-:-:S03]  /*40a0*/  USHF.L.U32 UR9, UR4, 0x4, URZ ;  /* 0x0000000404097899 */ /* 0x000fc600080006ff */
[----:B------:R2:W-:Y:S01]  /*40b0*/  LDGSTS.E [R2+0x6200], desc[UR20][R8.64], !P2 ;  /* 0x0620000008027fae */ /* 0x0005e2000d1a1014 */
[----:B-1----:R-:W-:-:S03]  /*40c0*/  IMAD.WIDE R10, R71, 0x4, R226 ;  /* 0x00000004470a7825 */ /* 0x002fc600078e02e2 */
[----:B------:R1:W-:Y:S04]  /*40d0*/  STL.64 [R1+0x398], R6 ;  /* 0x0003980601007387 */ /* 0x0003e80000100a00 */
[----:B------:R1:W-:Y:S04]  /*40e0*/  LDGSTS.E [R2+0x6400], desc[UR20][R6.64], !P2 ;  /* 0x0640000006027fae */ /* 0x0003e8000d1a1014 */
[----:B------:R3:W-:Y:S01]  /*40f0*/  STL.64 [R1+0x390], R4 ;  /* 0x0003900401007387 */ /* 0x0007e20000100a00 */
[----:B--2---:R-:W-:-:S03]  /*4100*/  IMAD.WIDE R8, R71, 0x4, R232 ;  /* 0x0000000447087825 */ /* 0x004fc600078e02e8 */
[----:B------:R3:W-:Y:S01]  /*4110*/  LDGSTS.E [R2+0x6600], desc[UR20][R4.64], !P2 ;  /* 0x0660000004027fae */ /* 0x0007e2000d1a1014 */
[----:B------:R-:W-:Y:S01]  /*4120*/  ISETP.GE.U32.AND P2, PT, R0, 0x7fffffae, PT ;  /* 0x7fffffae0000780c */ /* 0x000fe20003f46070 */
[----:B------:R-:W-:Y:S02]  /*4130*/  VIADD R0, R188, 0xffffffec ;  /* 0xffffffecbc007836 */ /* 0x000fe40000000000 */
[C---:B-1----:R-:W-:Y:S01]  /*4140*/  IMAD.WIDE R6, R71.reuse, 0x4, R238 ;  /* 0x0000000447067825 */ /* 0x042fe200078e02ee */
[----:B------:R1:W-:Y:S04]  /*4150*/  STL.64 [R1+0x388], R10 ;  /* 0x0003880a01007387 */ /* 0x0003e80000100a00 */
[----:B------:R1:W-:Y:S01]  /*4160*/  LDGSTS.E [R2+0x6800], desc[UR20][R10.64], !P3 ;  /* 0x068000000a027fae */ /* 0x0003e2000d9a1014 */
[----:B---3--:R-:W-:-:S03]  /*4170*/  IMAD.WIDE R4, R71, 0x4, R68 ;  /* 0x0000000447047825 */ /* 0x008fc600078e0244 */
[----:B------:R2:W-:Y:S01]  /*4180*/  STL.64 [R1+0x380], R8 ;  /* 0x0003800801007387 */ /* 0x0005e20000100a00 */
[----:B------:R-:W-:-:S03]  /*4190*/  IMAD.U32 R71, RZ, RZ, UR12 ;  /* 0x0000000cff477e24 */ /* 0x000fc6000f8e00ff */
[----:B------:R2:W-:Y:S01]  /*41a0*/  LDGSTS.E [R2+0x6a00], desc[UR20][R8.64], !P3 ;  /* 0x06a0000008027fae */ /* 0x0005e2000d9a1014 */
[----:B------:R-:W-:Y:S01]  /*41b0*/  UIMAD UR12, UR4, 0x11, URZ ;  /* 0x00000011040c78a4 */ /* 0x000fe2000f8e02ff */
[C---:B-1----:R-:W-:Y:S02]  /*41c0*/  IMAD.WIDE R10, R71.reuse, 0x4, R226 ;  /* 0x00000004470a7825 */ /* 0x042fe400078e02e2 */
[----:B------:R1:W-:Y:S04]  /*41d0*/  STL.64 [R1+0x378], R6 ;  /* 0x0003780601007387 */ /* 0x0003e80000100a00 */
[----:B------:R1:W-:Y:S01]  /*41e0*/  LDGSTS.E [R2+0x6c00], desc[UR20][R6.64], !P3 ;  /* 0x06c0000006027fae */ /* 0x0003e2000d9a1014 */
[----:B--2---:R-:W-:-:S03]  /*41f0*/  IMAD.WIDE R8, R71, 0x4, R232 ;  /* 0x0000000447087825 */ /* 0x004fc600078e02e8 */
[----:B------:R2:W-:Y:S04]  /*4200*/  STL.64 [R1+0x370], R4 ;  /* 0x0003700401007387 */ /* 0x0005e80000100a00 */
[----:B------:R2:W-:Y:S01]  /*4210*/  LDGSTS.E [R2+0x6e00], desc[UR20][R4.64], !P3 ;  /* 0x06e0000004027fae */ /* 0x0005e2000d9a1014 */
[----:B------:R-:W-:Y:S01]  /*4220*/  ISETP.GE.U32.AND P3, PT, R0, 0x7fffffad, PT ;  /* 0x7fffffad0000780c */ /* 0x000fe20003f66070 */
[----:B------:R-:W-:Y:S02]  /*4230*/  VIADD R0, R188, 0xffffffeb ;  /* 0xffffffebbc007836 */ /* 0x000fe40000000000 */
[C---:B-1----:R-:W-:Y:S01]  /*4240*/  IMAD.WIDE R6, R71.reuse, 0x4, R238 ;  /* 0x0000000447067825 */ /* 0x042fe200078e02ee */
        /* <DEDUP_REMOVED lines=22> */
[----:B------:R-:W-:Y:S01]  /*43b0*/  UIMAD UR9, UR4, 0x13, URZ ;  /* 0x00000013040978a4 */ /* 0x000fe2000f8e02ff */
[C---:B--2---:R-:W-:Y:S02]  /*43c0*/  IMAD.WIDE R10, R71.reuse, 0x4, R226 ;  /* 0x00000004470a7825 */ /* 0x044fe400078e02e2 */
[----:B------:R2:W-:Y:S04]  /*43d0*/  STL.64 [R1+0x338], R6 ;  /* 0x0003380601007387 */ /* 0x0005e80000100a00 */
[----:B------:R2:W-:Y:S01]  /*43e0*/  LDGSTS.E [R2+0x7c00], desc[UR20][R6.64], !P5 ;  /* 0x07c0000006027fae */ /* 0x0005e2000e9a1014 */
[----:B-1----:R-:W-:-:S03]  /*43f0*/  IMAD.WIDE R8, R71, 0x4, R232 ;  /* 0x0000000447087825 */ /* 0x002fc600078e02e8 */
[----:B------:R1:W-:Y:S04]  /*4400*/  STL.64 [R1+0x330], R4 ;  /* 0x0003300401007387 */ /* 0x0003e80000100a00 */
[----:B------:R1:W-:Y:S01]  /*4410*/  LDGSTS.E [R2+0x7e00], desc[UR20][R4.64], !P5 ;  /* 0x07e0000004027fae */ /* 0x0003e2000e9a1014 */
[----:B------:R-:W-:Y:S01]  /*4420*/  ISETP.GE.U32.AND P5, PT, R0, 0x7fffffab, PT ;  /* 0x7fffffab0000780c */ /* 0x000fe20003fa6070 */
[----:B------:R-:W-:Y:S02]  /*4430*/  VIADD R0, R188, 0xffffffe9 ;  /* 0xffffffe9bc007836 */ /* 0x000fe40000000000 */
[C---:B--2---:R-:W-:Y:S01]  /*4440*/  IMAD.WIDE R6, R71.reuse, 0x4, R238 ;  /* 0x0000000447067825 */ /* 0x044fe200078e02ee */
        /* <DEDUP_REMOVED lines=64> */
[----:B------:R2:W-:Y:S04]  /*4850*/  LDGSTS.E [R2+0xa000], desc[UR20][R10.64], !P4 ;  /* 0x0a0000000a027fae */ /* 0x0005e8000e1a1014 */
[----:B------:R3:W-:Y:S01]  /*4860*/  LDGSTS.E [R2+0xa200], desc[UR20][R8.64], !P4 ;  /* 0x0a20000008027fae */ /* 0x0007e2000e1a1014 */
[----:B-1----:R-:W-:-:S03]  /*4870*/  IMAD.WIDE R4, R71, 0x4, R68 ;  /* 0x0000000447047825 */ /* 0x002fc600078e0244 */
[----:B------:R2:W-:Y:S01]  /*4880*/  STL.64 [R1+0x2a8], R10 ;  /* 0x0002a80a01007387 */ /* 0x0005e20000100a00 */
[----:B------:R-:W-:-:S03]  /*4890*/  IMAD.U32 R71, RZ, RZ, UR6 ;  /* 0x00000006ff477e24 */ /* 0x000fc6000f8e00ff */
[----:B------:R1:W-:Y:S01]  /*48a0*/  LDGSTS.E [R2+0xa400], desc[UR20][R6.64], !P4 ;  /* 0x0a40000006027fae */ /* 0x0003e2000e1a1014 */
[----:B------:R-:W-:-:S03]  /*48b0*/  UIMAD UR6, UR4, 0x18, URZ ;  /* 0x00000018040678a4 */ /* 0x000fc6000f8e02ff */
[----:B------:R3:W-:Y:S04]  /*48c0*/  STL.64 [R1+0x2a0], R8 ;  /* 0x0002a00801007387 */ /* 0x0007e80000100a00 */
[----:B------:R4:W-:Y:S01]  /*48d0*/  LDGSTS.E [R2+0xa600], desc[UR20][R4.64], !P4 ;  /* 0x0a60000004027fae */ /* 0x0009e2000e1a1014 */
[C---:B--2---:R-:W-:Y:S01]  /*48e0*/  IMAD.WIDE R10, R71.reuse, 0x4, R226 ;  /* 0x00000004470a7825 */ /* 0x044fe200078e02e2 */
[----:B------:R-:W-:Y:S02]  /*48f0*/  ISETP.GE.U32.AND P4, PT, R0, 0x7fffffa6, PT ;  /* 0x7fffffa60000780c */ /* 0x000fe40003f86070 */
[----:B------:R1:W-:Y:S01]  /*4900*/  STL.64 [R1+0x298], R6 ;  /* 0x0002980601007387 */ /* 0x0003e20000100a00 */
[----:B------:R-:W-:Y:S01]  /*4910*/  MOV R0, UR9 ;  /* 0x0000000900007c02 */ /* 0x000fe20008000f00 */
[----:B------:R-:W-:Y:S01]  /*4920*/  UIMAD UR9, UR4, 0x19, URZ ;  /* 0x00000019040978a4 */ /* 0x000fe2000f8e02ff */
[C---:B---3--:R-:W-:Y:S01]  /*4930*/  IMAD.WIDE R8, R71.reuse, 0x4, R232 ;  /* 0x0000000447087825 */ /* 0x048fe200078e02e8 */
[----:B------:R4:W-:Y:S04]  /*4940*/  STL.64 [R1+0x290], R4 ;  /* 0x0002900401007387 */ /* 0x0009e80000100a00 */
[----:B------:R2:W-:Y:S01]  /*4950*/  STL.64 [R1+0x288], R10 ;  /* 0x0002880a01007387 */ /* 0x0005e20000100a00 */
[----:B-1----:R-:W-:-:S03]  /*4960*/  IMAD.WIDE R6, R71, 0x4, R238 ;  /* 0x0000000447067825 */ /* 0x002fc600078e02ee */
[----:B------:R2:W-:Y:S01]  /*4970*/  LDGSTS.E [R2+0xa800], desc[UR20][R10.64], !P5 ;  /* 0x0a8000000a027fae */ /* 0x0005e2000e9a1014 */
[----:B----4-:R-:W-:-:S03]  /*4980*/  IMAD.WIDE R4, R71, 0x4, R68 ;  /* 0x0000000447047825 */ /* 0x010fc600078e0244 */
[----:B------:R1:W-:Y:S04]  /*4990*/  STL.64 [R1+0x280], R8 ;  /* 0x0002800801007387 */ /* 0x0003e80000100a00 */
[----:B------:R1:W-:Y:S01]  /*49a0*/  LDGSTS.E [R2+0xaa00], desc[UR20][R8.64], !P5 ;  /* 0x0aa0000008027fae */ /* 0x0003e2000e9a1014 */
[----:B--2---:R-:W-:-:S03]  /*49b0*/  IMAD.WIDE R10, R0, 0x4, R226 ;  /* 0x00000004000a7825 */ /* 0x004fc600078e02e2 */
        /* <DEDUP_REMOVED lines=136> */
[----:B------:R-:W-:Y:S04]  /*5240*/  STL.64 [R1+0x168], R10 ;  /* 0x0001680a01007387 */ /* 0x000fe80000100a00 */
[----:B------:R-:W-:Y:S01]  /*5250*/  LDGSTS.E [R2+0xf000], desc[UR20][R10.64], !P2 ;  /* 0x0f0000000a027fae */ /* 0x000fe2000d1a1014 */
[----:B--2---:R-:W-:Y:S01]  /*5260*/  IMAD.WIDE R4, R0, 0x4, R68 ;  /* 0x0000000400047825 */ /* 0x004fe200078e0244 */
[----:B------:R-:W-:-:S02]  /*5270*/  MOV R0, UR9 ;  /* 0x0000000900007c02 */ /* 0x000fc40008000f00 */
[----:B------:R-:W-:Y:S01]  /*5280*/  STL.64 [R1+0x160], R8 ;  /* 0x0001600801007387 */ /* 0x000fe20000100a00 */
[----:B------:R-:W-:-:S03]  /*5290*/  UIMAD UR9, UR4, 0x22, URZ ;  /* 0x00000022040978a4 */ /* 0x000fc6000f8e02ff */
[----:B------:R-:W-:Y:S01]  /*52a0*/  LDGSTS.E [R2+0xf200], desc[UR20][R8.64], !P2 ;  /* 0x0f20000008027fae */ /* 0x000fe2000d1a1014 */
[----:B------:R-:W-:-:S03]  /*52b0*/  IMAD.WIDE R12, R0, 0x4, R232 ;  /* 0x00000004000c7825 */ /* 0x000fc600078e02e8 */
[----:B------:R1:W-:Y:S01]  /*52c0*/  STL.64 [R1+0x158], R6 ;  /* 0x0001580601007387 */ /* 0x0003e20000100a00 */
[----:B------:R-:W-:-:S03]  /*52d0*/  IMAD.WIDE R20, R0, 0x4, R238 ;  /* 0x0000000400147825 */ /* 0x000fc600078e02ee */
[----:B------:R1:W-:Y:S01]  /*52e0*/  LDGSTS.E [R2+0xf400], desc[UR20][R6.64], !P2 ;  /* 0x0f40000006027fae */ /* 0x0003e2000d1a1014 */
[----:B------:R-:W-:-:S03]  /*52f0*/  IMAD.WIDE R28, R0, 0x4, R68 ;  /* 0x00000004001c7825 */ /* 0x000fc600078e0244 */
[----:B------:R2:W-:Y:S01]  /*5300*/  LDGSTS.E [R2+0xf600], desc[UR20][R4.64], !P2 ;  /* 0x0f60000004027fae */ /* 0x0005e2000d1a1014 */
[----:B------:R-:W-:Y:S01]  /*5310*/  ISETP.GE.U32.AND P2, PT, R70, 0x7fffff9c, PT ;  /* 0x7fffff9c4600780c */ /* 0x000fe20003f46070 */
[----:B------:R-:W-:Y:S02]  /*5320*/  VIADD R70, R188, 0xffffffda ;  /* 0xffffffdabc467836 */ /* 0x000fe40000000000 */
[----:B------:R2:W-:Y:S01]  /*5330*/  STL.64 [R1+0xd10], R4 ;  /* 0x000d100401007387 */ /* 0x0005e20000100a00 */
[----:B-1----:R-:W-:-:S04]  /*5340*/  IMAD.WIDE R6, R0, 0x4, R226 ;  /* 0x0000000400067825 */ /* 0x002fc800078e02e2 */
[----:B------:R-:W-:Y:S01]  /*5350*/  IMAD.U32 R0, RZ, RZ, UR12 ;  /* 0x0000000cff007e24 */ /* 0x000fe2000f8e00ff */
[----:B------:R1:W-:Y:S01]  /*5360*/  STL.64 [R1+0x148], R6 ;  /* 0x0001480601007387 */ /* 0x0003e20000100a00 */
[----:B------:R-:W-:Y:S02]  /*5370*/  UIMAD UR12, UR4, 0x23, URZ ;  /* 0x00000023040c78a4 */ /* 0x000fe4000f8e02ff */
[C---:B--2---:R-:W-:Y:S01]  /*5380*/  IMAD.WIDE R4, R0.reuse, 0x4, R226 ;  /* 0x0000000400047825 */ /* 0x044fe200078e02e2 */
[----:B------:R1:W-:Y:S03]  /*5390*/  LDGSTS.E [R2+0xf800], desc[UR20][R6.64], !P3 ;  /* 0x0f80000006027fae */ /* 0x0003e6000d9a1014 */
[C---:B------:R-:W-:Y:S01]  /*53a0*/  IMAD.WIDE R36, R0.reuse, 0x4, R232 ;  /* 0x0000000400247825 */ /* 0x040fe200078e02e8 */
[----:B------:R-:W-:Y:S03]  /*53b0*/  LDGSTS.E [R2+0xfa00], desc[UR20][R12.64], !P3 ;  /* 0x0fa000000c027fae */ /* 0x000fe6000d9a1014 */
[C---:B------:R-:W-:Y:S01]  /*53c0*/  IMAD.WIDE R44, R0.reuse, 0x4, R238 ;  /* 0x00000004002c7825 */ /* 0x040fe200078e02ee */
[----:B------:R-:W-:Y:S03]  /*53d0*/  STL.64 [R1+0xd18], R12 ;  /* 0x000d180c01007387 */ /* 0x000fe60000100a00 */
[----:B------:R-:W-:Y:S01]  /*53e0*/  IMAD.WIDE R52, R0, 0x4, R68 ;  /* 0x0000000400347825 */ /* 0x000fe200078e0244 */
[----:B------:R-:W-:Y:S03]  /*53f0*/  LDGSTS.E [R2+0xfc00], desc[UR20][R20.64], !P3 ;  /* 0x0fc0000014027fae */ /* 0x000fe6000d9a1014 */
[----:B------:R-:W-:Y:S01]  /*5400*/  IMAD.U32 R0, RZ, RZ, UR6 ;  /* 0x00000006ff007e24 */ /* 0x000fe2000f8e00ff */
[----:B------:R-:W-:Y:S01]  /*5410*/  STL.64 [R1+0xd20], R20 ;  /* 0x000d201401007387 */ /* 0x000fe20000100a00 */
[----:B------:R-:W-:-:S02]  /*5420*/  UIMAD UR6, UR4, 0x24, URZ ;  /* 0x00000024040678a4 */ /* 0x000fc4000f8e02ff */
[----:B------:R-:W-:Y:S01]  /*5430*/  IMAD.WIDE R60, R0, 0x4, R232 ;  /* 0x00000004003c7825 */ /* 0x000fe200078e02e8 */
[----:B------:R-:W-:Y:S01]  /*5440*/  LDGSTS.E [R2+0xfe00], desc[UR20][R28.64], !P3 ;  /* 0x0fe000001c027fae */ /* 0x000fe2000d9a1014 */
[----:B------:R-:W-:Y:S02]  /*5450*/  ISETP.GE.U32.AND P3, PT, R70, 0x7fffff9b, PT ;  /* 0x7fffff9b4600780c */ /* 0x000fe40003f66070 */
[C---:B-1----:R-:W-:Y:S01]  /*5460*/  IMAD.WIDE R6, R0.reuse, 0x4, R238 ;  /* 0x0000000400067825 */ /* 0x042fe200078e02ee */
[----:B------:R-:W-:Y:S03]  /*5470*/  STL.64 [R1+0xd28], R28 ;  /* 0x000d281c01007387 */ /* 0x000fe60000100a00 */
[----:B------:R-:W-:Y:S01]  /*5480*/  IMAD.WIDE R14, R0, 0x4, R68 ;  /* 0x00000004000e7825 */ /* 0x000fe200078e0244 */
[----:B------:R1:W-:Y:S03]  /*5490*/  STL.64 [R1+0x128], R4 ;  /* 0x0001280401007387 */ /* 0x0003e60000100a00 */
[----:B------:R-:W-:Y:S01]  /*54a0*/  VIADD R70, R188, 0xffffffd9 ;  /* 0xffffffd9bc467836 */ /* 0x000fe20000000000 */
[----:B------:R1:W-:Y:S04]  /*54b0*/  LDGSTS.E [R2+0x10000], desc[UR20][R4.64], !P4 ;  /* 0x1000000004027fae */ /* 0x0003e8000e1a1014 */
[----:B------:R-:W-:Y:S04]  /*54c0*/  LDGSTS.E [R2+0x10200], desc[UR20][R36.64], !P4 ;  /* 0x1020000024027fae */ /* 0x000fe8000e1a1014 */
[----:B------:R-:W-:Y:S01]  /*54d0*/  STL.64 [R1+0xd30], R36 ;  /* 0x000d302401007387 */ /* 0x000fe20000100a00 */
[----:B-1----:R-:W-:-:S03]  /*54e0*/  IMAD.WIDE R4, R0, 0x4, R226 ;  /* 0x0000000400047825 */ /* 0x002fc600078e02e2 */
[----:B------:R-:W-:Y:S01]  /*54f0*/  LDGSTS.E [R2+0x10400], desc[UR20][R44.64], !P4 ;  /* 0x104000002c027fae */ /* 0x000fe2000e1a1014 */
[----:B------:R-:W-:-:S03]  /*5500*/  IMAD.U32 R0, RZ, RZ, UR9 ;  /* 0x00000009ff007e24 */ /* 0x000fc6000f8e00ff */
[----:B------:R-:W-:Y:S01]  /*5510*/  STL.64 [R1+0xd38], R44 ;  /* 0x000d382c01007387 */ /* 0x000fe20000100a00 */
[----:B------:R-:W-:Y:S01]  /*5520*/  UIMAD UR9, UR4, 0x25, URZ ;  /* 0x00000025040978a4 */ /* 0x000fe2000f8e02ff */
[----:B------:R-:W-:Y:S02]  /*5530*/  IMAD.WIDE R22, R0, 0x4, R232 ;  /* 0x0000000400167825 */ /* 0x000fe400078e02e8 */
[----:B------:R-:W-:Y:S01]  /*5540*/  LDGSTS.E [R2+0x10600], desc[UR20][R52.64], !P4 ;  /* 0x1060000034027fae */ /* 0x000fe2000e1a1014 */
[----:B------:R-:W-:Y:S01]  /*5550*/  ISETP.GE.U32.AND P4, PT, R70, 0x7fffff9a, PT ;  /* 0x7fffff9a4600780c */ /* 0x000fe20003f86070 */
[C---:B------:R-:W-:Y:S02]  /*5560*/  IMAD.WIDE R30, R0.reuse, 0x4, R238 ;  /* 0x00000004001e7825 */ /* 0x040fe400078e02ee */
[----:B------:R-:W-:Y:S02]  /*5570*/  STL.64 [R1+0xd40], R52 ;  /* 0x000d403401007387 */ /* 0x000fe40000100a00 */
[----:B------:R-:W-:-:S02]  /*5580*/  IMAD.WIDE R38, R0, 0x4, R68 ;  /* 0x0000000400267825 */ /* 0x000fc400078e0244 */
[----:B------:R-:W-:Y:S02]  /*5590*/  STL.64 [R1+0x108], R4 ;  /* 0x0001080401007387 */ /* 0x000fe40000100a00 */
[----:B------:R-:W-:Y:S02]  /*55a0*/  VIADD R70, R188, 0xffffffd8 ;  /* 0xffffffd8bc467836 */ /* 0x000fe40000000000 */
[----:B------:R-:W-:Y:S04]  /*55b0*/  LDGSTS.E [R2+0x10800], desc[UR20][R4.64], !P5 ;  /* 0x1080000004027fae */ /* 0x000fe8000e9a1014 */
[----:B------:R1:W-:Y:S04]  /*55c0*/  LDGSTS.E [R2+0x10a00], desc[UR20][R60.64], !P5 ;  /* 0x10a000003c027fae */ /* 0x0003e8000e9a1014 */
[----:B------:R1:W-:Y:S04]  /*55d0*/  STL.64 [R1+0xd48], R60 ;  /* 0x000d483c01007387 */ /* 0x0003e80000100a00 */
[----:B------:R2:W-:Y:S04]  /*55e0*/  STL.64 [R1+0xd50], R6 ;  /* 0x000d500601007387 */ /* 0x0005e80000100a00 */
[----:B------:R-:W-:Y:S01]  /*55f0*/  STL.64 [R1+0xd58], R14 ;  /* 0x000d580e01007387 */ /* 0x000fe20000100a00 */
[----:B-1----:R-:W-:-:S03]  /*5600*/  IMAD.WIDE R60, R0, 0x4, R226 ;  /* 0x00000004003c7825 */ /* 0x002fc600078e02e2 */
[----:B------:R2:W-:Y:S01]  /*5610*/  LDGSTS.E [R2+0x10c00], desc[UR20][R6.64], !P5 ;  /* 0x10c0000006027fae */ /* 0x0005e2000e9a1014 */
[----:B------:R-:W-:Y:S01]  /*5620*/  IMAD.U32 R0, RZ, RZ, UR12 ;  /* 0x0000000cff007e24 */ /* 0x000fe2000f8e00ff */
[----:B------:R-:W-:Y:S02]  /*5630*/  UIMAD UR12, UR4, 0x26, URZ ;  /* 0x00000026040c78a4 */ /* 0x000fe4000f8e02ff */
[----:B------:R1:W-:Y:S01]  /*5640*/  STL.64 [R1+0xd60], R60 ;  /* 0x000d603c01007387 */ /* 0x0003e20000100a00 */
[----:B------:R-:W-:-:S03]  /*5650*/  IMAD.WIDE R52, R0, 0x4, R226 ;  /* 0x0000000400347825 */ /* 0x000fc600078e02e2 */
[----:B------:R-:W-:Y:S01]  /*5660*/  STL.64 [R1+0xd68], R22 ;  /* 0x000d681601007387 */ /* 0x000fe20000100a00 */
[----:B------:R-:W-:-:S03]  /*5670*/  IMAD.WIDE R46, R0, 0x4, R232 ;  /* 0x00000004002e7825 */ /* 0x000fc600078e02e8 */
[----:B------:R-:W-:Y:S01]  /*5680*/  STL.64 [R1+0xd70], R30 ;  /* 0x000d701e01007387 */ /* 0x000fe20000100a00 */
[----:B------:R-:W-:-:S03]  /*5690*/  IMAD.WIDE R54, R0, 0x4, R238 ;  /* 0x0000000400367825 */ /* 0x000fc600078e02ee */
[----:B------:R-:W-:Y:S01]  /*56a0*/  STL.64 [R1+0xd78], R38 ;  /* 0x000d782601007387 */ /* 0x000fe20000100a00 */
[----:B------:R-:W-:-:S03]  /*56b0*/  IMAD.WIDE R62, R0, 0x4, R68 ;  /* 0x00000004003e7825 */ /* 0x000fc600078e0244 */
[----:B------:R-:W-:Y:S01]  /*56c0*/  STL.64 [R1+0xd80], R52 ;  /* 0x000d803401007387 */ /* 0x000fe20000100a00 */
[----:B------:R-:W-:Y:S01]  /*56d0*/  IMAD.U32 R0, RZ, RZ, UR6 ;  /* 0x00000006ff007e24 */ /* 0x000fe2000f8e00ff */
[----:B------:R-:W-:Y:S02]  /*56e0*/  UIMAD UR6, UR4, 0x27, URZ ;  /* 0x00000027040678a4 */ /* 0x000fe4000f8e02ff */
[----:B------:R-:W-:Y:S01]  /*56f0*/  STL.64 [R1+0xd88], R46 ;  /* 0x000d882e01007387 */ /* 0x000fe20000100a00 */
[----:B--2---:R-:W-:Y:S02]  /*5700*/  IMAD.MOV.U32 R6, RZ, RZ, R222 ;  /* 0x000000ffff067224 */ /* 0x004fe400078e00de */
[C---:B------:R-:W-:Y:S01]  /*5710*/  IMAD.WIDE R44, R0.reuse, 0x4, R226 ;  /* 0x00000004002c7825 */ /* 0x040fe200078e02e2 */
[----:B------:R-:W-:Y:S03]  /*5720*/  STL.64 [R1+0xd90], R54 ;  /* 0x000d903601007387 */ /* 0x000fe60000100a00 */
[C---:B------:R-:W-:Y:S01]  /*5730*/  IMAD.WIDE R8, R0.reuse, 0x4, R232 ;  /* 0x0000000400087825 */ /* 0x040fe200078e02e8 */
[----:B------:R-:W-:Y:S03]  /*5740*/  STL.64 [R1+0xd98], R62 ;  /* 0x000d983e01007387 */ /* 0x000fe60000100a00 */
[C---:B------:R-:W-:Y:S01]  /*5750*/  IMAD.WIDE R16, R0.reuse, 0x4, R238 ;  /* 0x0000000400107825 */ /* 0x040fe200078e02ee */
[----:B------:R-:W-:Y:S03]  /*5760*/  STL.64 [R1+0xda0], R44 ;  /* 0x000da02c01007387 */ /* 0x000fe60000100a00 */
[----:B------:R-:W-:Y:S01]  /*5770*/  IMAD.WIDE R24, R0, 0x4, R68 ;  /* 0x0000000400187825 */ /* 0x000fe200078e0244 */
[----:B------:R2:W-:Y:S03]  /*5780*/  STL.64 [R1+0xda8], R8 ;  /* 0x000da80801007387 */ /* 0x0005e60000100a00 */
[----:B------:R-:W-:Y:S01]  /*5790*/  IMAD.U32 R0, RZ, RZ, UR9 ;  /* 0x00000009ff007e24 */ /* 0x000fe2000f8e00ff */
[----:B------:R-:W-:Y:S01]  /*57a0*/  UIMAD UR9, UR4, 0x28, URZ ;  /* 0x00000028040978a4 */ /* 0x000fe2000f8e02ff */
[----:B------:R-:W-:Y:S01]  /*57b0*/  STL.64 [R1+0xdb0], R16 ;  /* 0x000db01001007387 */ /* 0x000fe20000100a00 */
[----:B------:R-:W-:-:S02]  /*57c0*/  IMAD.MOV.U32 R7, RZ, RZ, R223 ;  /* 0x000000ffff077224 */ /* 0x000fc400078e00df */
[C---:B------:R-:W-:Y:S01]  /*57d0*/  IMAD.WIDE R36, R0.reuse, 0x4, R226 ;  /* 0x0000000400247825 */ /* 0x040fe200078e02e2 */
[----:B------:R-:W-:Y:S03]  /*57e0*/  STL.64 [R1+0xdb8], R24 ;  /* 0x000db81801007387 */ /* 0x000fe60000100a00 */
[----:B------:R-:W-:Y:S01]  /*57f0*/  IMAD.WIDE R32, R0, 0x4, R232 ;  /* 0x0000000400207825 */ /* 0x000fe200078e02e8 */
[----:B------:R-:W-:Y:S01]  /*5800*/  LDGSTS.E [R2+0x10e00], desc[UR20][R14.64], !P5 ;  /* 0x10e000000e027fae */ /* 0x000fe2000e9a1014 */
[----:B------:R-:W-:Y:S02]  /*5810*/  ISETP.GE.U32.AND P5, PT, R70, 0x7fffff99, PT ;  /* 0x7fffff994600780c */ /* 0x000fe40003fa6070 */
[C---:B------:R-:W-:Y:S01]  /*5820*/  IMAD.WIDE R40, R0.reuse, 0x4, R238 ;  /* 0x0000000400287825 */ /* 0x040fe200078e02ee */
[----:B------:R-:W-:Y:S03]  /*5830*/  STL.64 [R1+0xdc0], R36 ;  /* 0x000dc02401007387 */ /* 0x000fe60000100a00 */
[----:B------:R-:W-:Y:S01]  /*5840*/  IMAD.WIDE R48, R0, 0x4, R68 ;  /* 0x0000000400307825 */ /* 0x000fe200078e0244 */
[----:B------:R1:W-:Y:S03]  /*5850*/  LDGSTS.E [R2+0x11000], desc[UR20][R60.64], !P6 ;  /* 0x110000003c027fae */ /* 0x0003e6000f1a1014 */
[----:B------:R-:W-:Y:S01]  /*5860*/  IMAD.U32 R0, RZ, RZ, UR12 ;  /* 0x0000000cff007e24 */ /* 0x000fe2000f8e00ff */
[----:B------:R-:W-:Y:S01]  /*5870*/  UIMAD UR12, UR4, 0x29, URZ ;  /* 0x00000029040c78a4 */ /* 0x000fe2000f8e02ff */
[----:B------:R-:W-:Y:S01]  /*5880*/  STL.64 [R1+0xdc8], R32 ;  /* 0x000dc82001007387 */ /* 0x000fe20000100a00 */
[----:B------:R-:W-:-:S02]  /*5890*/  VIADD R70, R188, 0xffffffd7 ;  /* 0xffffffd7bc467836 */ /* 0x000fc40000000000 */
[C---:B------:R-:W-:Y:S01]  /*58a0*/  IMAD.WIDE R28, R0.reuse, 0x4, R226 ;  /* 0x00000004001c7825 */ /* 0x040fe200078e02e2 */
[----:B------:R-:W-:Y:S03]  /*58b0*/  LDGSTS.E [R2+0x11200], desc[UR20][R22.64], !P6 ;  /* 0x1120000016027fae */ /* 0x000fe6000f1a1014 */
[C---:B------:R-:W-:Y:S01]  /*58c0*/  IMAD.WIDE R56, R0.reuse, 0x4, R232 ;  /* 0x0000000400387825 */ /* 0x040fe200078e02e8 */
[----:B------:R-:W-:Y:S01]  /*58d0*/  STL.64 [R1+0xdd0], R40 ;  /* 0x000dd02801007387 */ /* 0x000fe20000100a00 */
[----:B-1----:R-:W-:Y:S02]  /*58e0*/  MOV R61, R215 ;  /* 0x000000d7003d7202 */ /* 0x002fe40000000f00 */
[C---:B------:R-:W-:Y:S01]  /*58f0*/  IMAD.WIDE R64, R0.reuse, 0x4, R238 ;  /* 0x0000000400407825 */ /* 0x040fe200078e02ee */
[----:B------:R-:W-:Y:S03]  /*5900*/  LDGSTS.E [R2+0x11400], desc[UR20][R30.64], !P6 ;  /* 0x114000001e027fae */ /* 0x000fe6000f1a1014 */
[----:B------:R-:W-:Y:S01]  /*5910*/  IMAD.WIDE R10, R0, 0x4, R68 ;  /* 0x00000004000a7825 */ /* 0x000fe200078e0244 */
[----:B------:R-:W-:Y:S03]  /*5920*/  STL.64 [R1+0xdd8], R48 ;  /* 0x000dd83001007387 */ /* 0x000fe60000100a00 */
[----:B------:R-:W-:Y:S01]  /*5930*/  IMAD.U32 R0, RZ, RZ, UR6 ;  /* 0x00000006ff007e24 */ /* 0x000fe2000f8e00ff */
[----:B------:R-:W-:Y:S01]  /*5940*/  UIMAD UR6, UR4, 0x2a, URZ ;  /* 0x0000002a040678a4 */ /* 0x000fe2000f8e02ff */
[----:B------:R-:W-:Y:S01]  /*5950*/  IMAD.U32 R248, RZ, RZ, UR12 ;  /* 0x0000000cfff87e24 */ /* 0x000fe2000f8e00ff */
[----:B------:R-:W-:Y:S01]  /*5960*/  UIMAD UR12, UR4, 0x2c, URZ ;  /* 0x0000002c040c78a4 */ /* 0x000fe2000f8e02ff */
[----:B------:R-:W-:Y:S01]  /*5970*/  IMAD.WIDE R20, R0, 0x4, R226 ;  /* 0x0000000400147825 */ /* 0x000fe200078e02e2 */
[----:B------:R-:W-:Y:S01]  /*5980*/  LDGSTS.E [R2+0x11600], desc[UR20][R38.64], !P6 ;  /* 0x1160000026027fae */ /* 0x000fe2000f1a1014 */
[----:B------:R-:W-:-:S02]  /*5990*/  ISETP.GE.U32.AND P6, PT, R70, 0x7fffff98, PT ;  /* 0x7fffff984600780c */ /* 0x000fc40003fc6070 */
[----:B------:R-:W-:Y:S01]  /*59a0*/  IMAD.WIDE R18, R0, 0x4, R232 ;  /* 0x0000000400127825 */ /* 0x000fe200078e02e8 */
[----:B------:R-:W-:Y:S01]  /*59b0*/  STL.64 [R1+0xde0], R28 ;  /* 0x000de01c01007387 */ /* 0x000fe20000100a00 */
[----:B------:R-:W-:Y:S02]  /*59c0*/  IADD3 R70, PT, PT, R188, -0x2a, RZ ;  /* 0xffffffd6bc467810 */ /* 0x000fe40007ffe0ff */
[C---:B------:R-:W-:Y:S01]  /*59d0*/  IMAD.WIDE R26, R0.reuse, 0x4, R238 ;  /* 0x00000004001a7825 */ /* 0x040fe200078e02ee */
[----:B------:R-:W-:Y:S03]  /*59e0*/  LDGSTS.E [R2+0x11800], desc[UR20][R52.64], !P0 ;  /* 0x1180000034027fae */ /* 0x000fe6000c1a1014 */
[----:B------:R-:W-:Y:S01]  /*59f0*/  IMAD.WIDE R34, R0, 0x4, R68 ;  /* 0x0000000400227825 */ /* 0x000fe200078e0244 */
[----:B------:R-:W-:Y:S01]  /*5a00*/  MOV R0, UR9 ;  /* 0x0000000900007c02 */ /* 0x000fe20008000f00 */
[----:B------:R-:W-:Y:S01]  /*5a10*/  UIMAD UR9, UR4, 0x2b, URZ ;  /* 0x0000002b040978a4 */ /* 0x000fe2000f8e02ff */
[----:B------:R-:W-:Y:S01]  /*5a20*/  STL.64 [R1+0xde8], R56 ;  /* 0x000de83801007387 */ /* 0x000fe20000100a00 */
[----:B------:R-:W-:Y:S01]  /*5a30*/  IMAD.U32 R74, RZ, RZ, UR6 ;  /* 0x00000006ff4a7e24 */ /* 0x000fe2000f8e00ff */
[----:B------:R-:W-:Y:S01]  /*5a40*/  UIMAD UR6, UR4, 0x2d, URZ ;  /* 0x0000002d040678a4 */ /* 0x000fe2000f8e02ff */
[----:B------:R-:W-:Y:S01]  /*5a50*/  IMAD.U32 R90, RZ, RZ, UR12 ;  /* 0x0000000cff5a7e24 */ /* 0x000fe2000f8e00ff */
[----:B------:R-:W-:Y:S01]  /*5a60*/  UIMAD UR12, UR4, 0x2f, URZ ;  /* 0x0000002f040c78a4 */ /* 0x000fe2000f8e02ff */
[----:B------:R-:W-:Y:S01]  /*5a70*/  IMAD.U32 R82, RZ, RZ, UR9 ;  /* 0x00000009ff527e24 */ /* 0x000fe2000f8e00ff */
[----:B------:R-:W-:Y:S01]  /*5a80*/  UIMAD UR9, UR4, 0x2e, URZ ;  /* 0x0000002e040978a4 */ /* 0x000fe2000f8e02ff */
[----:B------:R-:W-:Y:S01]  /*5a90*/  LDGSTS.E [R2+0x11a00], desc[UR20][R46.64], !P0 ;  /* 0x11a000002e027fae */ /* 0x000fe2000c1a1014 */
[----:B------:R-:W-:Y:S01]  /*5aa0*/  IMAD.U32 R98, RZ, RZ, UR6 ;  /* 0x00000006ff627e24 */ /* 0x000fe2000f8e00ff */
[----:B------:R-:W-:Y:S01]  /*5ab0*/  UIMAD UR6, UR4, 0x30, URZ ;  /* 0x00000030040678a4 */ /* 0x000fe2000f8e02ff */
[----:B------:R-:W-:Y:S01]  /*5ac0*/  IMAD.U32 R114, RZ, RZ, UR12 ;  /* 0x0000000cff727e24 */ /* 0x000fe2000f8e00ff */
[----:B------:R-:W-:Y:S01]  /*5ad0*/  UIMAD UR12, UR4, 0x32, URZ ;  /* 0x00000032040c78a4 */ /* 0x000fe2000f8e02ff */
[----:B------:R-:W-:Y:S01]  /*5ae0*/  IMAD.U32 R106, RZ, RZ, UR9 ;  /* 0x00000009ff6a7e24 */ /* 0x000fe2000f8e00ff */
[----:B------:R-:W-:Y:S01]  /*5af0*/  UIMAD UR9, UR4, 0x31, URZ ;  /* 0x00000031040978a4 */ /* 0x000fe2000f8e02ff */
[----:B------:R-:W-:Y:S01]  /*5b00*/  STL.64 [R1+0xdf0], R64 ;  /* 0x000df04001007387 */ /* 0x000fe20000100a00 */
[----:B------:R-:W-:Y:S01]  /*5b10*/  IMAD.U32 R122, RZ, RZ, UR6 ;  /* 0x00000006ff7a7e24 */ /* 0x000fe2000f8e00ff */
[----:B------:R-:W-:Y:S01]  /*5b20*/  UIMAD UR6, UR4, 0x33, URZ ;  /* 0x00000033040678a4 */ /* 0x000fe2000f8e02ff */
[----:B------:R-:W-:Y:S01]  /*5b30*/  IMAD.U32 R138, RZ, RZ, UR12 ;  /* 0x0000000cff8a7e24 */ /* 0x000fe2000f8e00ff */
[----:B------:R-:W-:Y:S01]  /*5b40*/  UIMAD UR12, UR4, 0x35, URZ ;  /* 0x00000035040c78a4 */ /* 0x000fe2000f8e02ff */
[----:B------:R-:W-:Y:S01]  /*5b50*/  MOV R130, UR9 ;  /* 0x0000000900827c02 */ /* 0x000fe20008000f00 */
        /* <DEDUP_REMOVED lines=15> */
[----:B------:R-:W-:Y:S01]  /*5c50*/  IMAD.WIDE R12, R0, 0x4, R226 ;  /* 0x00000004000c7825 */ /* 0x000fe200078e02e2 */
[----:B------:R-:W-:Y:S01]  /*5c60*/  LDGSTS.E [R2+0x11e00], desc[UR20][R62.64], !P0 ;  /* 0x11e000003e027fae */ /* 0x000fe2000c1a1014 */
[----:B------:R-:W-:-:S02]  /*5c70*/  ISETP.GE.U32.AND P0, PT, R70, 0x7fffff97, PT ;  /* 0x7fffff974600780c */ /* 0x000fc40003f06070 */
[----:B------:R-:W-:Y:S01]  /*5c80*/  IMAD.U32 R194, RZ, RZ, UR6 ;  /* 0x00000006ffc27e24 */ /* 0x000fe2000f8e00ff */
[----:B------:R-:W-:Y:S01]  /*5c90*/  UIMAD UR6, UR4, 0x3d, URZ ;  /* 0x0000003d040678a4 */ /* 0x000fe2000f8e02ff */
[----:B------:R-:W-:Y:S01]  /*5ca0*/  IMAD.U32 R204, RZ, RZ, UR9 ;  /* 0x00000009ffcc7e24 */ /* 0x000fe2000f8e00ff */
[----:B------:R-:W-:Y:S01]  /*5cb0*/  UIMAD UR9, UR4, 0x3e, URZ ;  /* 0x0000003e040978a4 */ /* 0x000fe2000f8e02ff */
[----:B------:R-:W-:Y:S01]  /*5cc0*/  IMAD.U32 R210, RZ, RZ, UR12 ;  /* 0x0000000cffd27e24 */ /* 0x000fe2000f8e00ff */
[----:B------:R-:W-:Y:S01]  /*5cd0*/  UIMAD UR12, UR4, 0x3f, URZ ;  /* 0x0000003f040c78a4 */ /* 0x000fe2000f8e02ff */
[----:B------:R-:W-:Y:S01]  /*5ce0*/  STL.64 [R1+0xe00], R20 ;  /* 0x000e001401007387 */ /* 0x000fe20000100a00 */
[----:B------:R-:W-:Y:S01]  /*5cf0*/  USHF.L.U32 UR4, UR4, 0x6, URZ ;  /* 0x0000000604047899 */ /* 0x000fe200080006ff */
[C---:B------:R-:W-:Y:S02]  /*5d00*/  IMAD.WIDE R42, R0.reuse, 0x4, R232 ;  /* 0x00000004002a7825 */ /* 0x040fe400078e02e8 */
[----:B------:R-:W-:Y:S02]  /*5d10*/  LDGSTS.E [R2+0x12000], desc[UR20][R44.64], !P2 ;  /* 0x120000002c027fae */ /* 0x000fe4000d1a1014 */
[----:B------:R-:W-:-:S02]  /*5d20*/  IMAD.WIDE R50, R0, 0x4, R238 ;  /* 0x0000000400327825 */ /* 0x000fc400078e02ee */
[----:B------:R-:W-:Y:S02]  /*5d30*/  STL.64 [R1+0xe08], R18 ;  /* 0x000e081201007387 */ /* 0x000fe40000100a00 */
[----:B------:R-:W-:Y:S02]  /*5d40*/  IMAD.U32 R245, RZ, RZ, UR4 ;  /* 0x00000004fff57e24 */ /* 0x000fe4000f8e00ff */
[----:B------:R2:W-:Y:S01]  /*5d50*/  LDGSTS.E [R2+0x12200], desc[UR20][R8.64], !P2 ;  /* 0x1220000008027fae */ /* 0x0005e2000d1a1014 */
[----:B------:R-:W-:-:S03]  /*5d60*/  IMAD.WIDE R58, R0, 0x4, R68 ;  /* 0x00000004003a7825 */ /* 0x000fc600078e0244 */
[----:B------:R-:W-:Y:S01]  /*5d70*/  STL.64 [R1+0xe10], R26 ;  /* 0x000e101a01007387 */ /* 0x000fe20000100a00 */
[----:B------:R-:W-:Y:S02]  /*5d80*/  IMAD.MOV.U32 R60, RZ, RZ, R214 ;  /* 0x000000ffff3c7224 */ /* 0x000fe400078e00d6 */
[----:B------:R-:W-:Y:S01]  /*5d90*/  IMAD.MOV.U32 R14, RZ, RZ, R216 ;  /* 0x000000ffff0e7224 */ /* 0x000fe200078e00d8 */
[----:B------:R-:W-:Y:S01]  /*5da0*/  LDGSTS.E [R2+0x12400], desc[UR20][R16.64], !P2 ;  /* 0x1240000010027fae */ /* 0x000fe2000d1a1014 */
[----:B------:R-:W-:Y:S02]  /*5db0*/  IMAD.MOV.U32 R15, RZ, RZ, R217 ;  /* 0x000000ffff0f7224 */ /* 0x000fe400078e00d9 */
[----:B------:R-:W-:Y:S01]  /*5dc0*/  VIADD R70, R188, 0xffffffd5 ;  /* 0xffffffd5bc467836 */ /* 0x000fe20000000000 */
[----:B------:R-:W-:Y:S01]  /*5dd0*/  STL.64 [R1+0xe18], R34 ;  /* 0x000e182201007387 */ /* 0x000fe20000100a00 */
[----:B--2---:R-:W-:-:S03]  /*5de0*/  IMAD.WIDE R8, R245, 0x4, R226 ;  /* 0x00000004f5087825 */ /* 0x004fc600078e02e2 */
[----:B------:R-:W-:Y:S01]  /*5df0*/  LDGSTS.E [R2+0x12600], desc[UR20][R24.64], !P2 ;  /* 0x1260000018027fae */ /* 0x000fe2000d1a1014 */
[----:B------:R-:W-:Y:S01]  /*5e00*/  ISETP.GE.U32.AND P2, PT, R70, 0x7fffff96, PT ;  /* 0x7fffff964600780c */ /* 0x000fe20003f46070 */
[----:B------:R-:W-:Y:S02]  /*5e10*/  VIADD R70, R188, 0xffffffd4 ;  /* 0xffffffd4bc467836 */ /* 0x000fe40000000000 */
[----:B------:R-:W-:Y:S01]  /*5e20*/  STL.64 [R1+0xe20], R12 ;  /* 0x000e200c01007387 */ /* 0x000fe20000100a00 */
[----:B------:R-:W-:-:S03]  /*5e30*/  IMAD.WIDE R4, R248, 0x4, R226 ;  /* 0x00000004f8047825 */ /* 0x000fc600078e02e2 */
[----:B------:R-:W-:Y:S01]  /*5e40*/  LDGSTS.E [R2+0x12800], desc[UR20][R36.64], !P3 ;  /* 0x1280000024027fae */ /* 0x000fe2000d9a1014 */
[----:B------:R-:W-:-:S03]  /*5e50*/  IMAD.WIDE R66, R248, 0x4, R232 ;  /* 0x00000004f8427825 */ /* 0x000fc600078e02e8 */
[----:B------:R-:W-:Y:S01]  /*5e60*/  STL.64 [R1+0xe28], R42 ;  /* 0x000e282a01007387 */ /* 0x000fe20000100a00 */
[----:B------:R-:W-:-:S03]  /*5e70*/  IMAD.WIDE R250, R248, 0x4, R238 ;  /* 0x00000004f8fa7825 */ /* 0x000fc600078e02ee */
[----:B------:R-:W-:Y:S01]  /*5e80*/  LDGSTS.E [R2+0x12a00], desc[UR20][R32.64], !P3 ;  /* 0x12a0000020027fae */ /* 0x000fe2000d9a1014 */
[----:B------:R-:W-:-:S03]  /*5e90*/  IMAD.WIDE R248, R248, 0x4, R68 ;  /* 0x00000004f8f87825 */ /* 0x000fc600078e0244 */
[----:B------:R-:W-:Y:S01]  /*5ea0*/  STL.64 [R1+0xe30], R50 ;  /* 0x000e303201007387 */ /* 0x000fe20000100a00 */
[----:B------:R-:W-:Y:S02]  /*5eb0*/  VIADD R0, R188, 0xffffffd0 ;  /* 0xffffffd0bc007836 */ /* 0x000fe40000000000 */
[C---:B------:R-:W-:Y:S01]  /*5ec0*/  IMAD.WIDE R246, R74.reuse, 0x4, R226 ;  /* 0x000000044af67825 */ /* 0x040fe200078e02e2 */
[----:B------:R-:W-:Y:S03]  /*5ed0*/  LDGSTS.E [R2+0x12c00], desc[UR20][R40.64], !P3 ;  /* 0x12c0000028027fae */ /* 0x000fe6000d9a1014 */
[----:B------:R-:W-:Y:S01]  /*5ee0*/  IMAD.WIDE R72, R74, 0x4, R238 ;  /* 0x000000044a487825 */ /* 0x000fe200078e02ee */
[----:B------:R-:W-:Y:S03]  /*5ef0*/  STL.64 [R1+0xe38], R58 ;  /* 0x000e383a01007387 */ /* 0x000fe60000100a00 */
[----:B------:R-:W-:Y:S01]  /*5f00*/  IMAD.WIDE R76, R82, 0x4, R226 ;  /* 0x00000004524c7825 */ /* 0x000fe200078e02e2 */
[----:B------:R-:W-:Y:S01]  /*5f10*/  LDGSTS.E [R2+0x12e00], desc[UR20][R48.64], !P3 ;  /* 0x12e0000030027fae */ /* 0x000fe2000d9a1014 */
[----:B------:R-:W-:-:S02]  /*5f20*/  ISETP.GE.U32.AND P3, PT, R70, 0x7fffff95, PT ;  /* 0x7fffff954600780c */ /* 0x000fc40003f66070 */
[----:B------:R-:W-:Y:S01]  /*5f30*/  VIADD R70, R188, 0xffffffd3 ;  /* 0xffffffd3bc467836 */ /* 0x000fe20000000000 */
[----:B------:R1:W-:Y:S01]  /*5f40*/  STL.64 [R1+0xb08], R8 ;  /* 0x000b080801007387 */ /* 0x0003e20000100a00 */
[----:B------:R-:W-:-:S03]  /*5f50*/  IMAD.WIDE R78, R82, 0x4, R232 ;  /* 0x00000004524e7825 */ /* 0x000fc600078e02e8 */
[----:B------:R-:W-:Y:S01]  /*5f60*/  LDGSTS.E [R2+0x13000], desc[UR20][R28.64], !P4 ;  /* 0x130000001c027fae */ /* 0x000fe2000e1a1014 */
[----:B------:R-:W-:-:S03]  /*5f70*/  IMAD.WIDE R80, R82, 0x4, R238 ;  /* 0x0000000452507825 */ /* 0x000fc600078e02ee */
[----:B------:R-:W-:Y:S01]  /*5f80*/  LDGSTS.E [R2+0x13200], desc[UR20][R56.64], !P4 ;  /* 0x1320000038027fae */ /* 0x000fe2000e1a1014 */
[----:B------:R-:W-:-:S03]  /*5f90*/  IMAD.WIDE R82, R82, 0x4, R68 ;  /* 0x0000000452527825 */ /* 0x000fc600078e0244 */
[----:B------:R-:W-:Y:S01]  /*5fa0*/  LDGSTS.E [R2+0x13400], desc[UR20][R64.64], !P4 ;  /* 0x1340000040027fae */ /* 0x000fe2000e1a1014 */
[----:B-1----:R-:W-:-:S03]  /*5fb0*/  IMAD.WIDE R8, R245, 0x4, R232 ;  /* 0x00000004f5087825 */ /* 0x002fc600078e02e8 */
[----:B------:R1:W-:Y:S01]  /*5fc0*/  LDGSTS.E [R2+0x13600], desc[UR20][R10.64], !P4 ;  /* 0x136000000a027fae */ /* 0x0003e2000e1a1014 */
[----:B------:R-:W-:Y:S01]  /*5fd0*/  ISETP.GE.U32.AND P4, PT, R70, 0x7fffff94, PT ;  /* 0x7fffff944600780c */ /* 0x000fe20003f86070 */
[----:B------:R-:W-:Y:S02]  /*5fe0*/  VIADD R70, R188, 0xffffffd2 ;  /* 0xffffffd2bc467836 */ /* 0x000fe40000000000 */
[----:B------:R-:W-:Y:S01]  /*5ff0*/  LDGSTS.E [R2+0x13800], desc[UR20][R20.64], !P5 ;  /* 0x1380000014027fae */ /* 0x000fe2000e9a1014 */
[----:B------:R-:W-:-:S03]  /*6000*/  IMAD.WIDE R84, R90, 0x4, R226 ;  /* 0x000000045a547825 */ /* 0x000fc600078e02e2 */
[----:B------:R-:W-:Y:S01]  /*6010*/  LDGSTS.E [R2+0x13a00], desc[UR20][R18.64], !P5 ;  /* 0x13a0000012027fae */ /* 0x000fe2000e9a1014 */
[----:B------:R-:W-:-:S03]  /*6020*/  IMAD.WIDE R86, R90, 0x4, R232 ;  /* 0x000000045a567825 */ /* 0x000fc600078e02e8 */
[----:B------:R2:W-:Y:S01]  /*6030*/  STL.64 [R1+0xb00], R8 ;  /* 0x000b000801007387 */ /* 0x0005e20000100a00 */
[----:B-1----:R-:W-:-:S03]  /*6040*/  IMAD.WIDE R10, R245, 0x4, R60 ;  /* 0x00000004f50a7825 */ /* 0x002fc600078e023c */
[----:B------:R-:W-:Y:S01]  /*6050*/  LDGSTS.E [R2+0x13c00], desc[UR20][R26.64], !P5 ;  /* 0x13c000001a027fae */ /* 0x000fe2000e9a1014 */
[----:B------:R-:W-:-:S03]  /*6060*/  IMAD.WIDE R88, R90, 0x4, R238 ;  /* 0x000000045a587825 */ /* 0x000fc600078e02ee */
[----:B------:R-:W-:Y:S01]  /*6070*/  LDGSTS.E [R2+0x13e00], desc[UR20][R34.64], !P5 ;  /* 0x13e0000022027fae */ /* 0x000fe2000e9a1014 */
[----:B------:R-:W-:Y:S01]  /*6080*/  ISETP.GE.U32.AND P5, PT, R70, 0x7fffff93, PT ;  /* 0x7fffff934600780c */ /* 0x000fe20003fa6070 */
[----:B------:R-:W-:Y:S02]  /*6090*/  VIADD R70, R188, 0xffffffd1 ;  /* 0xffffffd1bc467836 */ /* 0x000fe40000000000 */
[C---:B--2---:R-:W-:Y:S01]  /*60a0*/  IMAD.WIDE R8, R245.reuse, 0x4, R238 ;  /* 0x00000004f5087825 */ /* 0x044fe200078e02ee */
[----:B------:R1:W-:Y:S03]  /*60b0*/  LDGSTS.E [R2+0x14000], desc[UR20][R12.64], !P6 ;  /* 0x140000000c027fae */ /* 0x0003e6000f1a1014 */
[----:B------:R-:W-:Y:S01]  /*60c0*/  IMAD.WIDE R90, R90, 0x4, R68 ;  /* 0x000000045a5a7825 */ /* 0x000fe200078e0244 */
[----:B------:R2:W-:Y:S03]  /*60d0*/  STL.64 [R1+0xaf8], R8 ;  /* 0x000af80801007387 */ /* 0x0005e60000100a00 */
[C---:B------:R-:W-:Y:S01]  /*60e0*/  IMAD.WIDE R92, R98.reuse, 0x4, R226 ;  /* 0x00000004625c7825 */ /* 0x040fe200078e02e2 */
[----:B------:R-:W-:Y:S03]  /*60f0*/  LDGSTS.E [R2+0x14200], desc[UR20][R42.64], !P6 ;  /* 0x142000002a027fae */ /* 0x000fe6000f1a1014 */
[----:B------:R-:W-:Y:S01]  /*6100*/  IMAD.WIDE R94, R98, 0x4, R232 ;  /* 0x00000004625e7825 */ /* 0x000fe200078e02e8 */
[----:B------:R-:W-:Y:S03]  /*6110*/  LDGSTS.E [R2+0x14400], desc[UR20][R50.64], !P6 ;  /* 0x1440000032027fae */ /* 0x000fe6000f1a1014 */
[----:B-1----:R-:W-:Y:S01]  /*6120*/  IMAD.WIDE R12, R245, 0x4, R68 ;  /* 0x00000004f50c7825 */ /* 0x002fe200078e0244 */
[----:B------:R1:W-:Y:S01]  /*6130*/  LDGSTS.E [R2+0x14600], desc[UR20][R58.64], !P6 ;  /* 0x146000003a027fae */ /* 0x0003e2000f1a1014 */
[----:B------:R-:W-:-:S02]  /*6140*/  ISETP.GE.U32.AND P6, PT, R70, 0x7fffff92, PT ;  /* 0x7fffff924600780c */ /* 0x000fc40003fc6070 */
[----:B--2---:R-:W-:Y:S01]  /*6150*/  IMAD.WIDE R8, R245, 0x4, R14 ;  /* 0x00000004f5087825 */ /* 0x004fe200078e020e */
[----:B------:R2:W-:Y:S03]  /*6160*/  STL.64 [R1+0xaf0], R12 ;  /* 0x000af00c01007387 */ /* 0x0005e60000100a00 */
[C---:B------:R-:W-:Y:S01]  /*6170*/  IMAD.WIDE R70, R74.reuse, 0x4, R232 ;  /* 0x000000044a467825 */ /* 0x040fe200078e02e8 */
[----:B------:R3:W-:Y:S03]  /*6180*/  STL.64 [R1+0xae8], R10 ;  /* 0x000ae80a01007387 */ /* 0x0007e60000100a00 */
[----:B------:R-:W-:Y:S01]  /*6190*/  IMAD.WIDE R74, R74, 0x4, R68 ;  /* 0x000000044a4a7825 */ /* 0x000fe200078e0244 */
[----:B------:R-:W4:Y:S03]  /*61a0*/  LDL.LU.64 R50, [R1+0x4a8] ;  /* 0x0004a80001327983 */ /* 0x000f260000300a00 */
[C---:B------:R-:W-:Y:S01]  /*61b0*/  IMAD.WIDE R96, R98.reuse, 0x4, R238 ;  /* 0x0000000462607825 */ /* 0x040fe200078e02ee */
[----:B------:R5:W-:Y:S03]  /*61c0*/  STL.64 [R1+0xae0], R8 ;  /* 0x000ae00801007387 */ /* 0x000be60000100a00 */
[----:B------:R-:W-:Y:S01]  /*61d0*/  IMAD.WIDE R98, R98, 0x4, R68 ;  /* 0x0000000462627825 */ /* 0x000fe200078e0244 */
[----:B------:R-:W4:Y:S03]  /*61e0*/  LDL.LU.64 R42, [R1+0x488] ;  /* 0x00048800012a7983 */ /* 0x000f260000300a00 */
[C---:B------:R-:W-:Y:S01]  /*61f0*/  IMAD.WIDE R100, R106.reuse, 0x4, R226 ;  /* 0x000000046a647825 */ /* 0x040fe200078e02e2 */
[----:B--2---:R-:W2:Y:S03]  /*6200*/  LDL.LU.64 R12, [R1+0x468] ;  /* 0x00046800010c7983 */ /* 0x004ea60000300a00 */
[C---:B------:R-:W-:Y:S01]  /*6210*/  IMAD.WIDE R102, R106.reuse, 0x4, R232 ;  /* 0x000000046a667825 */ /* 0x040fe200078e02e8 */
[----:B------:R-:W2:Y:S03]  /*6220*/  LDL.LU.64 R34, [R1+0x448] ;  /* 0x0004480001227983 */ /* 0x000ea60000300a00 */
[C---:B------:R-:W-:Y:S01]  /*6230*/  IMAD.WIDE R104, R106.reuse, 0x4, R238 ;  /* 0x000000046a687825 */ /* 0x040fe200078e02ee */
[----:B------:R-:W2:Y:S03]  /*6240*/  LDL.LU.64 R26, [R1+0x428] ;  /* 0x00042800011a7983 */ /* 0x000ea60000300a00 */
[----:B------:R-:W-:Y:S01]  /*6250*/  IMAD.WIDE R106, R106, 0x4, R68 ;  /* 0x000000046a6a7825 */ /* 0x000fe200078e0244 */
[----:B------:R-:W2:Y:S03]  /*6260*/  LDL.LU.64 R18, [R1+0x408] ;  /* 0x0004080001127983 */ /* 0x000ea60000300a00 */
[C---:B------:R-:W-:Y:S01]  /*6270*/  IMAD.WIDE R108, R114.reuse, 0x4, R226 ;  /* 0x00000004726c7825 */ /* 0x040fe200078e02e2 */
[----:B------:R-:W2:Y:S03]  /*6280*/  LDL.LU.64 R20, [R1+0x3e8] ;  /* 0x0003e80001147983 */ /* 0x000ea60000300a00 */
[C---:B------:R-:W-:Y:S01]  /*6290*/  IMAD.WIDE R110, R114.reuse, 0x4, R232 ;  /* 0x00000004726e7825 */ /* 0x040fe200078e02e8 */
[----:B---3--:R-:W3:Y:S03]  /*62a0*/  LDL.LU.64 R10, [R1+0x3c8] ;  /* 0x0003c800010a7983 */ /* 0x008ee60000300a00 */
[C---:B------:R-:W-:Y:S01]  /*62b0*/  IMAD.WIDE R112, R114.reuse, 0x4, R238 ;  /* 0x0000000472707825 */ /* 0x040fe200078e02ee */
[----:B------:R-:W2:Y:S03]  /*62c0*/  LDL.LU.64 R64, [R1+0x3a8] ;  /* 0x0003a80001407983 */ /* 0x000ea60000300a00 */
[----:B------:R-:W-:Y:S01]  /*62d0*/  IMAD.WIDE R114, R114, 0x4, R68 ;  /* 0x0000000472727825 */ /* 0x000fe200078e0244 */
[----:B------:R-:W2:Y:S03]  /*62e0*/  LDL.LU.64 R56, [R1+0x388] ;  /* 0x0003880001387983 */ /* 0x000ea60000300a00 */
[C---:B------:R-:W-:Y:S01]  /*62f0*/  IMAD.WIDE R116, R122.reuse, 0x4, R226 ;  /* 0x000000047a747825 */ /* 0x040fe200078e02e2 */
[----:B------:R-:W2:Y:S03]  /*6300*/  LDL.LU.64 R28, [R1+0x368] ;  /* 0x00036800011c7983 */ /* 0x000ea60000300a00 */
        /* <DEDUP_REMOVED lines=13> */
[----:B-----5:R-:W5:Y:S03]  /*63e0*/  LDL.LU.64 R8, [R1+0x288] ;  /* 0x0002880001087983 */ /* 0x020f660000300a00 */
        /* <DEDUP_REMOVED lines=19> */
[----:B------:R1:W-:Y:S03]  /*6520*/  LDGSTS.E [R2+0x14800], desc[UR20][R4.64], !P0 ;  /* 0x1480000004027fae */ /* 0x0003e6000c1a1014 */
[C---:B------:R-:W-:Y:S01]  /*6530*/  IMAD.WIDE R152, R154.reuse, 0x4, R238 ;  /* 0x000000049a987825 */ /* 0x040fe200078e02ee */
[----:B------:R-:W-:Y:S03]  /*6540*/  LDGSTS.E [R2+0x14a00], desc[UR20][R66.64], !P0 ;  /* 0x14a0000042027fae */ /* 0x000fe6000c1a1014 */
[----:B------:R-:W-:Y:S01]  /*6550*/  IMAD.WIDE R154, R154, 0x4, R68 ;  /* 0x000000049a9a7825 */ /* 0x000fe200078e0244 */
[----:B------:R-:W-:Y:S03]  /*6560*/  LDGSTS.E [R2+0x14c00], desc[UR20][R250.64], !P0 ;  /* 0x14c00000fa027fae */ /* 0x000fe6000c1a1014 */
[----:B------:R-:W-:Y:S01]  /*6570*/  IMAD.WIDE R156, R162, 0x4, R226 ;  /* 0x00000004a29c7825 */ /* 0x000fe200078e02e2 */
[----:B------:R-:W-:Y:S01]  /*6580*/  LDGSTS.E [R2+0x14e00], desc[UR20][R248.64], !P0 ;  /* 0x14e00000f8027fae */ /* 0x000fe2000c1a1014 */
[----:B------:R-:W-:-:S02]  /*6590*/  ISETP.GE.U32.AND P0, PT, R0, 0x7fffff91, PT ;  /* 0x7fffff910000780c */ /* 0x000fc40003f06070 */
[----:B------:R-:W-:Y:S01]  /*65a0*/  VIADD R0, R188, 0xffffffcf ;  /* 0xffffffcfbc007836 */ /* 0x000fe20000000000 */
[----:B------:R-:W-:Y:S01]  /*65b0*/  LDGSTS.E [R2+0x15000], desc[UR20][R246.64], !P2 ;  /* 0x15000000f6027fae */ /* 0x000fe2000d1a1014 */
[----:B------:R-:W-:-:S03]  /*65c0*/  IMAD.WIDE R158, R162, 0x4, R232 ;  /* 0x00000004a29e7825 */ /* 0x000fc600078e02e8 */
[----:B------:R-:W-:Y:S01]  /*65d0*/  LDGSTS.E [R2+0x15200], desc[UR20][R70.64], !P2 ;  /* 0x1520000046027fae */ /* 0x000fe2000d1a1014 */
[----:B------:R-:W-:-:S03]  /*65e0*/  IMAD.WIDE R160, R162, 0x4, R238 ;  /* 0x00000004a2a07825 */ /* 0x000fc600078e02ee */
[----:B------:R-:W-:Y:S01]  /*65f0*/  LDGSTS.E [R2+0x15400], desc[UR20][R72.64], !P2 ;  /* 0x1540000048027fae */ /* 0x000fe2000d1a1014 */
[----:B------:R-:W-:-:S03]  /*6600*/  IMAD.WIDE R162, R162, 0x4, R68 ;  /* 0x00000004a2a27825 */ /* 0x000fc600078e0244 */
[----:B------:R-:W-:Y:S01]  /*6610*/  LDGSTS.E [R2+0x15600], desc[UR20][R74.64], !P2 ;  /* 0x156000004a027fae */ /* 0x000fe2000d1a1014 */
[----:B------:R-:W-:Y:S01]  /*6620*/  ISETP.GE.U32.AND P2, PT, R0, 0x7fffff90, PT ;  /* 0x7fffff900000780c */ /* 0x000fe20003f46070 */
[----:B------:R-:W-:Y:S02]  /*6630*/  VIADD R0, R188, 0xffffffce ;  /* 0xffffffcebc007836 */ /* 0x000fe40000000000 */
        /* <DEDUP_REMOVED lines=8> */
[----:B------:R-:W-:Y:S01]  /*66c0*/  IMAD.WIDE R170, R170, 0x4, R68 ;  /* 0x00000004aaaa7825 */ /* 0x000fe200078e0244 */
[----:B------:R-:W-:Y:S01]  /*66d0*/  IADD3 R0, PT, PT, R188, -0x33, RZ ;  /* 0xffffffcdbc007810 */ /* 0x000fe20007ffe0ff */
[----:B------:R-:W-:Y:S02]  /*66e0*/  LDGSTS.E [R2+0x16000], desc[UR20][R84.64], !P4 ;  /* 0x1600000054027fae */ /* 0x000fe4000e1a1014 */
[C---:B------:R-:W-:Y:S02]  /*66f0*/  IMAD.WIDE R172, R178.reuse, 0x4, R226 ;  /* 0x00000004b2ac7825 */ /* 0x040fe400078e02e2 */
[----:B------:R-:W-:Y:S02]  /*6700*/  LDGSTS.E [R2+0x16200], desc[UR20][R86.64], !P4 ;  /* 0x1620000056027fae */ /* 0x000fe4000e1a1014 */
[----:B------:R-:W-:-:S02]  /*6710*/  IMAD.WIDE R174, R178, 0x4, R232 ;  /* 0x00000004b2ae7825 */ /* 0x000fc400078e02e8 */
[----:B------:R-:W-:Y:S02]  /*6720*/  LDGSTS.E [R2+0x16400], desc[UR20][R88.64], !P4 ;  /* 0x1640000058027fae */ /* 0x000fe4000e1a1014 */
[----:B------:R-:W-:Y:S02]  /*6730*/  IMAD.WIDE R176, R178, 0x4, R238 ;  /* 0x00000004b2b07825 */ /* 0x000fe400078e02ee */
        /* <DEDUP_REMOVED lines=49> */
[----:B------:R-:W-:Y:S02]  /*6a50*/  IMAD.U32 R240, RZ, RZ, UR9 ;  /* 0x00000009fff07e24 */ /* 0x000fe4000f8e00ff */
[----:B------:R-:W-:Y:S01]  /*6a60*/  IMAD.U32 R242, RZ, RZ, UR12 ;  /* 0x0000000cfff27e24 */ /* 0x000fe2000f8e00ff */
[----:B------:R-:W-:Y:S01]  /*6a70*/  LDGSTS.E [R2+0x19200], desc[UR20][R134.64], !P4 ;  /* 0x1920000086027fae */ /* 0x000fe2000e1a1014 */
[----:B-1----:R-:W-:Y:S02]  /*6a80*/  IMAD.MOV.U32 R58, RZ, RZ, R6 ;  /* 0x000000ffff3a7224 */ /* 0x002fe400078e0006 */
[----:B------:R-:W-:Y:S01]  /*6a90*/  IMAD.MOV.U32 R59, RZ, RZ, R7 ;  /* 0x000000ffff3b7224 */ /* 0x000fe200078e0007 */
        /* <DEDUP_REMOVED lines=22> */
[----:B----4-:R-:W-:Y:S01]  /*6c00*/  IMAD.WIDE R50, R245, 0x4, R50 ;  /* 0x00000004f5327825 */ /* 0x010fe200078e0232 */
[----:B------:R-:W-:Y:S01]  /*6c10*/  IADD3 R0, PT, PT, R188, -0x3c, RZ ;  /* 0xffffffc4bc007810 */ /* 0x000fe20007ffe0ff */
[----:B------:R-:W-:Y:S02]  /*6c20*/  LDGSTS.E [R2+0x1a800], desc[UR20][R156.64], !P0 ;  /* 0x1a8000009c027fae */ /* 0x000fe4000c1a1014 */
[--C-:B------:R-:W-:Y:S02]  /*6c30*/  IMAD.WIDE R240, R240, 0x4, R68.reuse ;  /* 0x00000004f0f07825 */ /* 0x100fe400078e0244 */
[----:B------:R-:W-:Y:S02]  /*6c40*/  LDGSTS.E [R2+0x1aa00], desc[UR20][R158.64], !P0 ;  /* 0x1aa000009e027fae */ /* 0x000fe4000c1a1014 */
[----:B------:R-:W-:-:S02]  /*6c50*/  IMAD.WIDE R242, R242, 0x4, R68 ;  /* 0x00000004f2f27825 */ /* 0x000fc400078e0244 */
[----:B------:R-:W-:Y:S04]  /*6c60*/  LDGSTS.E [R2+0x1ac00], desc[UR20][R160.64], !P0 ;  /* 0x1ac00000a0027fae */ /* 0x000fe8000c1a1014 */
[----:B------:R-:W-:Y:S01]  /*6c70*/  LDGSTS.E [R2+0x1ae00], desc[UR20][R162.64], !P0 ;  /* 0x1ae00000a2027fae */ /* 0x000fe2000c1a1014 */
[----:B------:R-:W-:Y:S01]  /*6c80*/  ISETP.GE.U32.AND P0, PT, R0, 0x7fffff85, PT ;  /* 0x7fffff850000780c */ /* 0x000fe20003f06070 */
[----:B------:R-:W-:Y:S02]  /*6c90*/  VIADD R0, R188, 0xffffffc3 ;  /* 0xffffffc3bc007836 */ /* 0x000fe40000000000 */
[----:B------:R-:W-:Y:S04]  /*6ca0*/  LDGSTS.E [R2+0x1b000], desc[UR20][R164.64], !P2 ;  /* 0x1b000000a4027fae */ /* 0x000fe8000d1a1014 */
[----:B------:R-:W-:Y:S04]  /*6cb0*/  LDGSTS.E [R2+0x1b200], desc[UR20][R166.64], !P2 ;  /* 0x1b200000a6027fae */ /* 0x000fe8000d1a1014 */
[----:B------:R-:W-:Y:S04]  /*6cc0*/  LDGSTS.E [R2+0x1b400], desc[UR20][R168.64], !P2 ;  /* 0x1b400000a8027fae */ /* 0x000fe8000d1a1014 */
[----:B------:R-:W-:Y:S01]  /*6cd0*/  LDGSTS.E [R2+0x1b600], desc[UR20][R170.64], !P2 ;  /* 0x1b600000aa027fae */ /* 0x000fe2000d1a1014 */
[----:B------:R-:W-:Y:S01]  /*6ce0*/  ISETP.GE.U32.AND P2, PT, R0, 0x7fffff84, PT ;  /* 0x7fffff840000780c */ /* 0x000fe20003f46070 */
[----:B------:R-:W-:-:S02]  /*6cf0*/  VIADD R0, R188, 0xffffffc2 ;  /* 0xffffffc2bc007836 */ /* 0x000fc40000000000 */
        /* <DEDUP_REMOVED lines=10> */
[----:B------:R-:W-:Y:S01]  /*6da0*/  ISETP.GE.AND P4, PT, R196, R188, PT ;  /* 0x000000bcc400720c */ /* 0x000fe20003f86270 */
[----:B------:R-:W-:-:S02]  /*6db0*/  IMAD.WIDE R188, R194, 0x4, R226 ;  /* 0x00000004c2bc7825 */ /* 0x000fc400078e02e2 */
[----:B------:R-:W4:Y:S02]  /*6dc0*/  LDL.LU.64 R14, [R1+0x148] ;  /* 0x00014800010e7983 */ /* 0x000f240000300a00 */
[----:B------:R-:W-:Y:S02]  /*6dd0*/  IMAD.WIDE R194, R194, 0x4, R68 ;  /* 0x00000004c2c27825 */ /* 0x000fe400078e0244 */
        /* <DEDUP_REMOVED lines=8> */
[----:B------:R1:W-:Y:S04]  /*6e60*/  LDGSTS.E [R2+0x1d000], desc[UR20][R196.64], !P6 ;  /* 0x1d000000c4027fae */ /* 0x0003e8000f1a1014 */
[----:B------:R-:W-:Y:S04]  /*6e70*/  LDGSTS.E [R2+0x1d200], desc[UR20][R200.64], !P6 ;  /* 0x1d200000c8027fae */ /* 0x000fe8000f1a1014 */
[----:B------:R-:W-:Y:S04]  /*6e80*/  LDGSTS.E [R2+0x1d400], desc[UR20][R202.64], !P6 ;  /* 0x1d400000ca027fae */ /* 0x000fe8000f1a1014 */
[----:B------:R-:W-:Y:S01]  /*6e90*/  LDGSTS.E [R2+0x1d600], desc[UR20][R204.64], !P6 ;  /* 0x1d600000cc027fae */ /* 0x000fe2000f1a1014 */
[----:B------:R-:W-:-:S03]  /*6ea0*/  ISETP.GT.AND P6, PT, R213, 0x3f, PT ;  /* 0x0000003fd500780c */ /* 0x000fc60003fc4270 */
[----:B------:R-:W-:Y:S01]  /*6eb0*/  LDGSTS.E [R2+0x1d800], desc[UR20][R198.64], !P0 ;  /* 0x1d800000c6027fae */ /* 0x000fe2000c1a1014 */
[----:B------:R-:W-:-:S03]  /*6ec0*/  SEL R220, RZ, 0x4, !P6 ;  /* 0x00000004ffdc7807 */ /* 0x000fc60007000000 */
[----:B------:R-:W-:Y:S01]  /*6ed0*/  LDGSTS.E [R2+0x1da00], desc[UR20][R206.64], !P0 ;  /* 0x1da00000ce027fae */ /* 0x000fe2000c1a1014 */
[----:B------:R-:W-:Y:S02]  /*6ee0*/  SEL R220, R220, RZ, !P4 ;  /* 0x000000ffdcdc7207 */ /* 0x000fe40006000000 */
[----:B------:R-:W-:Y:S01]  /*6ef0*/  ISETP.GT.AND P4, PT, R213, 0x7f, PT ;  /* 0x0000007fd500780c */ /* 0x000fe20003f84270 */
[----:B------:R-:W-:Y:S04]  /*6f00*/  LDGSTS.E [R2+0x1dc00], desc[UR20][R208.64], !P0 ;  /* 0x1dc00000d0027fae */ /* 0x000fe8000c1a1014 */
[----:B------:R-:W-:Y:S01]  /*6f10*/  LDGSTS.E [R2+0x1de00], desc[UR20][R210.64], !P0 ;  /* 0x1de00000d2027fae */ /* 0x000fe2000c1a1014 */
[----:B------:R-:W-:Y:S02]  /*6f20*/  ISETP.GE.U32.AND P0, PT, R0, 0x7fffff82, PT ;  /* 0x7fffff820000780c */ /* 0x000fe40003f06070 */
[----:B------:R-:W-:-:S02]  /*6f30*/  SEL R0, RZ, 0x4, P5 ;  /* 0x00000004ff007807 */ /* 0x000fc40002800000 */
[----:B------:R-:W-:Y:S01]  /*6f40*/  ISETP.GE.U32.AND P5, PT, R212, 0x7fffff81, PT ;  /* 0x7fffff81d400780c */ /* 0x000fe20003fa6070 */
[----:B------:R-:W-:Y:S01]  /*6f50*/  IMAD.WIDE R212, R218, 0x4, R226 ;  /* 0x00000004dad47825 */ /* 0x000fe200078e02e2 */
[----:B------:R-:W-:Y:S02]  /*6f60*/  SEL R0, R0, RZ, P4 ;  /* 0x000000ff00007207 */ /* 0x000fe40002000000 */
[----:B------:R-:W-:Y:S01]  /*6f70*/  ISETP.NE.U32.AND P4, PT, R220, RZ, PT ;  /* 0x000000ffdc00720c */ /* 0x000fe20003f85070 */
[----:B------:R-:W-:Y:S01]  /*6f80*/  IMAD.WIDE R218, R218, 0x4, R68 ;  /* 0x00000004dada7825 */ /* 0x000fe200078e0244 */
[----:B------:R-:W-:Y:S04]  /*6f90*/  LDGSTS.E [R2+0x1e000], desc[UR20][R212.64], !P2 ;  /* 0x1e000000d4027fae */ /* 0x000fe8000d1a1014 */
[----:B------:R-:W-:Y:S04]  /*6fa0*/  LDGSTS.E [R2+0x1e200], desc[UR20][R214.64], !P2 ;  /* 0x1e200000d6027fae */ /* 0x000fe8000d1a1014 */
[----:B------:R-:W-:Y:S04]  /*6fb0*/  LDGSTS.E [R2+0x1e400], desc[UR20][R216.64], !P2 ;  /* 0x1e400000d8027fae */ /* 0x000fe8000d1a1014 */
[----:B------:R-:W-:Y:S01]  /*6fc0*/  LDGSTS.E [R2+0x1e600], desc[UR20][R218.64], !P2 ;  /* 0x1e600000da027fae */ /* 0x000fe2000d1a1014 */
[----:B------:R-:W-:Y:S01]  /*6fd0*/  ISETP.NE.U32.AND P2, PT, R0, RZ, PT ;  /* 0x000000ff0000720c */ /* 0x000fe20003f45070 */
[----:B------:R-:W-:-:S04]  /*6fe0*/  IMAD.U32 R0, RZ, RZ, UR6 ;  /* 0x00000006ff007e24 */ /* 0x000fc8000f8e00ff */
[----:B------:R-:W-:-:S04]  /*6ff0*/  IMAD.WIDE R220, R0, 0x4, R226 ;  /* 0x0000000400dc7825 */ /* 0x000fc800078e02e2 */
[C---:B------:R-:W-:Y:S01]  /*7000*/  IMAD.WIDE R226, R0.reuse, 0x4, R232 ;  /* 0x0000000400e27825 */ /* 0x040fe200078e02e8 */
[----:B------:R1:W-:Y:S03]  /*7010*/  LDGSTS.E [R2+0x1e800], desc[UR20][R220.64], !P3 ;  /* 0x1e800000dc027fae */ /* 0x0003e6000d9a1014 */
[C---:B------:R-:W-:Y:S01]  /*7020*/  IMAD.WIDE R232, R0.reuse, 0x4, R238 ;  /* 0x0000000400e87825 */ /* 0x040fe200078e02ee */
[----:B------:R-:W-:Y:S03]  /*7030*/  LDGSTS.E [R2+0x1ea00], desc[UR20][R226.64], !P3 ;  /* 0x1ea00000e2027fae */ /* 0x000fe6000d9a1014 */
[----:B------:R-:W-:Y:S01]  /*7040*/  IMAD.WIDE R238, R0, 0x4, R68 ;  /* 0x0000000400ee7825 */ /* 0x000fe200078e0244 */
[----:B------:R-:W-:Y:S01]  /*7050*/  LDGSTS.E [R2+0x1ec00], desc[UR20][R232.64], !P3 ;  /* 0x1ec00000e8027fae */ /* 0x000fe2000d9a1014 */
[----:B------:R-:W1:Y:S02]  /*7060*/  LDC R0, c[0x0][0x3a0] ;  /* 0x0000e800ff007b82 */ /* 0x000e640000000800 */
[C---:B------:R-:W-:Y:S01]  /*7070*/  IMAD.WIDE R42, R245.reuse, 0x4, R42 ;  /* 0x00000004f52a7825 */ /* 0x040fe200078e022a */
[----:B------:R-:W4:Y:S03]  /*7080*/  LDL.LU.64 R68, [R1+0x108] ;  /* 0x0001080001447983 */ /* 0x000f260000300a00 */
[C---:B--2---:R-:W-:Y:S01]  /*7090*/  IMAD.WIDE R12, R245.reuse, 0x4, R12 ;  /* 0x00000004f50c7825 */ /* 0x044fe200078e020c */
[----:B------:R2:W-:Y:S03]  /*70a0*/  STL.64 [R1+0xad8], R58 ;  /* 0x000ad83a01007387 */ /* 0x0005e60000100a00 */
[C---:B------:R-:W-:Y:S01]  /*70b0*/  IMAD.WIDE R34, R245.reuse, 0x4, R34 ;  /* 0x00000004f5227825 */ /* 0x040fe200078e0222 */
[----:B------:R-:W-:Y:S03]  /*70c0*/  LDGSTS.E [R2+0x1ee00], desc[UR20][R238.64], !P3 ;  /* 0x1ee00000ee027fae */ /* 0x000fe6000d9a1014 */
[C---:B------:R-:W-:Y:S01]  /*70d0*/  IMAD.WIDE R26, R245.reuse, 0x4, R26 ;  /* 0x00000004f51a7825 */ /* 0x040fe200078e021a */
[----:B------:R-:W-:Y:S04]  /*70e0*/  LDGSTS.E [R2+0x1f000], desc[UR20][R222.64], !P0 ;  /* 0x1f000000de027fae */ /* 0x000fe8000c1a1014 */
[----:B--2---:R-:W2:Y:S04]  /*70f0*/  LDL.LU.64 R58, [R1+0xe38] ;  /* 0x000e3800013a7983 */ /* 0x004ea80000300a00 */
[----:B------:R3:W-:Y:S01]  /*7100*/  STL.64 [R1+0xad0], R50 ;  /* 0x000ad03201007387 */ /* 0x0007e20000100a00 */
[----:B------:R-:W-:-:S03]  /*7110*/  IMAD.WIDE R18, R245, 0x4, R18 ;  /* 0x00000004f5127825 */ /* 0x000fc600078e0212 */
[----:B------:R-:W-:Y:S01]  /*7120*/  LDGSTS.E [R2+0x1f200], desc[UR20][R228.64], !P0 ;  /* 0x1f200000e4027fae */ /* 0x000fe2000c1a1014 */
[----:B------:R-:W-:-:S03]  /*7130*/  IMAD.WIDE R20, R245, 0x4, R20 ;  /* 0x00000004f5147825 */ /* 0x000fc600078e0214 */
[----:B------:R-:W-:Y:S04]  /*7140*/  LDGSTS.E [R2+0x1f400], desc[UR20][R234.64], !P0 ;  /* 0x1f400000ea027fae */ /* 0x000fe8000c1a1014 */
[----:B---3--:R-:W3:Y:S04]  /*7150*/  LDL.LU.64 R50, [R1+0xe30] ;  /* 0x000e300001327983 */ /* 0x008ee80000300a00 */
[----:B------:R1:W-:Y:S01]  /*7160*/  STL.64 [R1+0xac8], R42 ;  /* 0x000ac82a01007387 */ /* 0x0003e20000100a00 */
[----:B------:R-:W-:-:S03]  /*7170*/  IMAD.WIDE R10, R245, 0x4, R10 ;  /* 0x00000004f50a7825 */ /* 0x000fc600078e020a */
[----:B------:R-:W-:Y:S01]  /*7180*/  LDGSTS.E [R2+0x1f600], desc[UR20][R240.64], !P0 ;  /* 0x1f600000f0027fae */ /* 0x000fe2000c1a1014 */
[----:B------:R-:W-:-:S03]  /*7190*/  IMAD.WIDE R64, R245, 0x4, R64 ;  /* 0x00000004f5407825 */ /* 0x000fc600078e0240 */
[----:B------:R2:W-:Y:S04]  /*71a0*/  LDGSTS.E [R2+0x1f800], desc[UR20][R224.64], !P5 ;  /* 0x1f800000e0027fae */ /* 0x0005e8000e9a1014 */
[----:B-1----:R-:W2:Y:S04]  /*71b0*/  LDL.LU.64 R42, [R1+0xe28] ;  /* 0x000e2800012a7983 */ /* 0x002ea80000300a00 */
[----:B------:R1:W-:Y:S01]  /*71c0*/  STL.64 [R1+0xac0], R12 ;  /* 0x000ac00c01007387 */ /* 0x0003e20000100a00 */
[----:B------:R-:W-:-:S03]  /*71d0*/  IMAD.WIDE R56, R245, 0x4, R56 ;  /* 0x00000004f5387825 */ /* 0x000fc600078e0238 */
[----:B------:R-:W-:Y:S01]  /*71e0*/  LDGSTS.E [R2+0x1fa00], desc[UR20][R230.64], !P5 ;  /* 0x1fa00000e6027fae */ /* 0x000fe2000e9a1014 */
[----:B------:R-:W-:-:S03]  /*71f0*/  IMAD.WIDE R28, R245, 0x4, R28 ;  /* 0x00000004f51c7825 */ /* 0x000fc600078e021c */
[----:B------:R-:W-:Y:S04]  /*7200*/  LDGSTS.E [R2+0x1fc00], desc[UR20][R236.64], !P5 ;  /* 0x1fc00000ec027fae */ /* 0x000fe8000e9a1014 */
[----:B-1----:R-:W2:Y:S04]  /*7210*/  LDL.LU.64 R12, [R1+0xe20] ;  /* 0x000e2000010c7983 */ /* 0x002ea80000300a00 */
[----:B------:R1:W-:Y:S01]  /*7220*/  STL.64 [R1+0xab8], R34 ;  /* 0x000ab82201007387 */ /* 0x0003e20000100a00 */
[----:B------:R-:W-:-:S03]  /*7230*/  IMAD.WIDE R48, R245, 0x4, R48 ;  /* 0x00000004f5307825 */ /* 0x000fc600078e0230 */
[----:B------:R-:W-:Y:S01]  /*7240*/  LDGSTS.E [R2+0x1fe00], desc[UR20][R242.64], !P5 ;  /* 0x1fe00000f2027fae */ /* 0x000fe2000e9a1014 */
[----:B------:R-:W-:-:S03]  /*7250*/  IMAD.WIDE R40, R245, 0x4, R40 ;  /* 0x00000004f5287825 */ /* 0x000fc600078e0228 */
[----:B------:R-:W0:Y:S04]  /*7260*/  LDGDEPBAR ;  /* 0x00000000000079af */ /* 0x000e280000000000 */
[----:B-1----:R-:W2:Y:S04]  /*7270*/  LDL.LU.64 R34, [R1+0xe18] ;  /* 0x000e180001227983 */ /* 0x002ea80000300a00 */
[----:B------:R1:W-:Y:S04]  /*7280*/  STL.64 [R1+0xab0], R26 ;  /* 0x000ab01a01007387 */ /* 0x0003e80000100a00 */
[----:B-1----:R-:W2:Y:S04]  /*7290*/  LDL.LU.64 R26, [R1+0xe10] ;  /* 0x000e1000011a7983 */ /* 0x002ea80000300a00 */
[----:B------:R1:W-:Y:S01]  /*72a0*/  STL.64 [R1+0xaa8], R18 ;  /* 0x000aa81201007387 */ /* 0x0003e20000100a00 */
[----:B------:R-:W-:-:S03]  /*72b0*/  IMAD.WIDE R32, R245, 0x4, R32 ;  /* 0x00000004f5207825 */ /* 0x000fc600078e0220 */
        /* <DEDUP_REMOVED lines=11> */
[----:B-----5:R-:W-:-:S03]  /*7370*/  IMAD.WIDE R8, R245, 0x4, R8 ;  /* 0x00000004f5087825 */ /* 0x020fc600078e0208 */
[----:B-1----:R-:W5:Y:S04]  /*7380*/  LDL.LU.64 R56, [R1+0xde8] ;  /* 0x000de80001387983 */ /* 0x002f680000300a00 */
        /* <DEDUP_REMOVED lines=27> */
[----:B------:R1:W-:Y:S04]  /*7540*/  STL.64 [R1+0xa28], R62 ;  /* 0x000a283e01007387 */ /* 0x0003e80000100a00 */
        /* <DEDUP_REMOVED lines=14> */
[----:B-1----:R-:W2:Y:S01]  /*7630*/  LDL.LU.64 R60, [R1+0xd60] ;  /* 0x000d6000013c7983 */ /* 0x002ea20000300a00 */
[----:B----4-:R-:W-:-:S04]  /*7640*/  IMAD.WIDE R14, R245, 0x4, R14 ;  /* 0x00000004f50e7825 */ /* 0x010fc800078e020e */
[C---:B------:R-:W-:Y:S01]  /*7650*/  IMAD.WIDE R6, R245.reuse, 0x4, R6 ;  /* 0x00000004f5067825 */ /* 0x040fe200078e0206 */
[----:B------:R1:W-:Y:S03]  /*7660*/  STL.64 [R1+0x9e0], R14 ;  /* 0x0009e00e01007387 */ /* 0x0003e60000100a00 */
[C---:B------:R-:W-:Y:S01]  /*7670*/  IMAD.WIDE R68, R245.reuse, 0x4, R68 ;  /* 0x00000004f5447825 */ /* 0x040fe200078e0244 */
[----:B-1----:R-:W4:Y:S04]  /*7680*/  LDL.LU.64 R14, [R1+0xd58] ;  /* 0x000d5800010e7983 */ /* 0x002f280000300a00 */
[----:B------:R1:W-:Y:S01]  /*7690*/  STL.64 [R1+0x9d8], R6 ;  /* 0x0009d80601007387 */ /* 0x0003e20000100a00 */
[----:B------:R-:W-:-:S03]  /*76a0*/  IMAD.WIDE R4, R245, 0x4, R4 ;  /* 0x00000004f5047825 */ /* 0x000fc600078e0204 */
[----:B-1----:R-:W3:Y:S04]  /*76b0*/  LDL.LU.64 R6, [R1+0xd50] ;  /* 0x000d500001067983 */ /* 0x002ee80000300a00 */
[----:B------:R2:W-:Y:S02]  /*76c0*/  STL.64 [R1+0x540], R68 ;  /* 0x0005404401007387 */ /* 0x0005e40000100a00 */
[----:B--2---:R-:W-:-:S04]  /*76d0*/  IMAD.WIDE R68, R245, 0x4, R60 ;  /* 0x00000004f5447825 */ /* 0x004fc800078e023c */
[C---:B------:R-:W-:Y:S01]  /*76e0*/  IMAD.WIDE R60, R245.reuse, 0x4, R52 ;  /* 0x00000004f53c7825 */ /* 0x040fe200078e0234 */
[----:B------:R-:W-:Y:S03]  /*76f0*/  STL.64 [R1+0x588], R68 ;  /* 0x0005884401007387 */ /* 0x000fe60000100a00 */
        /* <DEDUP_REMOVED lines=11> */
[----:B------:R1:W-:Y:S04]  /*77b0*/  STL.64 [R1+0x990], R20 ;  /* 0x0009901401007387 */ /* 0x0003e80000100a00 */
[----:B------:R2:W-:Y:S04]  /*77c0*/  STL.64 [R1+0x9d0], R4 ;  /* 0x0009d00401007387 */ /* 0x0005e80000100a00 */
[----:B------:R3:W-:Y:S01]  /*77d0*/  STL.64 [R1+0x9c8], R12 ;  /* 0x0009c80c01007387 */ /* 0x0007e20000100a00 */
[----:B-1----:R-:W-:-:S04]  /*77e0*/  IMAD.WIDE R20, R245, 0x4, R76 ;  /* 0x00000004f5147825 */ /* 0x002fc800078e024c */
[C---:B--2---:R-:W-:Y:S01]  /*77f0*/  IMAD.WIDE R4, R245.reuse, 0x4, R84 ;  /* 0x00000004f5047825 */ /* 0x044fe200078e0254 */
[----:B------:R1:W-:Y:S03]  /*7800*/  STL.64 [R1+0x9c0], R20 ;  /* 0x0009c01401007387 */ /* 0x0003e60000100a00 */
[C---:B---3--:R-:W-:Y:S01]  /*7810*/  IMAD.WIDE R12, R245.reuse, 0x4, R92 ;  /* 0x00000004f50c7825 */ /* 0x048fe200078e025c */
        /* <DEDUP_REMOVED lines=28> */
[----:B------:R-:W-:Y:S03]  /*79e0*/  STL.64 [R1+0x938], R20 ;  /* 0x0009381401007387 */ /* 0x000fe60000100a00 */
[C---:B---3--:R-:W-:Y:S01]  /*79f0*/  IMAD.WIDE R12, R245.reuse, 0x4, R212 ;  /* 0x00000004f50c7825 */ /* 0x048fe200078e02d4 */
[----:B------:R1:W-:Y:S04]  /*7a00*/  STL.64 [R1+0x930], R4 ;  /* 0x0009300401007387 */ /* 0x0003e80000100a00 */
[----:B------:R2:W-:Y:S01]  /*7a10*/  STL.64 [R1+0x928], R12 ;  /* 0x0009280c01007387 */ /* 0x0005e20000100a00 */
[----:B-1----:R-:W-:-:S03]  /*7a20*/  IMAD.WIDE R4, R245, 0x4, R220 ;  /* 0x00000004f5047825 */ /* 0x002fc600078e02dc */
[----:B------:R-:W3:Y:S04]  /*7a30*/  LDL.LU.64 R220, [R1+0x500] ;  /* 0x0005000001dc7983 */ /* 0x000ee80000300a00 */
[----:B------:R-:W4:Y:S04]  /*7a40*/  LDL.LU.64 R212, [R1+0x4f8] ;  /* 0x0004f80001d47983 */ /* 0x000f280000300a00 */
[----:B------:R1:W-:Y:S04]  /*7a50*/  STL.64 [R1+0x920], R4 ;  /* 0x0009200401007387 */ /* 0x0003e80000100a00 */
[----:B------:R-:W5:Y:S04]  /*7a60*/  LDL.LU.64 R198, [R1+0x4f0] ;  /* 0x0004f00001c67983 */ /* 0x000f680000300a00 */
        /* <DEDUP_REMOVED lines=22> */
[----:B--2---:R-:W2:Y:S04]  /*7bd0*/  LDL.LU.64 R12, [R1+0x3f8] ;  /* 0x0003f800010c7983 */ /* 0x004ea80000300a00 */
[----:B-1----:R-:W2:Y:S01]  /*7be0*/  LDL.LU.64 R4, [R1+0x3f0] ;  /* 0x0003f00001047983 */ /* 0x002ea20000300a00 */
[----:B------:R-:W-:-:S04]  /*7bf0*/  IMAD.WIDE R196, R245, 0x4, R222 ;  /* 0x00000004f5c47825 */ /* 0x000fc800078e02de */
[C---:B------:R-:W-:Y:S01]  /*7c00*/  IMAD.WIDE R246, R245.reuse, 0x4, R224 ;  /* 0x00000004f5f67825 */ /* 0x040fe200078e02e0 */
[----:B------:R-:W-:Y:S04]  /*7c10*/  STL.64 [R1+0x918], R196 ;  /* 0x000918c401007387 */ /* 0x000fe80000100a00 */
[----:B------:R5:W-:Y:S01]  /*7c20*/  STL.64 [R1+0xc00], R196 ;  /* 0x000c00c401007387 */ /* 0x000be20000100a00 */
[----:B---3--:R-:W-:-:S04]  /*7c30*/  IMAD.WIDE R220, R245, 0x4, R220 ;  /* 0x00000004f5dc7825 */ /* 0x008fc800078e02dc */
[C---:B----4-:R-:W-:Y:S01]  /*7c40*/  IMAD.WIDE R212, R245.reuse, 0x4, R212 ;  /* 0x00000004f5d47825 */ /* 0x050fe200078e02d4 */
[----:B------:R-:W-:Y:S04]  /*7c50*/  STL.64 [R1+0x908], R220 ;  /* 0x000908dc01007387 */ /* 0x000fe80000100a00 */
[----:B------:R-:W-:Y:S01]  /*7c60*/  STL.64 [R1+0x910], R246 ;  /* 0x000910f601007387 */ /* 0x000fe20000100a00 */
[----:B-----5:R-:W-:-:S03]  /*7c70*/  IMAD.WIDE R196, R245, 0x4, R198 ;  /* 0x00000004f5c47825 */ /* 0x020fc600078e02c6 */
[----:B------:R-:W-:Y:S01]  /*7c80*/  STL.64 [R1+0x900], R212 ;  /* 0x000900d401007387 */ /* 0x000fe20000100a00 */
[----:B------:R-:W-:-:S03]  /*7c90*/  IMAD.WIDE R188, R245, 0x4, R188 ;  /* 0x00000004f5bc7825 */ /* 0x000fc600078e02bc */
[----:B------:R1:W-:Y:S01]  /*7ca0*/  STL.64 [R1+0xc08], R246 ;  /* 0x000c08f601007387 */ /* 0x0003e20000100a00 */
        /* <DEDUP_REMOVED lines=42> */
[----:B--2---:R-:W-:-:S03]  /*7f50*/  IMAD.WIDE R12, R245, 0x4, R12 ;  /* 0x00000004f50c7825 */ /* 0x004fc600078e020c */
[----:B------:R2:W-:Y:S04]  /*7f60*/  STL.64 [R1+0x848], R28 ;  /* 0x0008481c01007387 */ /* 0x0005e80000100a00 */
[----:B------:R2:W-:Y:S01]  /*7f70*/  STL.64 [R1+0x840], R20 ;  /* 0x0008401401007387 */ /* 0x0005e20000100a00 */
[----:B------:R-:W-:-:S03]  /*7f80*/  IMAD.WIDE R4, R245, 0x4, R4 ;  /* 0x00000004f5047825 */ /* 0x000fc600078e0204 */
[----:B-1----:R-:W2:Y:S04]  /*7f90*/  LDL.LU.64 R246, [R1+0x3e0] ;  /* 0x0003e00001f67983 */ /* 0x002ea80000300a00 */
[----:B------:R1:W-:Y:S04]  /*7fa0*/  STL.64 [R1+0x838], R12 ;  /* 0x0008380c01007387 */ /* 0x0003e80000100a00 */
[----:B------:R-:W2:Y:S04]  /*7fb0*/  LDL.LU.64 R224, [R1+0x3d8] ;  /* 0x0003d80001e07983 */ /* 0x000ea80000300a00 */
[----:B------:R1:W-:Y:S04]  /*7fc0*/  STL.64 [R1+0x830], R4 ;  /* 0x0008300401007387 */ /* 0x0003e80000100a00 */
[----:B---3--:R-:W3:Y:S04]  /*7fd0*/  LDL.LU.64 R196, [R1+0x3d0] ;  /* 0x0003d00001c47983 */ /* 0x008ee80000300a00 */
[----:B------:R-:W3:Y:S04]  /*7fe0*/  LDL.LU.64 R222, [R1+0x3c0] ;  /* 0x0003c00001de7983 */ /* 0x000ee80000300a00 */
[----:B------:R-:W3:Y:S04]  /*7ff0*/  LDL.LU.64 R220, [R1+0x3b8] ;  /* 0x0003b80001dc7983 */ /* 0x000ee80000300a00 */
[----:B------:R-:W3:Y:S04]  /*8000*/  LDL.LU.64 R212, [R1+0x3b0] ;  /* 0x0003b00001d47983 */ /* 0x000ee80000300a00 */
[----:B------:R-:W3:Y:S04]  /*8010*/  LDL.LU.64 R198, [R1+0x3a0] ;  /* 0x0003a00001c67983 */ /* 0x000ee80000300a00 */
[----:B----4-:R-:W4:Y:S04]  /*8020*/  LDL.LU.64 R188, [R1+0x398] ;  /* 0x0003980001bc7983 */ /* 0x010f280000300a00 */
[----:B-----5:R-:W5:Y:S04]  /*8030*/  LDL.LU.64 R180, [R1+0x390] ;  /* 0x0003900001b47983 */ /* 0x020f680000300a00 */
        /* <DEDUP_REMOVED lines=19> */
[----:B------:R-:W2:Y:S04]  /*8170*/  LDL.LU.64 R20, [R1+0x2b8] ;  /* 0x0002b80001147983 */ /* 0x000ea80000300a00 */
[----:B-1----:R-:W2:Y:S04]  /*8180*/  LDL.LU.64 R12, [R1+0x2b0] ;  /* 0x0002b000010c7983 */ /* 0x002ea80000300a00 */
[----:B------:R-:W2:Y:S01]  /*8190*/  LDL.LU.64 R4, [R1+0x2a0] ;  /* 0x0002a00001047983 */ /* 0x000ea20000300a00 */
[----:B------:R-:W-:-:S05]  /*81a0*/  IMAD.WIDE R246, R245, 0x4, R246 ;  /* 0x00000004f5f67825 */ /* 0x000fca00078e02f6 */
[----:B------:R1:W-:Y:S02]  /*81b0*/  STL.64 [R1+0x828], R246 ;  /* 0x000828f601007387 */ /* 0x0003e40000100a00 */
[----:B-1----:R-:W-:-:S04]  /*81c0*/  IMAD.WIDE R246, R245, 0x4, R224 ;  /* 0x00000004f5f67825 */ /* 0x002fc800078e02e0 */
[C---:B---3--:R-:W-:Y:S01]  /*81d0*/  IMAD.WIDE R224, R245.reuse, 0x4, R196 ;  /* 0x00000004f5e07825 */ /* 0x048fe200078e02c4 */
[----:B------:R-:W-:Y:S03]  /*81e0*/  STL.64 [R1+0x820], R246 ;  /* 0x000820f601007387 */ /* 0x000fe60000100a00 */
[C---:B------:R-:W-:Y:S01]  /*81f0*/  IMAD.WIDE R196, R245.reuse, 0x4, R222 ;  /* 0x00000004f5c47825 */ /* 0x040fe200078e02de */
[----:B------:R-:W-:Y:S03]  /*8200*/  STL.64 [R1+0x818], R224 ;  /* 0x000818e001007387 */ /* 0x000fe60000100a00 */
[C---:B------:R-:W-:Y:S01]  /*8210*/  IMAD.WIDE R220, R245.reuse, 0x4, R220 ;  /* 0x00000004f5dc7825 */ /* 0x040fe200078e02dc */
[----:B------:R1:W-:Y:S03]  /*8220*/  STL.64 [R1+0x810], R196 ;  /* 0x000810c401007387 */ /* 0x0003e60000100a00 */
[C---:B------:R-:W-:Y:S01]  /*8230*/  IMAD.WIDE R212, R245.reuse, 0x4, R212 ;  /* 0x00000004f5d47825 */ /* 0x040fe200078e02d4 */
[----:B------:R-:W-:Y:S03]  /*8240*/  STL.64 [R1+0x808], R220 ;  /* 0x000808dc01007387 */ /* 0x000fe60000100a00 */
[C---:B----4-:R-:W-:Y:S01]  /*8250*/  IMAD.WIDE R188, R245.reuse, 0x4, R188 ;  /* 0x00000004f5bc7825 */ /* 0x050fe200078e02bc */
[----:B------:R-:W-:Y:S03]  /*8260*/  STL.64 [R1+0x800], R212 ;  /* 0x000800d401007387 */ /* 0x000fe60000100a00 */
[----:B-1----:R-:W-:-:S04]  /*8270*/  IMAD.WIDE R196, R245, 0x4, R198 ;  /* 0x00000004f5c47825 */ /* 0x002fc800078e02c6 */
[C---:B-----5:R-:W-:Y:S01]  /*8280*/  IMAD.WIDE R180, R245.reuse, 0x4, R180 ;  /* 0x00000004f5b47825 */ /* 0x060fe200078e02b4 */
        /* <DEDUP_REMOVED lines=34> */
[----:B------:R1:W-:Y:S03]  /*84b0*/  STL.64 [R1+0x2e8], R60 ;  /* 0x0002e83c01007387 */ /* 0x0003e60000100a00 */
[C---:B------:R-:W-:Y:S01]  /*84c0*/  IMAD.WIDE R36, R245.reuse, 0x4, R36 ;  /* 0x00000004f5247825 */ /* 0x040fe200078e0224 */
[----:B------:R3:W-:Y:S03]  /*84d0*/  STL.64 [R1+0x2f8], R52 ;  /* 0x0002f83401007387 */ /* 0x0007e60000100a00 */
[C---:B--2---:R-:W-:Y:S01]  /*84e0*/  IMAD.WIDE R28, R245.reuse, 0x4, R28 ;  /* 0x00000004f51c7825 */ /* 0x044fe200078e021c */
[----:B------:R2:W-:Y:S03]  /*84f0*/  STL.64 [R1+0x300], R44 ;  /* 0x0003002c01007387 */ /* 0x0005e60000100a00 */
[C---:B------:R-:W-:Y:S01]  /*8500*/  IMAD.WIDE R20, R245.reuse, 0x4, R20 ;  /* 0x00000004f5147825 */ /* 0x040fe200078e0214 */
[----:B------:R4:W-:Y:S03]  /*8510*/  STL.64 [R1+0x308], R36 ;  /* 0x0003082401007387 */ /* 0x0009e60000100a00 */
[C---:B------:R-:W-:Y:S01]  /*8520*/  IMAD.WIDE R12, R245.reuse, 0x4, R12 ;  /* 0x00000004f50c7825 */ /* 0x040fe200078e020c */
[----:B------:R5:W-:Y:S03]  /*8530*/  STL.64 [R1+0x318], R28 ;  /* 0x0003181c01007387 */ /* 0x000be60000100a00 */
[C---:B------:R-:W-:Y:S01]  /*8540*/  IMAD.WIDE R4, R245.reuse, 0x4, R4 ;  /* 0x00000004f5047825 */ /* 0x040fe200078e0204 */
[----:B------:R2:W-:Y:S04]  /*8550*/  STL.64 [R1+0x320], R20 ;  /* 0x0003201401007387 */ /* 0x0005e80000100a00 */
[----:B-1----:R-:W5:Y:S04]  /*8560*/  LDL.LU.64 R60, [R1+0x298] ;  /* 0x00029800013c7983 */ /* 0x002f680000300a00 */
[----:B------:R1:W-:Y:S04]  /*8570*/  STL.64 [R1+0x328], R12 ;  /* 0x0003280c01007387 */ /* 0x0003e80000100a00 */
[----:B---3--:R-:W3:Y:S04]  /*8580*/  LDL.LU.64 R52, [R1+0x290] ;  /* 0x0002900001347983 */ /* 0x008ee80000300a00 */
[----:B------:R1:W-:Y:S04]  /*8590*/  STL.64 [R1+0x338], R4 ;  /* 0x0003380401007387 */ /* 0x0003e80000100a00 */
[----:B--2---:R-:W2:Y:S04]  /*85a0*/  LDL.LU.64 R44, [R1+0x280] ;  /* 0x00028000012c7983 */ /* 0x004ea80000300a00 */
[----:B----4-:R-:W4:Y:S04]  /*85b0*/  LDL.LU.64 R36, [R1+0x278] ;  /* 0x0002780001247983 */ /* 0x010f280000300a00 */
[----:B-----5:R-:W5:Y:S04]  /*85c0*/  LDL.LU.64 R28, [R1+0x270] ;  /* 0x00027000011c7983 */ /* 0x020f680000300a00 */
[----:B------:R-:W5:Y:S04]  /*85d0*/  LDL.LU.64 R20, [R1+0x260] ;  /* 0x0002600001147983 */ /* 0x000f680000300a00 */
[----:B-1----:R-:W5:Y:S04]  /*85e0*/  LDL.LU.64 R12, [R1+0x258] ;  /* 0x00025800010c7983 */ /* 0x002f680000300a00 */
        /* <DEDUP_REMOVED lines=23> */
[----:B------:R-:W5:Y:S01]  /*8760*/  LDL.LU.64 R68, [R1+0x158] ;  /* 0x0001580001447983 */ /* 0x000f620000300a00 */
[----:B------:R-:W-:-:S05]  /*8770*/  IMAD.WIDE R60, R245, 0x4, R60 ;  /* 0x00000004f53c7825 */ /* 0x000fca00078e023c */
[----:B------:R1:W-:Y:S01]  /*8780*/  STL.64 [R1+0x340], R60 ;  /* 0x0003403c01007387 */ /* 0x0003e20000100a00 */
[----:B---3--:R-:W-:-:S04]  /*8790*/  IMAD.WIDE R52, R245, 0x4, R52 ;  /* 0x00000004f5347825 */ /* 0x008fc800078e0234 */
[C---:B--2---:R-:W-:Y:S01]  /*87a0*/  IMAD.WIDE R44, R245.reuse, 0x4, R44 ;  /* 0x00000004f52c7825 */ /* 0x044fe200078e022c */
[----:B-1----:R-:W2:Y:S03]  /*87b0*/  LDL.LU.64 R60, [R1+0xd48] ;  /* 0x000d4800013c7983 */ /* 0x002ea60000300a00 */
[C---:B----4-:R-:W-:Y:S01]  /*87c0*/  IMAD.WIDE R36, R245.reuse, 0x4, R36 ;  /* 0x00000004f5247825 */ /* 0x050fe200078e0224 */
[----:B------:R1:W-:Y:S03]  /*87d0*/  STL.64 [R1+0x348], R52 ;  /* 0x0003483401007387 */ /* 0x0003e60000100a00 */
[----:B-----5:R-:W-:-:S04]  /*87e0*/  IMAD.WIDE R28, R245, 0x4, R28 ;  /* 0x00000004f51c7825 */ /* 0x020fc800078e021c */
[C---:B------:R-:W-:Y:S01]  /*87f0*/  IMAD.WIDE R20, R245.reuse, 0x4, R20 ;  /* 0x00000004f5147825 */ /* 0x040fe200078e0214 */
[----:B-1----:R-:W3:Y:S03]  /*8800*/  LDL.LU.64 R52, [R1+0xd40] ;  /* 0x000d400001347983 */ /* 0x002ee60000300a00 */
[C---:B------:R-:W-:Y:S01]  /*8810*/  IMAD.WIDE R12, R245.reuse, 0x4, R12 ;  /* 0x00000004f50c7825 */ /* 0x040fe200078e020c */
[----:B------:R1:W-:Y:S03]  /*8820*/  STL.64 [R1+0x358], R44 ;  /* 0x0003582c01007387 */ /* 0x0003e60000100a00 */
[C---:B------:R-:W-:Y:S01]  /*8830*/  IMAD.WIDE R4, R245.reuse, 0x4, R4 ;  /* 0x00000004f5047825 */ /* 0x040fe200078e0204 */
[----:B-1----:R-:W4:Y:S04]  /*8840*/  LDL.LU.64 R44, [R1+0xd38] ;  /* 0x000d3800012c7983 */ /* 0x002f280000300a00 */
[----:B------:R1:W-:Y:S04]  /*8850*/  STL.64 [R1+0x360], R36 ;  /* 0x0003602401007387 */ /* 0x0003e80000100a00 */
[----:B-1----:R-:W5:Y:S04]  /*8860*/  LDL.LU.64 R36, [R1+0xd30] ;  /* 0x000d300001247983 */ /* 0x002f680000300a00 */
        /* <DEDUP_REMOVED lines=8> */
[----:B------:R-:W-:-:S05]  /*88f0*/  IMAD.WIDE R246, R245, 0x4, R246 ;  /* 0x00000004f5f67825 */ /* 0x000fca00078e02f6 */
[----:B------:R1:W-:Y:S01]  /*8900*/  STL.64 [R1+0x398], R246 ;  /* 0x000398f601007387 */ /* 0x0003e20000100a00 */
[----:B------:R-:W-:-:S04]  /*8910*/  IMAD.WIDE R222, R245, 0x4, R222 ;  /* 0x00000004f5de7825 */ /* 0x000fc800078e02de */
[----:B------:R-:W-:-:S04]  /*8920*/  IMAD.WIDE R212, R245, 0x4, R212 ;  /* 0x00000004f5d47825 */ /* 0x000fc800078e02d4 */
[----:B-1----:R-:W-:-:S04]  /*8930*/  IMAD.WIDE R246, R245, 0x4, R224 ;  /* 0x00000004f5f67825 */ /* 0x002fc800078e02e0 */
[C---:B------:R-:W-:Y:S01]  /*8940*/  IMAD.WIDE R224, R245.reuse, 0x4, R196 ;  /* 0x00000004f5e07825 */ /* 0x040fe200078e02c4 */
[----:B------:R-:W-:Y:S03]  /*8950*/  STL.64 [R1+0x3a0], R246 ;  /* 0x0003a0f601007387 */ /* 0x000fe60000100a00 */
[C---:B------:R-:W-:Y:S01]  /*8960*/  IMAD.WIDE R196, R245.reuse, 0x4, R220 ;  /* 0x00000004f5c47825 */ /* 0x040fe200078e02dc */
[----:B------:R-:W-:Y:S03]  /*8970*/  STL.64 [R1+0x3a8], R224 ;  /* 0x0003a8e001007387 */ /* 0x000fe60000100a00 */
[C---:B------:R-:W-:Y:S01]  /*8980*/  IMAD.WIDE R198, R245.reuse, 0x4, R198 ;  /* 0x00000004f5c67825 */ /* 0x040fe200078e02c6 */
[----:B------:R-:W-:Y:S04]  /*8990*/  STL.64 [R1+0x3b8], R222 ;  /* 0x0003b8de01007387 */ /* 0x000fe80000100a00 */
[----:B------:R1:W-:Y:S04]  /*89a0*/  STL.64 [R1+0x3c0], R196 ;  /* 0x0003c0c401007387 */ /* 0x0003e80000100a00 */
[----:B------:R-:W-:Y:S04]  /*89b0*/  STL.64 [R1+0x3c8], R212 ;  /* 0x0003c8d401007387 */ /* 0x000fe80000100a00 */
[----:B------:R-:W-:Y:S01]  /*89c0*/  STL.64 [R1+0x3d8], R198 ;  /* 0x0003d8c601007387 */ /* 0x000fe20000100a00 */
[----:B-1----:R-:W-:-:S04]  /*89d0*/  IMAD.WIDE R196, R245, 0x4, R188 ;  /* 0x00000004f5c47825 */ /* 0x002fc800078e02bc */
        /* <DEDUP_REMOVED lines=30> */
[----:B--2---:R-:W-:-:S02]  /*8bc0*/  IMAD.WIDE R68, R245, 0x4, R4 ;  /* 0x00000004f5447825 */ /* 0x004fc400078e0204 */
[----:B------:R-:W2:Y:S04]  /*8bd0*/  LDL.LU.64 R4, [R1+0xd08] ;  /* 0x000d080001047983 */ /* 0x000ea80000300a00 */
[----:B------:R1:W-:Y:S02]  /*8be0*/  STL.64 [R1+0x490], R76 ;  /* 0x0004904c01007387 */ /* 0x0003e40000100a00 */
[C---:B-1----:R-:W-:Y:S02]  /*8bf0*/  IMAD.WIDE R76, R245.reuse, 0x4, R12 ;  /* 0x00000004f54c7825 */ /* 0x042fe400078e020c */
[----:B------:R-:W2:Y:S04]  /*8c00*/  LDL.LU.64 R12, [R1+0xd00] ;  /* 0x000d0000010c7983 */ /* 0x000ea80000300a00 */
[----:B------:R1:W-:Y:S02]  /*8c10*/  STL.64 [R1+0x4a0], R68 ;  /* 0x0004a04401007387 */ /* 0x0003e40000100a00 */
[----:B-1----:R-:W-:-:S02]  /*8c20*/  IMAD.WIDE R68, R245, 0x4, R20 ;  /* 0x00000004f5447825 */ /* 0x002fc400078e0214 */
[----:B------:R-:W2:Y:S04]  /*8c30*/  LDL.LU.64 R20, [R1+0xcf8] ;  /* 0x000cf80001147983 */ /* 0x000ea80000300a00 */
[----:B------:R1:W-:Y:S02]  /*8c40*/  STL.64 [R1+0x4c8], R76 ;  /* 0x0004c84c01007387 */ /* 0x0003e40000100a00 */
[C---:B-1----:R-:W-:Y:S02]  /*8c50*/  IMAD.WIDE R76, R245.reuse, 0x4, R28 ;  /* 0x00000004f54c7825 */ /* 0x042fe400078e021c */
[----:B------:R-:W2:Y:S04]  /*8c60*/  LDL.LU.64 R28, [R1+0xcf0] ;  /* 0x000cf000011c7983 */ /* 0x000ea80000300a00 */
[----:B------:R5:W-:Y:S02]  /*8c70*/  STL.64 [R1+0x4d8], R68 ;  /* 0x0004d84401007387 */ /* 0x000be40000100a00 */
[----:B-----5:R-:W-:-:S02]  /*8c80*/  IMAD.WIDE R68, R245, 0x4, R36 ;  /* 0x00000004f5447825 */ /* 0x020fc400078e0224 */
[----:B------:R-:W5:Y:S04]  /*8c90*/  LDL.LU.64 R36, [R1+0xce8] ;  /* 0x000ce80001247983 */ /* 0x000f680000300a00 */
[----:B------:R4:W-:Y:S02]  /*8ca0*/  STL.64 [R1+0x4e8], R76 ;  /* 0x0004e84c01007387 */ /* 0x0009e40000100a00 */
[C---:B----4-:R-:W-:Y:S02]  /*8cb0*/  IMAD.WIDE R76, R245.reuse, 0x4, R44 ;  /* 0x00000004f54c7825 */ /* 0x050fe400078e022c */
[----:B------:R-:W4:Y:S04]  /*8cc0*/  LDL.LU.64 R44, [R1+0xce0] ;  /* 0x000ce000012c7983 */ /* 0x000f280000300a00 */
[----:B------:R3:W-:Y:S02]  /*8cd0*/  STL.64 [R1+0x508], R68 ;  /* 0x0005084401007387 */ /* 0x0007e40000100a00 */
[----:B---3--:R-:W-:-:S02]  /*8ce0*/  IMAD.WIDE R68, R245, 0x4, R52 ;  /* 0x00000004f5447825 */ /* 0x008fc400078e0234 */
[----:B------:R-:W3:Y:S04]  /*8cf0*/  LDL.LU.64 R52, [R1+0xcd8] ;  /* 0x000cd80001347983 */ /* 0x000ee80000300a00 */
        /* <DEDUP_REMOVED lines=63> */
[----:B------:R1:W-:Y:S01]  /*90f0*/  STL.64 [R1+0x6f8], R68 ;  /* 0x0006f84401007387 */ /* 0x0003e20000100a00 */
[----:B------:R-:W-:-:S04]  /*9100*/  IMAD.WIDE R84, R245, 0x4, R250 ;  /* 0x00000004f5547825 */ /* 0x000fc800078e02fa */
[C---:B-1----:R-:W-:Y:S02]  /*9110*/  IMAD.WIDE R68, R245.reuse, 0x4, R42 ;  /* 0x00000004f5447825 */ /* 0x042fe400078e022a */
        /* <DEDUP_REMOVED lines=10> */
[----:B------:R1:W-:Y:S04]  /*91c0*/  STL.64 [R1+0x748], R68 ;  /* 0x0007484401007387 */ /* 0x0003e80000100a00 */
[----:B------:R3:W-:Y:S04]  /*91d0*/  STL.64 [R1+0x760], R76 ;  /* 0x0007604c01007387 */ /* 0x0007e80000100a00 */
[----:B------:R-:W-:Y:S01]  /*91e0*/  STL.64 [R1+0x770], R84 ;  /* 0x0007705401007387 */ /* 0x000fe20000100a00 */
[----:B-1----:R-:W-:-:S04]  /*91f0*/  IMAD.WIDE R68, R245, 0x4, R248 ;  /* 0x00000004f5447825 */ /* 0x002fc800078e02f8 */
[C---:B---3--:R-:W-:Y:S01]  /*9200*/  IMAD.WIDE R76, R245.reuse, 0x4, R70 ;  /* 0x00000004f54c7825 */ /* 0x048fe200078e0246 */
[----:B------:R1:W-:Y:S03]  /*9210*/  STL.64 [R1+0x778], R68 ;  /* 0x0007784401007387 */ /* 0x0003e60000100a00 */
[C---:B------:R-:W-:Y:S01]  /*9220*/  IMAD.WIDE R70, R245.reuse, 0x4, R72 ;  /* 0x00000004f5467825 */ /* 0x040fe200078e0248 */
[----:B------:R-:W-:Y:S03]  /*9230*/  STL.64 [R1+0x768], R76 ;  /* 0x0007684c01007387 */ /* 0x000fe60000100a00 */
[C---:B------:R-:W-:Y:S01]  /*9240*/  IMAD.WIDE R72, R245.reuse, 0x4, R78 ;  /* 0x00000004f5487825 */ /* 0x040fe200078e024e */
[----:B------:R3:W-:Y:S03]  /*9250*/  STL.64 [R1+0x758], R70 ;  /* 0x0007584601007387 */ /* 0x0007e60000100a00 */
[----:B-1----:R-:W-:-:S05]  /*9260*/  IMAD.WIDE R68, R245, 0x4, R74 ;  /* 0x00000004f5447825 */ /* 0x002fca00078e024a */
[----:B------:R1:W-:Y:S01]  /*9270*/  STL.64 [R1+0x750], R68 ;  /* 0x0007504401007387 */ /* 0x0003e20000100a00 */
[----:B---3--:R-:W-:-:S03]  /*9280*/  IMAD.WIDE R70, R245, 0x4, R80 ;  /* 0x00000004f5467825 */ /* 0x008fc600078e0250 */
[----:B------:R-:W-:Y:S04]  /*9290*/  STL.64 [R1+0x740], R72 ;  /* 0x0007404801007387 */ /* 0x000fe80000100a00 */
[----:B------:R3:W-:Y:S01]  /*92a0*/  STL.64 [R1+0x738], R70 ;  /* 0x0007384601007387 */ /* 0x0007e20000100a00 */
[----:B-1----:R-:W-:-:S04]  /*92b0*/  IMAD.WIDE R68, R245, 0x4, R82 ;  /* 0x00000004f5447825 */ /* 0x002fc800078e0252 */
[C---:B------:R-:W-:Y:S01]  /*92c0*/  IMAD.WIDE R222, R245.reuse, 0x4, R86 ;  /* 0x00000004f5de7825 */ /* 0x040fe200078e0256 */
[----:B------:R1:W-:Y:S03]  /*92d0*/  STL.64 [R1+0x728], R68 ;  /* 0x0007284401007387 */ /* 0x0003e60000100a00 */
[----:B---3--:R-:W-:-:S04]  /*92e0*/  IMAD.WIDE R70, R245, 0x4, R88 ;  /* 0x00000004f5467825 */ /* 0x008fc800078e0258 */
[C---:B------:R-:W-:Y:S01]  /*92f0*/  IMAD.WIDE R248, R245.reuse, 0x4, R90 ;  /* 0x00000004f5f87825 */ /* 0x040fe200078e025a */
[----:B------:R3:W-:Y:S03]  /*9300*/  STL.64 [R1+0x710], R70 ;  /* 0x0007104601007387 */ /* 0x0007e60000100a00 */
[C---:B-1----:R-:W-:Y:S01]  /*9310*/  IMAD.WIDE R68, R245.reuse, 0x4, R94 ;  /* 0x00000004f5447825 */ /* 0x042fe200078e025e */
[----:B------:R-:W-:Y:S04]  /*9320*/  STL.64 [R1+0x718], R222 ;  /* 0x000718de01007387 */ /* 0x000fe80000100a00 */
[----:B------:R1:W-:Y:S01]  /*9330*/  STL.64 [R1+0x6f0], R68 ;  /* 0x0006f04401007387 */ /* 0x0003e20000100a00 */
[----:B---3--:R-:W-:-:S03]  /*9340*/  IMAD.WIDE R70, R245, 0x4, R96 ;  /* 0x00000004f5467825 */ /* 0x008fc600078e0260 */
[----:B------:R-:W-:Y:S01]  /*9350*/  STL.64 [R1+0x700], R248 ;  /* 0x000700f801007387 */ /* 0x000fe20000100a00 */
[----:B------:R-:W-:-:S03]  /*9360*/  IMAD.WIDE R72, R245, 0x4, R102 ;  /* 0x00000004f5487825 */ /* 0x000fc600078e0266 */
[----:B------:R3:W-:Y:S01]  /*9370*/  STL.64 [R1+0x6e0], R70 ;  /* 0x0006e04601007387 */ /* 0x0007e20000100a00 */
[----:B-1----:R-:W-:-:S05]  /*9380*/  IMAD.WIDE R68, R245, 0x4, R98 ;  /* 0x00000004f5447825 */ /* 0x002fca00078e0262 */
[----:B------:R1:W-:Y:S01]  /*9390*/  STL.64 [R1+0x6d8], R68 ;  /* 0x0006d84401007387 */ /* 0x0003e20000100a00 */
[----:B---3--:R-:W-:-:S03]  /*93a0*/  IMAD.WIDE R70, R245, 0x4, R104 ;  /* 0x00000004f5467825 */ /* 0x008fc600078e0268 */
[----:B------:R3:W-:Y:S04]  /*93b0*/  STL.64 [R1+0x6d0], R72 ;  /* 0x0006d04801007387 */ /* 0x0007e80000100a00 */
[----:B------:R4:W-:Y:S01]  /*93c0*/  STL.64 [R1+0x6c0], R70 ;  /* 0x0006c04601007387 */ /* 0x0009e20000100a00 */
[----:B-1----:R-:W-:-:S04]  /*93d0*/  IMAD.WIDE R68, R245, 0x4, R106 ;  /* 0x00000004f5447825 */ /* 0x002fc800078e026a */
[C---:B---3--:R-:W-:Y:S01]  /*93e0*/  IMAD.WIDE R72, R245.reuse, 0x4, R110 ;  /* 0x00000004f5487825 */ /* 0x048fe200078e026e */
[----:B------:R1:W-:Y:S03]  /*93f0*/  STL.64 [R1+0x6b0], R68 ;  /* 0x0006b04401007387 */ /* 0x0003e60000100a00 */
[C---:B----4-:R-:W-:Y:S01]  /*9400*/  IMAD.WIDE R70, R245.reuse, 0x4, R112 ;  /* 0x00000004f5467825 */ /* 0x050fe200078e0270 */
        /* <DEDUP_REMOVED lines=9> */
[C---:B------:R-:W-:Y:S01]  /*94a0*/  IMAD.WIDE R250, R245.reuse, 0x4, R126 ;  /* 0x00000004f5fa7825 */ /* 0x040fe200078e027e */
[----:B------:R1:W-:Y:S03]  /*94b0*/  STL.64 [R1+0x650], R68 ;  /* 0x0006504401007387 */ /* 0x0003e60000100a00 */
[----:B------:R-:W-:-:S04]  /*94c0*/  IMAD.WIDE R224, R245, 0x4, R134 ;  /* 0x00000004f5e07825 */ /* 0x000fc800078e0286 */
        /* <DEDUP_REMOVED lines=8> */
[----:B------:R-:W-:Y:S02]  /*9550*/  VIADD R0, R0, 0xffffffbf ;  /* 0xffffffbf00007836 */ /* 0x000fe40000000000 */
        /* <DEDUP_REMOVED lines=13> */
[C---:B------:R-:W-:Y:S01]  /*9630*/  IMAD.WIDE R192, R245.reuse, 0x4, R192 ;  /* 0x00000004f5c07825 */ /* 0x040fe200078e02c0 */
[----:B------:R-:W-:Y:S01]  /*9640*/  LOP3.LUT R82, R252, 0x20, RZ, 0x3c, !PT ;  /* 0x00000020fc527812 */ /* 0x000fe200078e3cff */
[----:B------:R-:W-:Y:S02]  /*9650*/  USHF.L.U32 UR5, UR5, 0x6, URZ ;  /* 0x0000000605057899 */ /* 0x000fe400080006ff */
        /* <DEDUP_REMOVED lines=9> */
[----:B---3--:R-:W3:Y:S02]  /*96f0*/  LDC R72, c[0x0][0x3a0] ;  /* 0x0000e800ff487b82 */ /* 0x008ee40000000800 */
[----:B----4-:R-:W-:-:S04]  /*9700*/  IMAD.WIDE R70, R245, 0x4, R128 ;  /* 0x00000004f5467825 */ /* 0x010fc800078e0280 */
[C---:B-1----:R-:W-:Y:S01]  /*9710*/  IMAD.WIDE R68, R245.reuse, 0x4, R130 ;  /* 0x00000004f5447825 */ /* 0x042fe200078e0282 */
[----:B------:R1:W-:Y:S03]  /*9720*/  STL.64 [R1+0x638], R70 ;  /* 0x0006384601007387 */ /* 0x0003e60000100a00 */
[C---:B------:R-:W-:Y:S01]  /*9730*/  IMAD.WIDE R216, R245.reuse, 0x4, R216 ;  /* 0x00000004f5d87825 */ /* 0x040fe200078e02d8 */
[----:B------:R-:W-:Y:S03]  /*9740*/  STL.64 [R1+0x648], R250 ;  /* 0x000648fa01007387 */ /* 0x000fe60000100a00 */
[C---:B------:R-:W-:Y:S01]  /*9750*/  IMAD.WIDE R218, R245.reuse, 0x4, R218 ;  /* 0x00000004f5da7825 */ /* 0x040fe200078e02da */
[----:B------:R4:W-:Y:S03]  /*9760*/  STL.64 [R1+0x628], R68 ;  /* 0x0006284401007387 */ /* 0x0009e60000100a00 */
[----:B------:R-:W-:Y:S01]  /*9770*/  IMAD.WIDE R220, R245, 0x4, R226 ;  /* 0x00000004f5dc7825 */ /* 0x000fe200078e02e2 */
[----:B------:R2:W-:Y:S01]  /*9780*/  STL.64 [R1+0x618], R224 ;  /* 0x000618e001007387 */ /* 0x0005e20000100a00 */
[----:B------:R-:W-:Y:S01]  /*9790*/  ISETP.GE.U32.AND P0, PT, R0, 0x7fffff80, PT ;  /* 0x7fffff800000780c */ /* 0x000fe20003f06070 */
[----:B-1----:R-:W1:Y:S02]  /*97a0*/  LDC R71, c[0x0][0x3a0] ;  /* 0x0000e800ff477b82 */ /* 0x002e640000000800 */
[----:B------:R1:W-:Y:S04]  /*97b0*/  STL.64 [R1+0x608], R246 ;  /* 0x000608f601007387 */ /* 0x0003e80000100a00 */
[----:B------:R1:W-:Y:S02]  /*97c0*/  STL.64 [R1+0x600], R196 ;  /* 0x000600c401007387 */ /* 0x0003e40000100a00 */
[----:B----4-:R-:W4:Y:S02]  /*97d0*/  LDC R68, c[0x0][0x3a0] ;  /* 0x0000e800ff447b82 */ /* 0x010f240000000800 */
[----:B------:R1:W-:Y:S04]  /*97e0*/  STL.64 [R1+0x5f0], R142 ;  /* 0x0005f08e01007387 */ /* 0x0003e80000100a00 */
[----:B------:R1:W-:Y:S02]  /*97f0*/  STL.64 [R1+0x5e0], R144 ;  /* 0x0005e09001007387 */ /* 0x0003e40000100a00 */
[----:B------:R-:W1:Y:S02]  /*9800*/  LDC R0, c[0x0][0x3a0] ;  /* 0x0000e800ff007b82 */ /* 0x000e640000000800 */
[----:B------:R-:W-:Y:S04]  /*9810*/  STL.64 [R1+0x5d0], R146 ;  /* 0x0005d09201007387 */ /* 0x000fe80000100a00 */
[----:B------:R-:W-:Y:S01]  /*9820*/  STL.64 [R1+0x5c0], R150 ;  /* 0x0005c09601007387 */ /* 0x000fe20000100a00 */
[----:B------:R-:W-:-:S02]  /*9830*/  VIADD R83, R252, UR7 ;  /* 0x00000007fc537c36 */ /* 0x000fc40008000000 */
        /* <DEDUP_REMOVED lines=11> */
[----:B------:R-:W-:Y:S01]  /*98f0*/  STL.64 [R1+0x568], R166 ;  /* 0x000568a601007387 */ /* 0x000fe20000100a00 */
[----:B------:R-:W-:Y:S01]  /*9900*/  LOP3.LUT R80, R252, 0x60, RZ, 0x3c, !PT ;  /* 0x00000060fc507812 */ /* 0x000fe200078e3cff */
[----:B------:R-:W1:Y:S02]  /*9910*/  LDC R69, c[0x0][0x3a0] ;  /* 0x0000e800ff457b82 */ /* 0x000e640000000800 */
[----:B------:R-:W-:Y:S04]  /*9920*/  STL.64 [R1+0x558], R168 ;  /* 0x000558a801007387 */ /* 0x000fe80000100a00 */
[----:B------:R-:W-:Y:S01]  /*9930*/  STL.64 [R1+0x548], R170 ;  /* 0x000548aa01007387 */ /* 0x000fe20000100a00 */
[----:B------:R-:W-:Y:S01]  /*9940*/  IMAD.WIDE R156, R245, 0x4, R236 ;  /* 0x00000004f59c7825 */ /* 0x000fe200078e02ec */
[----:B------:R-:W1:Y:S02]  /*9950*/  LDC R73, c[0x0][0x3a0] ;  /* 0x0000e800ff497b82 */ /* 0x000e640000000800 */
[----:B------:R-:W-:Y:S04]  /*9960*/  STL.64 [R1+0x538], R174 ;  /* 0x000538ae01007387 */ /* 0x000fe80000100a00 */
[----:B------:R-:W-:Y:S04]  /*9970*/  STL.64 [R1+0x530], R176 ;  /* 0x000530b001007387 */ /* 0x000fe80000100a00 */
[----:B------:R-:W-:Y:S04]  /*9980*/  STL.64 [R1+0x520], R178 ;  /* 0x000520b201007387 */ /* 0x000fe80000100a00 */
[----:B------:R-:W-:Y:S04]  /*9990*/  STL.64 [R1+0x510], R182 ;  /* 0x000510b601007387 */ /* 0x000fe80000100a00 */
[----:B------:R-:W-:Y:S04]  /*99a0*/  STL.64 [R1+0x500], R184 ;  /* 0x000500b801007387 */ /* 0x000fe80000100a00 */
[----:B------:R-:W-:Y:S04]  /*99b0*/  STL.64 [R1+0x4f0], R186 ;  /* 0x0004f0ba01007387 */ /* 0x000fe80000100a00 */
[----:B------:R-:W-:Y:S04]  /*99c0*/  STL.64 [R1+0x4e0], R190 ;  /* 0x0004e0be01007387 */ /* 0x000fe80000100a00 */
[----:B------:R-:W-:Y:S01]  /*99d0*/  STL.64 [R1+0x4d0], R192 ;  /* 0x0004d0c001007387 */ /* 0x000fe20000100a00 */
[----:B------:R-:W-:-:S03]  /*99e0*/  VIADD R82, R82, UR7 ;  /* 0x0000000752527c36 */ /* 0x000fc60008000000 */
[----:B------:R-:W-:Y:S04]  /*99f0*/  STL.64 [R1+0x4c0], R194 ;  /* 0x0004c0c201007387 */ /* 0x000fe80000100a00 */
[----:B--2---:R2:W-:Y:S04]  /*9a00*/  LDGSTS.E [R83+0x40000], desc[UR20][R4.64], P4 ;  /* 0x4000000004537fae */ /* 0x0045e8000a1a1014 */
[----:B------:R-:W-:Y:S04]  /*9a10*/  STL.64 [R1+0x4b0], R200 ;  /* 0x0004b0c801007387 */ /* 0x000fe80000100a00 */
[----:B------:R-:W-:Y:S04]  /*9a20*/  LDGSTS.E [R83+0x40400], desc[UR20][R12.64], P4 ;  /* 0x404000000c537fae */ /* 0x000fe8000a1a1014 */
[----:B------:R-:W-:Y:S04]  /*9a30*/  STL.64 [R1+0x4a8], R202 ;  /* 0x0004a8ca01007387 */ /* 0x000fe80000100a00 */
[----:B------:R-:W-:Y:S04]  /*9a40*/  LDGSTS.E [R83+0x40800], desc[UR20][R20.64], P4 ;  /* 0x4080000014537fae */ /* 0x000fe8000a1a1014 */
[----:B------:R-:W-:Y:S04]  /*9a50*/  STL.64 [R1+0x498], R204 ;  /* 0x000498cc01007387 */ /* 0x000fe80000100a00 */
[----:B------:R-:W-:Y:S04]  /*9a60*/  LDGSTS.E [R83+0x40c00], desc[UR20][R28.64], P4 ;  /* 0x40c000001c537fae */ /* 0x000fe8000a1a1014 */
[----:B------:R-:W-:Y:S04]  /*9a70*/  STL.64 [R1+0x488], R206 ;  /* 0x000488ce01007387 */ /* 0x000fe80000100a00 */
[----:B-----5:R-:W-:Y:S04]  /*9a80*/  LDGSTS.E [R83+0x41000], desc[UR20][R36.64], P4 ;  /* 0x4100000024537fae */ /* 0x020fe8000a1a1014 */
[----:B------:R-:W-:Y:S04]  /*9a90*/  STL.64 [R1+0x478], R208 ;  /* 0x000478d001007387 */ /* 0x000fe80000100a00 */
[----:B------:R-:W-:Y:S01]  /*9aa0*/  LDGSTS.E [R83+0x41400], desc[UR20][R44.64], P4 ;  /* 0x414000002c537fae */ /* 0x000fe2000a1a1014 */
[----:B----4-:R-:W-:-:S03]  /*9ab0*/  VIADD R70, R68, 0xffffffbe ;  /* 0xffffffbe44467836 */ /* 0x010fc60000000000 */
[----:B------:R-:W-:Y:S04]  /*9ac0*/  STL.64 [R1+0x2c0], R210 ;  /* 0x0002c0d201007387 */ /* 0x000fe80000100a00 */
[----:B------:R-:W-:Y:S01]  /*9ad0*/  LDGSTS.E [R83+0x41800], desc[UR20][R52.64], P4 ;  /* 0x4180000034537fae */ /* 0x000fe2000a1a1014 */
[----:B-1----:R-:W-:-:S03]  /*9ae0*/  VIADD R68, R0, 0xffffffbc ;  /* 0xffffffbc00447836 */ /* 0x002fc60000000000 */
[----:B------:R-:W-:Y:S04]  /*9af0*/  STL.64 [R1+0x2b8], R214 ;  /* 0x0002b8d601007387 */ /* 0x000fe80000100a00 */
[----:B------:R-:W-:Y:S01]  /*9b00*/  LDGSTS.E [R83+0x41c00], desc[UR20][R60.64], P4 ;  /* 0x41c000003c537fae */ /* 0x000fe2000a1a1014 */
[----:B------:R-:W-:-:S03]  /*9b10*/  IMAD.U32 R0, RZ, RZ, UR5 ;  /* 0x00000005ff007e24 */ /* 0x000fc6000f8e00ff */
[----:B------:R-:W-:Y:S01]  /*9b20*/  STL.64 [R1+0x2b0], R216 ;  /* 0x0002b0d801007387 */ /* 0x000fe20000100a00 */
[----:B------:R-:W-:-:S03]  /*9b30*/  VIADD R81, R81, UR7 ;  /* 0x0000000751517c36 */ /* 0x000fc60008000000 */
[----:B------:R-:W-:Y:S04]  /*9b40*/  LDGSTS.E [R82+0x40100], desc[UR20][R6.64], P4 ;  /* 0x4010000006527fae */ /* 0x000fe8000a1a1014 */
[----:B------:R-:W-:Y:S04]  /*9b50*/  STL.64 [R1+0x2a8], R218 ;  /* 0x0002a8da01007387 */ /* 0x000fe80000100a00 */
[----:B------:R-:W-:Y:S01]  /*9b60*/  LDGSTS.E [R82+0x40500], desc[UR20][R14.64], P4 ;  /* 0x405000000e527fae */ /* 0x000fe2000a1a1014 */
[----:B------:R-:W-:-:S03]  /*9b70*/  IMAD.WIDE R148, R245, 0x4, R242 ;  /* 0x00000004f5947825 */ /* 0x000fc600078e02f2 */
[----:B------:R-:W-:Y:S04]  /*9b80*/  STL.64 [R1+0x2a0], R220 ;  /* 0x0002a0dc01007387 */ /* 0x000fe80000100a00 */
[----:B------:R-:W-:Y:S04]  /*9b90*/  LDGSTS.E [R82+0x40900], desc[UR20][R22.64], P4 ;  /* 0x4090000016527fae */ /* 0x000fe8000a1a1014 */
[----:B------:R-:W-:Y:S04]  /*9ba0*/  STL.64 [R1+0x298], R212 ;  /* 0x000298d401007387 */ /* 0x000fe80000100a00 */
[----:B------:R-:W-:Y:S01]  /*9bb0*/  LDGSTS.E [R82+0x40d00], desc[UR20][R30.64], P4 ;  /* 0x40d000001e527fae */ /* 0x000fe2000a1a1014 */
[----:B------:R-:W-:-:S04]  /*9bc0*/  IMAD.WIDE R140, R0, 0x4, R4 ;  /* 0x00000004008c7825 */ /* 0x000fc800078e0204 */
[----:B------:R-:W-:Y:S01]  /*9bd0*/  VIADD R80, R80, UR7 ;  /* 0x0000000750507c36 */ /* 0x000fe20008000000 */
[----:B------:R-:W-:Y:S01]  /*9be0*/  STL.64 [R1+0x290], R198 ;  /* 0x000290c601007387 */ /* 0x000fe20000100a00 */
[----:B------:R-:W-:Y:S01]  /*9bf0*/  IMAD.WIDE R124, R0, 0x4, R6 ;  /* 0x00000004007c7825 */ /* 0x000fe200078e0206 */
[----:B------:R-:W-:Y:S01]  /*9c00*/  ISETP.GE.U32.AND P5, PT, R70, 0x7fffff7f, PT ;  /* 0x7fffff7f4600780c */ /* 0x000fe20003fa6070 */
[----:B--2---:R-:W1:Y:S01]  /*9c10*/  LDC R4, c[0x0][0x3a0] ;  /* 0x0000e800ff047b82 */ /* 0x004e620000000800 */
[----:B------:R-:W-:Y:S04]  /*9c20*/  LDGSTS.E [R82+0x41100], desc[UR20][R38.64], P4 ;  /* 0x4110000026527fae */ /* 0x000fe8000a1a1014 */
[----:B------:R-:W-:Y:S01]  /*9c30*/  STL.64 [R1+0x288], R188 ;  /* 0x000288bc01007387 */ /* 0x000fe20000100a00 */
[C---:B------:R-:W-:Y:S01]  /*9c40*/  IMAD.WIDE R108, R0.reuse, 0x4, R8 ;  /* 0x00000004006c7825 */ /* 0x040fe200078e0208 */
[----:B------:R-:W-:Y:S01]  /*9c50*/  IADD3 R69, PT, PT, R69, -0x43, RZ ;  /* 0xffffffbd45457810 */ /* 0x000fe20007ffe0ff */
[----:B------:R-:W2:Y:S01]  /*9c60*/  LDC R5, c[0x0][0x3a0] ;  /* 0x0000e800ff057b82 */ /* 0x000ea20000000800 */
[----:B------:R-:W-:Y:S04]  /*9c70*/  LDGSTS.E [R82+0x41500], desc[UR20][R46.64], P4 ;  /* 0x415000002e527fae */ /* 0x000fe8000a1a1014 */
[----:B------:R-:W-:Y:S04]  /*9c80*/  STL.64 [R1+0x280], R180 ;  /* 0x000280b401007387 */ /* 0x000fe80000100a00 */
        /* <DEDUP_REMOVED lines=9> */
[----:B------:R-:W4:Y:S04]  /*9d20*/  LDL.64 R230, [R1+0xb08] ;  /* 0x000b080001e67983 */ /* 0x000f280000100a00 */
[----:B------:R-:W5:Y:S04]  /*9d30*/  LDL.64 R226, [R1+0xb00] ;  /* 0x000b000001e27983 */ /* 0x000f680000100a00 */
[----:B------:R-:W2:Y:S04]  /*9d40*/  LDL.64 R240, [R1+0x908] ;  /* 0x0009080001f07983 */ /* 0x000ea80000100a00 */
[----:B------:R-:W2:Y:S04]  /*9d50*/  LDL.64 R242, [R1+0x900] ;  /* 0x0009000001f27983 */ /* 0x000ea80000100a00 */
[----:B------:R-:W2:Y:S04]  /*9d60*/  LDL.64 R234, [R1+0x8f8] ;  /* 0x0008f80001ea7983 */ /* 0x000ea80000100a00 */
[----:B------:R-:W2:Y:S04]  /*9d70*/  LDL.64 R228, [R1+0xae0] ;  /* 0x000ae00001e47983 */ /* 0x000ea80000100a00 */
[----:B------:R-:W2:Y:S04]  /*9d80*/  LDL.64 R238, [R1+0x8f0] ;  /* 0x0008f00001ee7983 */ /* 0x000ea80000100a00 */
[----:B------:R-:W2:Y:S04]  /*9d90*/  LDL.64 R236, [R1+0x8e8] ;  /* 0x0008e80001ec7983 */ /* 0x000ea80000100a00 */
[----:B------:R-:W2:Y:S04]  /*9da0*/  LDL.64 R232, [R1+0x8e0] ;  /* 0x0008e00001e87983 */ /* 0x000ea80000100a00 */
[----:B------:R-:W-:Y:S04]  /*9db0*/  LDGSTS.E [R81+0x40e00], desc[UR20][R32.64], P4 ;  /* 0x40e0000020517fae */ /* 0x000fe8000a1a1014 */
[----:B------:R-:W-:Y:S04]  /*9dc0*/  STL.64 [R1+0x248], R140 ;  /* 0x0002488c01007387 */ /* 0x000fe80000100a00 */
[----:B------:R-:W-:Y:S01]  /*9dd0*/  LDGSTS.E [R81+0x41200], desc[UR20][R40.64], P4 ;  /* 0x4120000028517fae */ /* 0x000fe2000a1a1014 */
[----:B------:R-:W-:-:S03]  /*9de0*/  IMAD.WIDE R92, R0, 0x4, R10 ;  /* 0x00000004005c7825 */ /* 0x000fc600078e020a */
[----:B------:R-:W2:Y:S04]  /*9df0*/  LDL.64 R6, [R1+0xaf0] ;  /* 0x000af00001067983 */ /* 0x000ea80000100a00 */
[----:B------:R-:W-:Y:S04]  /*9e00*/  LDGSTS.E [R81+0x41600], desc[UR20][R48.64], P4 ;  /* 0x4160000030517fae */ /* 0x000fe8000a1a1014 */
[----:B------:R-:W-:Y:S04]  /*9e10*/  STL.64 [R1+0x240], R124 ;  /* 0x0002407c01007387 */ /* 0x000fe80000100a00 */
[----:B------:R-:W-:Y:S04]  /*9e20*/  LDGSTS.E [R81+0x41a00], desc[UR20][R56.64], P4 ;  /* 0x41a0000038517fae */ /* 0x000fe8000a1a1014 */
[----:B------:R-:W2:Y:S04]  /*9e30*/  LDL.64 R8, [R1+0xae8] ;  /* 0x000ae80001087983 */ /* 0x000ea80000100a00 */
[----:B------:R-:W-:Y:S04]  /*9e40*/  LDGSTS.E [R81+0x41e00], desc[UR20][R64.64], P4 ;  /* 0x41e0000040517fae */ /* 0x000fe8000a1a1014 */
[----:B------:R-:W-:Y:S04]  /*9e50*/  STL.64 [R1+0x238], R108 ;  /* 0x0002386c01007387 */ /* 0x000fe80000100a00 */
[----:B------:R-:W-:Y:S01]  /*9e60*/  LDGSTS.E [R80+0x40300], desc[UR20][R10.64], P4 ;  /* 0x403000000a507fae */ /* 0x000fe2000a1a1014 */
[----:B------:R-:W-:-:S03]  /*9e70*/  IMAD.WIDE R138, R0, 0x4, R12 ;  /* 0x00000004008a7825 */ /* 0x000fc600078e020c */
[----:B------:R-:W-:Y:S01]  /*9e80*/  LDGSTS.E [R80+0x40700], desc[UR20][R18.64], P4 ;  /* 0x4070000012507fae */ /* 0x000fe2000a1a1014 */
[----:B------:R-:W-:-:S03]  /*9e90*/  IMAD.WIDE R122, R0, 0x4, R14 ;  /* 0x00000004007a7825 */ /* 0x000fc600078e020e */
[----:B------:R-:W-:Y:S04]  /*9ea0*/  LDGSTS.E [R80+0x40b00], desc[UR20][R26.64], P4 ;  /* 0x40b000001a507fae */ /* 0x000fe8000a1a1014 */
[----:B------:R-:W2:Y:S01]  /*9eb0*/  LDL.64 R10, [R1+0xaf8] ;  /* 0x000af800010a7983 */ /* 0x000ea20000100a00 */
[----:B------:R-:W-:-:S03]  /*9ec0*/  IMAD.WIDE R106, R0, 0x4, R16 ;  /* 0x00000004006a7825 */ /* 0x000fc600078e0210 */
[----:B------:R-:W-:Y:S01]  /*9ed0*/  LDGSTS.E [R80+0x40f00], desc[UR20][R34.64], P4 ;  /* 0x40f0000022507fae */ /* 0x000fe2000a1a1014 */
[----:B------:R-:W-:-:S03]  /*9ee0*/  IMAD.WIDE R90, R0, 0x4, R18 ;  /* 0x00000004005a7825 */ /* 0x000fc600078e0212 */
[----:B------:R-:W-:Y:S01]  /*9ef0*/  LDGSTS.E [R80+0x41300], desc[UR20][R42.64], P4 ;  /* 0x413000002a507fae */ /* 0x000fe2000a1a1014 */
[----:B------:R-:W-:-:S03]  /*9f00*/  IMAD.WIDE R136, R0, 0x4, R20 ;  /* 0x0000000400887825 */ /* 0x000fc600078e0214 */
[----:B------:R-:W-:Y:S01]  /*9f10*/  STL.64 [R1+0x230], R92 ;  /* 0x0002305c01007387 */ /* 0x000fe20000100a00 */
        /* <DEDUP_REMOVED lines=11> */
[----:B------:R-:W-:Y:S04]  /*9fd0*/  STL.64 [R1+0x218], R106 ;  /* 0x0002186a01007387 */ /* 0x000fe80000100a00 */
[----:B------:R-:W0:Y:S01]  /*9fe0*/  LDGDEPBAR ;  /* 0x00000000000079af */ /* 0x000e220000000000 */
[----:B------:R-:W-:-:S03]  /*9ff0*/  IMAD.WIDE R86, R0, 0x4, R34 ;  /* 0x0000000400567825 */ /* 0x000fc600078e0222 */
[----:B------:R-:W-:Y:S01]  /*a000*/  STL.64 [R1+0x210], R90 ;  /* 0x0002105a01007387 */ /* 0x000fe20000100a00 */
[----:B------:R-:W-:Y:S01]  /*a010*/  BAR.SYNC.DEFER_BLOCKING 0x0 ;  /* 0x0000000000007b1d */ /* 0x000fe20000010000 */
[----:B------:R-:W-:-:S05]  /*a020*/  IMAD.WIDE R132, R0, 0x4, R36 ;  /* 0x0000000400847825 */ /* 0x000fca00078e0224 */
[----:B------:R-:W-:Y:S01]  /*a030*/  STL.64 [R1+0x208], R136 ;  /* 0x0002088801007387 */ /* 0x000fe20000100a00 */
        /* <DEDUP_REMOVED lines=29> */
[----:B------:R-:W-:Y:S04]  /*a210*/  STL.64 [R1+0x190], R78 ;  /* 0x0001904e01007387 */ /* 0x000fe80000100a00 */
        /* <DEDUP_REMOVED lines=8> */
[----:B------:R-:W3:Y:S04]  /*a2a0*/  LDL.64 R14, [R1+0x8d0] ;  /* 0x0008d000010e7983 */ /* 0x000ee80000100a00 */
[----:B------:R-:W3:Y:S04]  /*a2b0*/  LDL.64 R12, [R1+0x8c8] ;  /* 0x0008c800010c7983 */ /* 0x000ee80000100a00 */
[----:B------:R-:W-:Y:S01]  /*a2c0*/  @!PT LDS RZ, [RZ] ;  /* 0x00000000fffff984 */ /* 0x000fe20000000800 */
[----:B------:R-:W-:Y:S01]  /*a2d0*/  @!PT LDS RZ, [RZ] ;  /* 0x00000000fffff984 */ /* 0x000fe20000000800 */
[----:B------:R-:W-:Y:S01]  /*a2e0*/  @!PT LDS RZ, [RZ] ;  /* 0x00000000fffff984 */ /* 0x000fe20000000800 */
[----:B----4-:R-:W-:Y:S04]  /*a2f0*/  LDGSTS.E [R2+0x20000], desc[UR20][R230.64], !P0 ;  /* 0x20000000e6027fae */ /* 0x010fe8000c1a1014 */
[----:B-----5:R-:W-:Y:S01]  /*a300*/  LDGSTS.E [R2+0x20200], desc[UR20][R226.64], !P0 ;  /* 0x20200000e2027fae */ /* 0x020fe2000c1a1014 */
[----:B------:R-:W-:Y:S01]  /*a310*/  ISETP.GE.U32.AND P4, PT, R69, 0x7fffff7e, PT ;  /* 0x7fffff7e4500780c */ /* 0x000fe20003f86070 */
[----:B------:R-:W-:Y:S01]  /*a320*/  VIADD R0, R71, 0xffffffbb ;  /* 0xffffffbb47007836 */ /* 0x000fe20000000000 */
[----:B------:R-:W-:Y:S01]  /*a330*/  ISETP.GE.U32.AND P3, PT, R68, 0x7fffff7d, PT ;  /* 0x7fffff7d4400780c */ /* 0x000fe20003f66070 */
[----:B------:R-:W4:Y:S04]  /*a340*/  LDL.64 R18, [R1+0x5a8] ;  /* 0x0005a80001127983 */ /* 0x000f280000100a00 */
[----:B------:R-:W5:Y:S04]  /*a350*/  LDL.64 R230, [R1+0xad8] ;  /* 0x000ad80001e67983 */ /* 0x000f680000100a00 */
[----:B------:R-:W3:Y:S04]  /*a360*/  LDL.64 R226, [R1+0x8d8] ;  /* 0x0008d80001e27983 */ /* 0x000ee80000100a00 */
[----:B------:R-:W4:Y:S04]  /*a370*/  LDL.64 R16, [R1+0x5e8] ;  /* 0x0005e80001107983 */ /* 0x000f280000100a00 */
[----:B------:R-:W4:Y:S04]  /*a380*/  LDL.64 R22, [R1+0x990] ;  /* 0x0009900001167983 */ /* 0x000f280000100a00 */
[----:B------:R-:W4:Y:S04]  /*a390*/  LDL.64 R20, [R1+0x720] ;  /* 0x0007200001147983 */ /* 0x000f280000100a00 */
[----:B--2---:R-:W-:Y:S04]  /*a3a0*/  LDGSTS.E [R2+0x20400], desc[UR20][R10.64], !P0 ;  /* 0x204000000a027fae */ /* 0x004fe8000c1a1014 */
[----:B------:R2:W-:Y:S04]  /*a3b0*/  LDGSTS.E [R2+0x20600], desc[UR20][R6.64], !P0 ;  /* 0x2060000006027fae */ /* 0x0005e8000c1a1014 */
[----:B------:R1:W-:Y:S04]  /*a3c0*/  LDGSTS.E [R2+0x20800], desc[UR20][R8.64], !P5 ;  /* 0x2080000008027fae */ /* 0x0003e8000e9a1014 */
[----:B------:R-:W-:Y:S04]  /*a3d0*/  LDGSTS.E [R2+0x20a00], desc[UR20][R240.64], !P5 ;  /* 0x20a00000f0027fae */ /* 0x000fe8000e9a1014 */
[----:B------:R-:W4:Y:S01]  /*a3e0*/  LDL.64 R10, [R1+0xad0] ;  /* 0x000ad000010a7983 */ /* 0x000f220000100a00 */
[----:B------:R-:W-:Y:S01]  /*a3f0*/  ISETP.GE.U32.AND P0, PT, R0, 0x7fffff7c, PT ;  /* 0x7fffff7c0000780c */ /* 0x000fe20003f06070 */
[----:B--2---:R-:W2:Y:S02]  /*a400*/  LDC R6, c[0x0][0x3a0] ;  /* 0x0000e800ff067b82 */ /* 0x004ea40000000800 */
[----:B------:R-:W-:Y:S04]  /*a410*/  LDGSTS.E [R2+0x20c00], desc[UR20][R242.64], !P5 ;  /* 0x20c00000f2027fae */ /* 0x000fe8000e9a1014 */
[----:B------:R-:W2:Y:S02]  /*a420*/  LDL.64 R240, [R1+0x8c0] ;  /* 0x0008c00001f07983 */ /* 0x000ea40000100a00 */
[----:B------:R-:W2:Y:S02]  /*a430*/  LDC R7, c[0x0][0x3a0] ;  /* 0x0000e800ff077b82 */ /* 0x000ea40000000800 */
[----:B------:R-:W-:Y:S04]  /*a440*/  LDGSTS.E [R2+0x20e00], desc[UR20][R234.64], !P5 ;  /* 0x20e00000ea027fae */ /* 0x000fe8000e9a1014 */
[----:B------:R-:W2:Y:S02]  /*a450*/  LDL.64 R242, [R1+0x8b8] ;  /* 0x0008b80001f27983 */ /* 0x000ea40000100a00 */
[----:B-1----:R-:W1:Y:S02]  /*a460*/  LDC R8, c[0x0][0x3a0] ;  /* 0x0000e800ff087b82 */ /* 0x002e640000000800 */
[----:B------:R-:W-:Y:S04]  /*a470*/  LDGSTS.E [R2+0x21000], desc[UR20][R228.64], !P4 ;  /* 0x21000000e4027fae */ /* 0x000fe8000e1a1014 */
[----:B------:R-:W2:Y:S02]  /*a480*/  LDL.64 R234, [R1+0x8b0] ;  /* 0x0008b00001ea7983 */ /* 0x000ea40000100a00 */
[----:B------:R-:W1:Y:S02]  /*a490*/  LDC R9, c[0x0][0x3a0] ;  /* 0x0000e800ff097b82 */ /* 0x000e640000000800 */
[----:B------:R-:W-:Y:S04]  /*a4a0*/  LDGSTS.E [R2+0x21200], desc[UR20][R238.64], !P4 ;  /* 0x21200000ee027fae */ /* 0x000fe8000e1a1014 */
[----:B------:R-:W2:Y:S04]  /*a4b0*/  LDL.64 R228, [R1+0xac8] ;  /* 0x000ac80001e47983 */ /* 0x000ea80000100a00 */
[----:B------:R-:W-:Y:S04]  /*a4c0*/  LDGSTS.E [R2+0x21400], desc[UR20][R236.64], !P4 ;  /* 0x21400000ec027fae */ /* 0x000fe8000e1a1014 */
[----:B------:R-:W2:Y:S04]  /*a4d0*/  LDL.64 R238, [R1+0x8a8] ;  /* 0x0008a80001ee7983 */ /* 0x000ea80000100a00 */
[----:B------:R-:W-:Y:S04]  /*a4e0*/  LDGSTS.E [R2+0x21600], desc[UR20][R232.64], !P4 ;  /* 0x21600000e8027fae */ /* 0x000fe8000e1a1014 */
[----:B------:R-:W2:Y:S04]  /*a4f0*/  LDL.64 R236, [R1+0x8a0] ;  /* 0x0008a00001ec7983 */ /* 0x000ea80000100a00 */
[----:B------:R-:W2:Y:S04]  /*a500*/  LDL.64 R232, [R1+0x890] ;  /* 0x0008900001e87983 */ /* 0x000ea80000100a00 */
[----:B-----5:R-:W-:Y:S04]  /*a510*/  LDGSTS.E [R2+0x21800], desc[UR20][R230.64], !P3 ;  /* 0x21800000e6027fae */ /* 0x020fe8000d9a1014 */
[----:B---3--:R-:W-:Y:S04]  /*a520*/  LDGSTS.E [R2+0x21a00], desc[UR20][R226.64], !P3 ;  /* 0x21a00000e2027fae */ /* 0x008fe8000d9a1014 */
[----:B------:R-:W-:Y:S04]  /*a530*/  LDGSTS.E [R2+0x21c00], desc[UR20][R14.64], !P3 ;  /* 0x21c000000e027fae */ /* 0x000fe8000d9a1014 */
[----:B------:R-:W3:Y:S04]  /*a540*/  LDL.64 R230, [R1+0xac0] ;  /* 0x000ac00001e67983 */ /* 0x000ee80000100a00 */
[----:B------:R-:W5:Y:S04]  /*a550*/  LDL.64 R226, [R1+0x888] ;  /* 0x0008880001e27983 */ /* 0x000f680000100a00 */
[----:B------:R-:W-:Y:S04]  /*a560*/  LDGSTS.E [R2+0x21e00], desc[UR20][R12.64], !P3 ;  /* 0x21e000000c027fae */ /* 0x000fe8000d9a1014 */
[----:B------:R-:W5:Y:S04]  /*a570*/  LDL.64 R14, [R1+0x880] ;  /* 0x00088000010e7983 */ /* 0x000f680000100a00 */
[----:B------:R-:W5:Y:S04]  /*a580*/  LDL.64 R12, [R1+0x878] ;  /* 0x00087800010c7983 */ /* 0x000f680000100a00 */
[----:B----4-:R-:W-:Y:S04]  /*a590*/  LDGSTS.E [R2+0x22000], desc[UR20][R10.64], !P0 ;  /* 0x220000000a027fae */ /* 0x010fe8000c1a1014 */
[----:B--2---:R-:W-:Y:S04]  /*a5a0*/  LDGSTS.E [R2+0x22200], desc[UR20][R240.64], !P0 ;  /* 0x22200000f0027fae */ /* 0x004fe8000c1a1014 */
[----:B------:R-:W2:Y:S01]  /*a5b0*/  LDL.64 R10, [R1+0xab8] ;  /* 0x000ab800010a7983 */ /* 0x000ea20000100a00 */
[----:B------:R-:W-:-:S03]  /*a5c0*/  VIADD R0, R72, 0xffffffba ;  /* 0xffffffba48007836 */ /* 0x000fc60000000000 */
[----:B------:R-:W-:Y:S04]  /*a5d0*/  LDGSTS.E [R2+0x22400], desc[UR20][R242.64], !P0 ;  /* 0x22400000f2027fae */ /* 0x000fe8000c1a1014 */
[----:B------:R-:W4:Y:S01]  /*a5e0*/  LDL.64 R240, [R1+0x870] ;  /* 0x0008700001f07983 */ /* 0x000f220000100a00 */
[----:B------:R-:W-:Y:S02]  /*a5f0*/  ISETP.GE.U32.AND P5, PT, R0, 0x7fffff7b, PT ;  /* 0x7fffff7b0000780c */ /* 0x000fe40003fa6070 */
[----:B------:R-:W-:Y:S01]  /*a600*/  IADD3 R0, PT, PT, R73, -0x47, RZ ;  /* 0xffffffb949007810 */ /* 0x000fe20007ffe0ff */
[----:B------:R-:W-:Y:S03]  /*a610*/  LDGSTS.E [R2+0x22600], desc[UR20][R234.64], !P0 ;  /* 0x22600000ea027fae */ /* 0x000fe6000c1a1014 */
[----:B------:R-:W-:Y:S01]  /*a620*/  ISETP.GE.U32.AND P4, PT, R0, 0x7fffff7a, PT ;  /* 0x7fffff7a0000780c */ /* 0x000fe20003f86070 */
[----:B------:R-:W-:Y:S01]  /*a630*/  VIADD R0, R4, 0xffffffb8 ;  /* 0xffffffb804007836 */ /* 0x000fe20000000000 */
[----:B------:R-:W4:Y:S01]  /*a640*/  LDL.64 R242, [R1+0x868] ;  /* 0x0008680001f27983 */ /* 0x000f220000100a00 */
[----:B------:R-:W1:Y:S03]  /*a650*/  LDC R4, c[0x0][0x3a0] ;  /* 0x0000e800ff047b82 */ /* 0x000e660000000800 */
[----:B------:R-:W-:Y:S01]  /*a660*/  ISETP.GE.U32.AND P3, PT, R0, 0x7fffff79, PT ;  /* 0x7fffff790000780c */ /* 0x000fe20003f66070 */
[----:B------:R-:W-:Y:S04]  /*a670*/  LDGSTS.E [R2+0x22800], desc[UR20][R228.64], !P5 ;  /* 0x22800000e4027fae */ /* 0x000fe8000e9a1014 */
[----:B------:R-:W4:Y:S04]  /*a680*/  LDL.64 R234, [R1+0x860] ;  /* 0x0008600001ea7983 */ /* 0x000f280000100a00 */
[----:B------:R-:W-:Y:S04]  /*a690*/  LDGSTS.E [R2+0x22a00], desc[UR20][R238.64], !P5 ;  /* 0x22a00000ee027fae */ /* 0x000fe8000e9a1014 */
[----:B------:R-:W4:Y:S04]  /*a6a0*/  LDL.64 R228, [R1+0xab0] ;  /* 0x000ab00001e47983 */ /* 0x000f280000100a00 */
[----:B------:R-:W-:Y:S04]  /*a6b0*/  LDGSTS.E [R2+0x22c00], desc[UR20][R236.64], !P5 ;  /* 0x22c00000ec027fae */ /* 0x000fe8000e9a1014 */
[----:B------:R-:W4:Y:S04]  /*a6c0*/  LDL.64 R238, [R1+0x858] ;  /* 0x0008580001ee7983 */ /* 0x000f280000100a00 */
[----:B------:R-:W-:Y:S04]  /*a6d0*/  LDGSTS.E [R2+0x22e00], desc[UR20][R232.64], !P5 ;  /* 0x22e00000e8027fae */ /* 0x000fe8000e9a1014 */
[----:B------:R-:W4:Y:S04]  /*a6e0*/  LDL.64 R236, [R1+0x850] ;  /* 0x0008500001ec7983 */ /* 0x000f280000100a00 */
[----:B------:R-:W4:Y:S04]  /*a6f0*/  LDL.64 R232, [R1+0x848] ;  /* 0x0008480001e87983 */ /* 0x000f280000100a00 */
[----:B---3--:R-:W-:Y:S04]  /*a700*/  LDGSTS.E [R2+0x23000], desc[UR20][R230.64], !P4 ;  /* 0x23000000e6027fae */ /* 0x008fe8000e1a1014 */
[----:B-----5:R-:W-:Y:S04]  /*a710*/  LDGSTS.E [R2+0x23200], desc[UR20][R226.64], !P4 ;  /* 0x23200000e2027fae */ /* 0x020fe8000e1a1014 */
[----:B------:R-:W3:Y:S04]  /*a720*/  LDL.64 R230, [R1+0xaa8] ;  /* 0x000aa80001e67983 */ /* 0x000ee80000100a00 */
[----:B------:R-:W5:Y:S04]  /*a730*/  LDL.64 R226, [R1+0x840] ;  /* 0x0008400001e27983 */ /* 0x000f680000100a00 */
[----:B------:R-:W-:Y:S04]  /*a740*/  LDGSTS.E [R2+0x23400], desc[UR20][R14.64], !P4 ;  /* 0x234000000e027fae */ /* 0x000fe8000e1a1014 */
[----:B------:R-:W-:Y:S04]  /*a750*/  LDGSTS.E [R2+0x23600], desc[UR20][R12.64], !P4 ;  /* 0x236000000c027fae */ /* 0x000fe8000e1a1014 */
[----:B------:R-:W5:Y:S04]  /*a760*/  LDL.64 R14, [R1+0x838] ;  /* 0x00083800010e7983 */ /* 0x000f680000100a00 */
[----:B------:R-:W5:Y:S04]  /*a770*/  LDL.64 R12, [R1+0x830] ;  /* 0x00083000010c7983 */ /* 0x000f680000100a00 */
[----:B--2---:R-:W-:Y:S04]  /*a780*/  LDGSTS.E [R2+0x23800], desc[UR20][R10.64], !P3 ;  /* 0x238000000a027fae */ /* 0x004fe8000d9a1014 */
[----:B----4-:R-:W-:Y:S04]  /*a790*/  LDGSTS.E [R2+0x23a00], desc[UR20][R240.64], !P3 ;  /* 0x23a00000f0027fae */ /* 0x010fe8000d9a1014 */
[----:B------:R-:W2:Y:S01]  /*a7a0*/  LDL.64 R10, [R1+0xaa0] ;  /* 0x000aa000010a7983 */ /* 0x000ea20000100a00 */
[----:B------:R-:W-:-:S02]  /*a7b0*/  VIADD R0, R5, 0xffffffb7 ;  /* 0xffffffb705007836 */ /* 0x000fc40000000000 */
[----:B------:R-:W4:Y:S01]  /*a7c0*/  LDC R5, c[0x0][0x3a0] ;  /* 0x0000e800ff057b82 */ /* 0x000f220000000800 */
[----:B------:R-:W-:Y:S04]  /*a7d0*/  LDGSTS.E [R2+0x23c00], desc[UR20][R242.64], !P3 ;  /* 0x23c00000f2027fae */ /* 0x000fe8000d9a1014 */
[----:B------:R-:W4:Y:S01]  /*a7e0*/  LDL.64 R240, [R1+0x828] ;  /* 0x0008280001f07983 */ /* 0x000f220000100a00 */
[----:B------:R-:W-:Y:S01]  /*a7f0*/  ISETP.GE.U32.AND P0, PT, R0, 0x7fffff78, PT ;  /* 0x7fffff780000780c */ /* 0x000fe20003f06070 */
[----:B------:R-:W-:Y:S02]  /*a800*/  VIADD R0, R6, 0xffffffb6 ;  /* 0xffffffb606007836 */ /* 0x000fe40000000000 */
[----:B------:R-:W1:Y:S01]  /*a810*/  LDC R6, c[0x0][0x3a0] ;  /* 0x0000e800ff067b82 */ /* 0x000e620000000800 */
[----:B------:R-:W-:Y:S02]  /*a820*/  LDGSTS.E [R2+0x23e00], desc[UR20][R234.64], !P3 ;  /* 0x23e00000ea027fae */ /* 0x000fe4000d9a1014 */
[----:B------:R-:W-:Y:S01]  /*a830*/  ISETP.GE.U32.AND P5, PT, R0, 0x7fffff77, PT ;  /* 0x7fffff770000780c */ /* 0x000fe20003fa6070 */
[----:B------:R-:W-:Y:S01]  /*a840*/  VIADD R0, R7, 0xffffffb5 ;  /* 0xffffffb507007836 */ /* 0x000fe20000000000 */
[----:B------:R-:W4:Y:S03]  /*a850*/  LDL.64 R242, [R1+0x820] ;  /* 0x0008200001f27983 */ /* 0x000f260000100a00 */
[----:B------:R-:W1:Y:S01]  /*a860*/  LDC R7, c[0x0][0x3a0] ;  /* 0x0000e800ff077b82 */ /* 0x000e620000000800 */
        /* <DEDUP_REMOVED lines=21> */
[----:B-1----:R-:W-:-:S02]  /*a9c0*/  VIADD R0, R8, 0xffffffb4 ;  /* 0xffffffb408007836 */ /* 0x002fc40000000000 */
[----:B------:R-:W1:Y:S01]  /*a9d0*/  LDC R8, c[0x0][0x3a0] ;  /* 0x0000e800ff087b82 */ /* 0x000e620000000800 */
        /* <DEDUP_REMOVED lines=35> */
[----:B------:R-:W-:Y:S02]  /*ac10*/  ISETP.GE.U32.AND P4, PT, R0, 0x7fffff72, PT ;  /* 0x7fffff720000780c */ /* 0x000fe40003f86070 */
[----:B------:R-:W-:Y:S01]  /*ac20*/  IADD3 R0, PT, PT, R7, -0x50, RZ ;  /* 0xffffffb007007810 */ /* 0x000fe20007ffe0ff */
[----:B------:R-:W-:Y:S01]  /*ac30*/  LDGSTS.E [R2+0x26e00], desc[UR20][R234.64], !P5 ;  /* 0x26e00000ea027fae */ /* 0x000fe2000e9a1014 */
[----:B------:R-:W2:Y:S02]  /*ac40*/  LDC R7, c[0x0][0x3a0] ;  /* 0x0000e800ff077b82 */ /* 0x000ea40000000800 */
[----:B------:R-:W-:Y:S01]  /*ac50*/  ISETP.GE.U32.AND P3, PT, R0, 0x7fffff71, PT ;  /* 0x7fffff710000780c */ /* 0x000fe20003f66070 */
[----:B-1----:R-:W-:Y:S01]  /*ac60*/  VIADD R0, R8, 0xffffffaf ;  /* 0xffffffaf08007836 */ /* 0x002fe20000000000 */
[----:B------:R-:W4:Y:S04]  /*ac70*/  LDL.64 R242, [R1+0x790] ;  /* 0x0007900001f27983 */ /* 0x000f280000100a00 */
[----:B------:R-:W-:Y:S01]  /*ac80*/  ISETP.GE.U32.AND P0, PT, R0, 0x7fffff70, PT ;  /* 0x7fffff700000780c */ /* 0x000fe20003f06070 */
[----:B------:R-:W-:Y:S01]  /*ac90*/  LDGSTS.E [R2+0x27000], desc[UR20][R228.64], !P4 ;  /* 0x27000000e4027fae */ /* 0x000fe2000e1a1014 */
[----:B------:R-:W1:Y:S03]  /*aca0*/  LDC R8, c[0x0][0x3a0] ;  /* 0x0000e800ff087b82 */ /* 0x000e660000000800 */
        /* <DEDUP_REMOVED lines=57> */
[----:B-1----:R-:W-:Y:S02]  /*b040*/  VIADD R0, R8, 0xffffffaa ;  /* 0xffffffaa08007836 */ /* 0x002fe40000000000 */
        /* <DEDUP_REMOVED lines=34> */
[----:B------:R-:W1:Y:S02]  /*b270*/  LDC R6, c[0x0][0x3a0] ;  /* 0x0000e800ff067b82 */ /* 0x000e640000000800 */
[----:B------:R-:W-:Y:S01]  /*b280*/  ISETP.GE.U32.AND P0, PT, R0, 0x7fffff68, PT ;  /* 0x7fffff680000780c */ /* 0x000fe20003f06070 */
[----:B------:R-:W-:Y:S01]  /*b290*/  VIADD R0, R7, 0xffffffa6 ;  /* 0xffffffa607007836 */ /* 0x000fe20000000000 */
        /* <DEDUP_REMOVED lines=128> */
[----:B------:R-:W2:Y:S01]  /*baa0*/  LDC R9, c[0x0][0x3a0] ;  /* 0x0000e800ff097b82 */ /* 0x000ea20000000800 */
[----:B------:R-:W-:Y:S02]  /*bab0*/  LDGSTS.E [R2+0x31600], desc[UR20][R234.64], !P4 ;  /* 0x31600000ea027fae */ /* 0x000fe4000e1a1014 */
[----:B------:R-:W-:Y:S01]  /*bac0*/  ISETP.GE.U32.AND P0, PT, R0, 0x7fffff5c, PT ;  /* 0x7fffff5c0000780c */ /* 0x000fe20003f06070 */
[----:B-1----:R-:W-:Y:S01]  /*bad0*/  VIADD R0, R4, 0xffffff9a ;  /* 0xffffff9a04007836 */ /* 0x002fe20000000000 */
        /* <DEDUP_REMOVED lines=10> */
[----:B------:R-:W-:Y:S04]  /*bb80*/  LDGSTS.E [R2+0x32000], desc[UR20][R242.64], !P0 ;  /* 0x32000000f2027fae */ /* 0x000fe8000c1a1014 */
[----:B------:R-:W-:Y:S04]  /*bb90*/  LDGSTS.E [R2+0x32200], desc[UR20][R236.64], !P0 ;  /* 0x32200000ec027fae */ /* 0x000fe8000c1a1014 */
[----:B------:R-:W4:Y:S04]  /*bba0*/  LDL.64 R232, [R1+0x6c8] ;  /* 0x0006c80001e87983 */ /* 0x000f280000100a00 */
[----:B------:R-:W4:Y:S04]  /*bbb0*/  LDL.64 R242, [R1+0x960] ;  /* 0x0009600001f27983 */ /* 0x000f280000100a00 */
[----:B------:R-:W4:Y:S01]  /*bbc0*/  LDL.64 R236, [R1+0x6e8] ;  /* 0x0006e80001ec7983 */ /* 0x000f220000100a00 */
[----:B------:R-:W-:-:S02]  /*bbd0*/  VIADD R0, R6, 0xffffff99 ;  /* 0xffffff9906007836 */ /* 0x000fc40000000000 */
[----:B------:R-:W1:Y:S01]  /*bbe0*/  LDC R6, c[0x0][0x3a0] ;  /* 0x0000e800ff067b82 */ /* 0x000e620000000800 */
[----:B------:R-:W4:Y:S04]  /*bbf0*/  LDL.64 R16, [R1+0x9d0] ;  /* 0x0009d00001107983 */ /* 0x000f280000100a00 */
[----:B---3--:R-:W-:Y:S04]  /*bc00*/  LDGSTS.E [R2+0x32400], desc[UR20][R230.64], !P0 ;  /* 0x32400000e6027fae */ /* 0x008fe8000c1a1014 */
[----:B-----5:R-:W-:Y:S04]  /*bc10*/  LDGSTS.E [R2+0x32600], desc[UR20][R226.64], !P0 ;  /* 0x32600000e2027fae */ /* 0x020fe8000c1a1014 */
[----:B------:R-:W3:Y:S04]  /*bc20*/  LDL.64 R230, [R1+0x6f8] ;  /* 0x0006f80001e67983 */ /* 0x000ee80000100a00 */
[----:B------:R-:W5:Y:S04]  /*bc30*/  LDL.64 R226, [R1+0x708] ;  /* 0x0007080001e27983 */ /* 0x000f680000100a00 */
[----:B------:R-:W-:Y:S04]  /*bc40*/  LDGSTS.E [R2+0x32800], desc[UR20][R14.64], !P5 ;  /* 0x328000000e027fae */ /* 0x000fe8000e9a1014 */
[----:B------:R-:W-:Y:S01]  /*bc50*/  LDGSTS.E [R2+0x32a00], desc[UR20][R12.64], !P5 ;  /* 0x32a000000c027fae */ /* 0x000fe2000e9a1014 */
[----:B------:R-:W-:-:S03]  /*bc60*/  ISETP.GE.U32.AND P4, PT, R0, 0x7fffff5a, PT ;  /* 0x7fffff5a0000780c */ /* 0x000fc60003f86070 */
[----:B------:R-:W5:Y:S04]  /*bc70*/  LDL.64 R14, [R1+0x770] ;  /* 0x00077000010e7983 */ /* 0x000f680000100a00 */
[----:B------:R-:W5:Y:S04]  /*bc80*/  LDL.64 R12, [R1+0x778] ;  /* 0x00077800010c7983 */ /* 0x000f680000100a00 */
[----:B--2---:R-:W-:Y:S04]  /*bc90*/  LDGSTS.E [R2+0x32c00], desc[UR20][R10.64], !P5 ;  /* 0x32c000000a027fae */ /* 0x004fe8000e9a1014 */
[----:B----4-:R-:W-:Y:S01]  /*bca0*/  LDGSTS.E [R2+0x32e00], desc[UR20][R240.64], !P5 ;  /* 0x32e00000f0027fae */ /* 0x010fe2000e9a1014 */
[----:B------:R-:W-:-:S02]  /*bcb0*/  VIADD R0, R7, 0xffffff98 ;  /* 0xffffff9807007836 */ /* 0x000fc40000000000 */
[----:B------:R-:W2:Y:S01]  /*bcc0*/  LDC R7, c[0x0][0x3a0] ;  /* 0x0000e800ff077b82 */ /* 0x000ea20000000800 */
[----:B------:R-:W4:Y:S04]  /*bcd0*/  LDL.64 R10, [R1+0x9c8] ;  /* 0x0009c800010a7983 */ /* 0x000f280000100a00 */
[----:B------:R-:W2:Y:S01]  /*bce0*/  LDL.64 R240, [R1+0x748] ;  /* 0x0007480001f07983 */ /* 0x000ea20000100a00 */
[----:B------:R-:W-:Y:S01]  /*bcf0*/  ISETP.GE.U32.AND P3, PT, R0, 0x7fffff59, PT ;  /* 0x7fffff590000780c */ /* 0x000fe20003f66070 */
[----:B------:R-:W-:Y:S02]  /*bd00*/  VIADD R0, R8, 0xffffff97 ;  /* 0xffffff9708007836 */ /* 0x000fe40000000000 */
[----:B------:R-:W1:Y:S01]  /*bd10*/  LDC R8, c[0x0][0x3a0] ;  /* 0x0000e800ff087b82 */ /* 0x000e620000000800 */
[----:B------:R-:W-:Y:S02]  /*bd20*/  LDGSTS.E [R2+0x33000], desc[UR20][R234.64], !P4 ;  /* 0x33000000ea027fae */ /* 0x000fe4000e1a1014 */
[----:B------:R-:W-:-:S02]  /*bd30*/  ISETP.GE.U32.AND P0, PT, R0, 0x7fffff58, PT ;  /* 0x7fffff580000780c */ /* 0x000fc40003f06070 */
[----:B------:R-:W-:Y:S04]  /*bd40*/  LDGSTS.E [R2+0x33200], desc[UR20][R228.64], !P4 ;  /* 0x33200000e4027fae */ /* 0x000fe8000e1a1014 */
[----:B------:R-:W4:Y:S04]  /*bd50*/  LDL.64 R234, [R1+0x760] ;  /* 0x0007600001ea7983 */ /* 0x000f280000100a00 */
[----:B------:R-:W-:Y:S04]  /*bd60*/  LDGSTS.E [R2+0x33400], desc[UR20][R238.64], !P4 ;  /* 0x33400000ee027fae */ /* 0x000fe8000e1a1014 */
[----:B------:R-:W4:Y:S04]  /*bd70*/  LDL.64 R228, [R1+0x768] ;  /* 0x0007680001e47983 */ /* 0x000f280000100a00 */
[----:B------:R-:W4:Y:S04]  /*bd80*/  LDL.64 R238, [R1+0x758] ;  /* 0x0007580001ee7983 */ /* 0x000f280000100a00 */
[----:B------:R-:W-:Y:S04]  /*bd90*/  LDGSTS.E [R2+0x33600], desc[UR20][R232.64], !P4 ;  /* 0x33600000e8027fae */ /* 0x000fe8000e1a1014 */
[----:B------:R-:W-:Y:S04]  /*bda0*/  LDGSTS.E [R2+0x33800], desc[UR20][R242.64], !P3 ;  /* 0x33800000f2027fae */ /* 0x000fe8000d9a1014 */
[----:B------:R-:W-:Y:S04]  /*bdb0*/  LDGSTS.E [R2+0x33a00], desc[UR20][R236.64], !P3 ;  /* 0x33a00000ec027fae */ /* 0x000fe8000d9a1014 */
[----:B------:R-:W4:Y:S04]  /*bdc0*/  LDL.64 R232, [R1+0x750] ;  /* 0x0007500001e87983 */ /* 0x000f280000100a00 */
[----:B------:R-:W4:Y:S04]  /*bdd0*/  LDL.64 R242, [R1+0x9c0] ;  /* 0x0009c00001f27983 */ /* 0x000f280000100a00 */
[----:B------:R-:W4:Y:S04]  /*bde0*/  LDL.64 R236, [R1+0x740] ;  /* 0x0007400001ec7983 */ /* 0x000f280000100a00 */
[----:B---3--:R-:W-:Y:S04]  /*bdf0*/  LDGSTS.E [R2+0x33c00], desc[UR20][R230.64], !P3 ;  /* 0x33c00000e6027fae */ /* 0x008fe8000d9a1014 */
[----:B-----5:R-:W-:Y:S04]  /*be00*/  LDGSTS.E [R2+0x33e00], desc[UR20][R226.64], !P3 ;  /* 0x33e00000e2027fae */ /* 0x020fe8000d9a1014 */
[----:B------:R-:W-:Y:S04]  /*be10*/  LDGSTS.E [R2+0x34000], desc[UR20][R22.64], !P0 ;  /* 0x3400000016027fae */ /* 0x000fe8000c1a1014 */
[----:B------:R-:W3:Y:S04]  /*be20*/  LDL.64 R230, [R1+0x738] ;  /* 0x0007380001e67983 */ /* 0x000ee80000100a00 */
[----:B------:R-:W5:Y:S04]  /*be30*/  LDL.64 R226, [R1+0x728] ;  /* 0x0007280001e27983 */ /* 0x000f680000100a00 */
[----:B------:R-:W-:Y:S04]  /*be40*/  LDGSTS.E [R2+0x34200], desc[UR20][R20.64], !P0 ;  /* 0x3420000014027fae */ /* 0x000fe8000c1a1014 */
[----:B------:R-:W-:Y:S01]  /*be50*/  LDGSTS.E [R2+0x34400], desc[UR20][R18.64], !P0 ;  /* 0x3440000012027fae */ /* 0x000fe2000c1a1014 */
[----:B------:R-:W-:-:S02]  /*be60*/  VIADD R0, R9, 0xffffff96 ;  /* 0xffffff9609007836 */ /* 0x000fc40000000000 */
[----:B------:R-:W1:Y:S01]  /*be70*/  LDC R9, c[0x0][0x3a0] ;  /* 0x0000e800ff097b82 */ /* 0x000e620000000800 */
[----:B------:R-:W5:Y:S04]  /*be80*/  LDL.64 R18, [R1+0x9b0] ;  /* 0x0009b00001127983 */ /* 0x000f680000100a00 */
[----:B--2---:R-:W-:Y:S04]  /*be90*/  LDGSTS.E [R2+0x34600], desc[UR20][R240.64], !P0 ;  /* 0x34600000f0027fae */ /* 0x004fe8000c1a1014 */
[----:B------:R-:W2:Y:S01]  /*bea0*/  LDL.64 R240, [R1+0x9b8] ;  /* 0x0009b80001f07983 */ /* 0x000ea20000100a00 */
[----:B------:R-:W-:-:S02]  /*beb0*/  ISETP.GE.U32.AND P5, PT, R0, 0x7fffff57, PT ;  /* 0x7fffff570000780c */ /* 0x000fc40003fa6070 */
[----:B------:R-:W-:Y:S02]  /*bec0*/  IADD3 R0, PT, PT, R5, -0x6b, RZ ;  /* 0xffffff9505007810 */ /* 0x000fe40007ffe0ff */
[----:B------:R-:W2:Y:S02]  /*bed0*/  LDC R5, c[0x0][0x3a0] ;  /* 0x0000e800ff057b82 */ /* 0x000ea40000000800 */
[----:B------:R-:W-:Y:S01]  /*bee0*/  ISETP.GE.U32.AND P4, PT, R0, 0x7fffff56, PT ;  /* 0x7fffff560000780c */ /* 0x000fe20003f86070 */
[----:B-1----:R-:W-:-:S05]  /*bef0*/  VIADD R0, R4, 0xffffff94 ;  /* 0xffffff9404007836 */ /* 0x002fca0000000000 */
[----:B------:R-:W-:Y:S01]  /*bf00*/  ISETP.GE.U32.AND P3, PT, R0, 0x7fffff55, PT ;  /* 0x7fffff550000780c */ /* 0x000fe20003f66070 */
[----:B------:R-:W-:Y:S01]  /*bf10*/  VIADD R0, R7, 0xffffff93 ;  /* 0xffffff9307007836 */ /* 0x000fe20000000000 */
[----:B------:R-:W-:Y:S01]  /*bf20*/  LDGSTS.E [R2+0x34800], desc[UR20][R16.64], !P5 ;  /* 0x3480000010027fae */ /* 0x000fe2000e9a1014 */
[----:B------:R-:W1:Y:S03]  /*bf30*/  LDC R4, c[0x0][0x3a0] ;  /* 0x0000e800ff047b82 */ /* 0x000e660000000800 */
[----:B----4-:R-:W-:Y:S01]  /*bf40*/  LDGSTS.E [R2+0x34a00], desc[UR20][R234.64], !P5 ;  /* 0x34a00000ea027fae */ /* 0x010fe2000e9a1014 */
[----:B------:R-:W-:-:S03]  /*bf50*/  ISETP.GE.U32.AND P0, PT, R0, 0x7fffff54, PT ;  /* 0x7fffff540000780c */ /* 0x000fc60003f06070 */
[----:B------:R-:W-:Y:S01]  /*bf60*/  LDGSTS.E [R2+0x34c00], desc[UR20][R14.64], !P5 ;  /* 0x34c000000e027fae */ /* 0x000fe2000e9a1014 */
[----:B------:R-:W4:Y:S03]  /*bf70*/  LDC R7, c[0x0][0x3a0] ;  /* 0x0000e800ff077b82 */ /* 0x000f260000000800 */
[----:B------:R-:W-:Y:S04]  /*bf80*/  LDGSTS.E [R2+0x34e00], desc[UR20][R12.64], !P5 ;  /* 0x34e000000c027fae */ /* 0x000fe8000e9a1014 */
[----:B------:R-:W4:Y:S04]  /*bf90*/  LDL.64 R234, [R1+0x710] ;  /* 0x0007100001ea7983 */ /* 0x000f280000100a00 */
[----:B------:R-:W-:Y:S04]  /*bfa0*/  LDGSTS.E [R2+0x35000], desc[UR20][R10.64], !P4 ;  /* 0x350000000a027fae */ /* 0x000fe8000e1a1014 */
[----:B------:R-:W-:Y:S04]  /*bfb0*/  LDGSTS.E [R2+0x35200], desc[UR20][R228.64], !P4 ;  /* 0x35200000e4027fae */ /* 0x000fe8000e1a1014 */
[----:B------:R-:W-:Y:S04]  /*bfc0*/  LDGSTS.E [R2+0x35400], desc[UR20][R238.64], !P4 ;  /* 0x35400000ee027fae */ /* 0x000fe8000e1a1014 */
[----:B------:R-:W-:Y:S04]  /*bfd0*/  LDGSTS.E [R2+0x35600], desc[UR20][R232.64], !P4 ;  /* 0x35600000e8027fae */ /* 0x000fe8000e1a1014 */
[----:B------:R-:W4:Y:S04]  /*bfe0*/  LDL.64 R228, [R1+0x6f0] ;  /* 0x0006f00001e47983 */ /* 0x000f280000100a00 */
[----:B------:R-:W-:Y:S04]  /*bff0*/  LDGSTS.E [R2+0x35800], desc[UR20][R242.64], !P3 ;  /* 0x35800000f2027fae */ /* 0x000fe8000d9a1014 */
[----:B------:R-:W-:Y:S04]  /*c000*/  LDGSTS.E [R2+0x35a00], desc[UR20][R236.64], !P3 ;  /* 0x35a00000ec027fae */ /* 0x000fe8000d9a1014 */
[----:B------:R-:W4:Y:S04]  /*c010*/  LDL.64 R238, [R1+0x6e0] ;  /* 0x0006e00001ee7983 */ /* 0x000f280000100a00 */
[----:B------:R-:W4:Y:S04]  /*c020*/  LDL.64 R232, [R1+0x6d8] ;  /* 0x0006d80001e87983 */ /* 0x000f280000100a00 */
[----:B------:R-:W4:Y:S04]  /*c030*/  LDL.64 R16, [R1+0x6d0] ;  /* 0x0006d00001107983 */ /* 0x000f280000100a00 */
[----:B------:R-:W4:Y:S04]  /*c040*/  LDL.64 R14, [R1+0x6c0] ;  /* 0x0006c000010e7983 */ /* 0x000f280000100a00 */
[----:B------:R-:W4:Y:S01]  /*c050*/  LDL.64 R12, [R1+0x6b0] ;  /* 0x0006b000010c7983 */ /* 0x000f220000100a00 */
[----:B------:R-:W-:-:S02]  /*c060*/  VIADD R0, R8, 0xffffff92 ;  /* 0xffffff9208007836 */ /* 0x000fc40000000000 */
[----:B------:R-:W1:Y:S01]  /*c070*/  LDC R8, c[0x0][0x3a0] ;  /* 0x0000e800ff087b82 */ /* 0x000e620000000800 */
[----:B------:R-:W4:Y:S04]  /*c080*/  LDL.64 R10, [R1+0x6a0] ;  /* 0x0006a000010a7983 */ /* 0x000f280000100a00 */
[----:B------:R-:W4:Y:S04]  /*c090*/  LDL.64 R242, [R1+0x690] ;  /* 0x0006900001f27983 */ /* 0x000f280000100a00 */
[----:B------:R-:W4:Y:S04]  /*c0a0*/  LDL.64 R236, [R1+0x680] ;  /* 0x0006800001ec7983 */ /* 0x000f280000100a00 */
[----:B---3--:R-:W-:Y:S04]  /*c0b0*/  LDGSTS.E [R2+0x35c00], desc[UR20][R230.64], !P3 ;  /* 0x35c00000e6027fae */ /* 0x008fe8000d9a1014 */
[----:B-----5:R-:W-:Y:S01]  /*c0c0*/  LDGSTS.E [R2+0x35e00], desc[UR20][R226.64], !P3 ;  /* 0x35e00000e2027fae */ /* 0x020fe2000d9a1014 */
[----:B------:R-:W-:-:S03]  /*c0d0*/  ISETP.GE.U32.AND P5, PT, R0, 0x7fffff53, PT ;  /* 0x7fffff530000780c */ /* 0x000fc60003fa6070 */
[----:B------:R-:W3:Y:S04]  /*c0e0*/  LDL.64 R230, [R1+0x670] ;  /* 0x0006700001e67983 */ /* 0x000ee80000100a00 */
[----:B------:R-:W5:Y:S04]  /*c0f0*/  LDL.64 R226, [R1+0x9a8] ;  /* 0x0009a80001e27983 */ /* 0x000f680000100a00 */
[----:B--2---:R-:W-:Y:S04]  /*c100*/  LDGSTS.E [R2+0x36000], desc[UR20][R240.64], !P0 ;  /* 0x36000000f0027fae */ /* 0x004fe8000c1a1014 */
[----:B------:R-:W-:Y:S01]  /*c110*/  LDGSTS.E [R2+0x36200], desc[UR20][R222.64], !P0 ;  /* 0x36200000de027fae */ /* 0x000fe2000c1a1014 */
[----:B------:R-:W-:-:S02]  /*c120*/  VIADD R0, R9, 0xffffff91 ;  /* 0xffffff9109007836 */ /* 0x000fc40000000000 */
[----:B------:R-:W2:Y:S01]  /*c130*/  LDC R9, c[0x0][0x3a0] ;  /* 0x0000e800ff097b82 */ /* 0x000ea20000000800 */
[----:B------:R-:W2:Y:S04]  /*c140*/  LDL.64 R240, [R1+0x660] ;  /* 0x0006600001f07983 */ /* 0x000ea80000100a00 */
[----:B------:R-:W2:Y:S01]  /*c150*/  LDL.64 R222, [R1+0x9a0] ;  /* 0x0009a00001de7983 */ /* 0x000ea20000100a00 */
[----:B------:R-:W-:Y:S01]  /*c160*/  ISETP.GE.U32.AND P4, PT, R0, 0x7fffff52, PT ;  /* 0x7fffff520000780c */ /* 0x000fe20003f86070 */
[----:B------:R-:W-:Y:S02]  /*c170*/  VIADD R0, R6, 0xffffff90 ;  /* 0xffffff9006007836 */ /* 0x000fe40000000000 */
[----:B------:R-:W1:Y:S03]  /*c180*/  LDC R6, c[0x0][0x3a0] ;  /* 0x0000e800ff067b82 */ /* 0x000e660000000800 */
[----:B------:R-:W-:Y:S01]  /*c190*/  ISETP.GE.U32.AND P3, PT, R0, 0x7fffff51, PT ;  /* 0x7fffff510000780c */ /* 0x000fe20003f66070 */
[----:B----4-:R-:W-:Y:S04]  /*c1a0*/  LDGSTS.E [R2+0x36400], desc[UR20][R234.64], !P0 ;  /* 0x36400000ea027fae */ /* 0x010fe8000c1a1014 */
[----:B------:R-:W-:Y:S04]  /*c1b0*/  LDGSTS.E [R2+0x36600], desc[UR20][R248.64], !P0 ;  /* 0x36600000f8027fae */ /* 0x000fe8000c1a1014 */
[----:B------:R-:W-:Y:S04]  /*c1c0*/  LDGSTS.E [R2+0x36800], desc[UR20][R18.64], !P5 ;  /* 0x3680000012027fae */ /* 0x000fe8000e9a1014 */
[----:B------:R-:W4:Y:S04]  /*c1d0*/  LDL.64 R234, [R1+0x650] ;  /* 0x0006500001ea7983 */ /* 0x000f280000100a00 */
[----:B------:R-:W3:Y:S04]  /*c1e0*/  LDL.64 R248, [R1+0x998] ;  /* 0x0009980001f87983 */ /* 0x000ee80000100a00 */
[----:B------:R-:W-:Y:S04]  /*c1f0*/  LDGSTS.E [R2+0x36a00], desc[UR20][R228.64], !P5 ;  /* 0x36a00000e4027fae */ /* 0x000fe8000e9a1014 */
[----:B------:R-:W4:Y:S04]  /*c200*/  LDL.64 R228, [R1+0x988] ;  /* 0x0009880001e47983 */ /* 0x000f280000100a00 */
[----:B------:R-:W-:Y:S04]  /*c210*/  LDGSTS.E [R2+0x36c00], desc[UR20][R238.64], !P5 ;  /* 0x36c00000ee027fae */ /* 0x000fe8000e9a1014 */
[----:B------:R-:W-:Y:S04]  /*c220*/  LDGSTS.E [R2+0x36e00], desc[UR20][R232.64], !P5 ;  /* 0x36e00000e8027fae */ /* 0x000fe8000e9a1014 */
[----:B------:R-:W4:Y:S04]  /*c230*/  LDL.64 R238, [R1+0x638] ;  /* 0x0006380001ee7983 */ /* 0x000f280000100a00 */
[----:B------:R-:W4:Y:S04]  /*c240*/  LDL.64 R232, [R1+0x628] ;  /* 0x0006280001e87983 */ /* 0x000f280000100a00 */
[----:B-----5:R-:W-:Y:S04]  /*c250*/  LDGSTS.E [R2+0x37000], desc[UR20][R226.64], !P4 ;  /* 0x37000000e2027fae */ /* 0x020fe8000e1a1014 */
[----:B------:R-:W-:Y:S04]  /*c260*/  LDGSTS.E [R2+0x37200], desc[UR20][R16.64], !P4 ;  /* 0x3720000010027fae */ /* 0x000fe8000e1a1014 */
[----:B------:R-:W-:Y:S04]  /*c270*/  LDGSTS.E [R2+0x37400], desc[UR20][R14.64], !P4 ;  /* 0x374000000e027fae */ /* 0x000fe8000e1a1014 */
[----:B------:R-:W5:Y:S04]  /*c280*/  LDL.64 R226, [R1+0x980] ;  /* 0x0009800001e27983 */ /* 0x000f680000100a00 */
[----:B------:R-:W-:Y:S04]  /*c290*/  LDGSTS.E [R2+0x37600], desc[UR20][R12.64], !P4 ;  /* 0x376000000c027fae */ /* 0x000fe8000e1a1014 */
[----:B--2---:R-:W-:Y:S01]  /*c2a0*/  LDGSTS.E [R2+0x37800], desc[UR20][R222.64], !P3 ;  /* 0x37800000de027fae */ /* 0x004fe2000d9a1014 */
[----:B------:R-:W-:-:S02]  /*c2b0*/  VIADD R0, R5, 0xffffff8f ;  /* 0xffffff8f05007836 */ /* 0x000fc40000000000 */
[----:B------:R-:W2:Y:S01]  /*c2c0*/  LDC R5, c[0x0][0x3a0] ;  /* 0x0000e800ff057b82 */ /* 0x000ea20000000800 */
[----:B------:R1:W-:Y:S04]  /*c2d0*/  LDGSTS.E [R2+0x37a00], desc[UR20][R10.64], !P3 ;  /* 0x37a000000a027fae */ /* 0x0003e8000d9a1014 */
[----:B------:R-:W2:Y:S01]  /*c2e0*/  LDL.64 R222, [R1+0x978] ;  /* 0x0009780001de7983 */ /* 0x000ea20000100a00 */
[----:B------:R-:W-:Y:S01]  /*c2f0*/  ISETP.GE.U32.AND P0, PT, R0, 0x7fffff50, PT ;  /* 0x7fffff500000780c */ /* 0x000fe20003f06070 */
[----:B-1----:R-:W-:Y:S02]  /*c300*/  VIADD R0, R4, 0xffffff8e ;  /* 0xffffff8e04007836 */ /* 0x002fe40000000000 */
[----:B------:R-:W-:Y:S01]  /*c310*/  LDGSTS.E [R2+0x37c00], desc[UR20][R242.64], !P3 ;  /* 0x37c00000f2027fae */ /* 0x000fe2000d9a1014 */
[----:B------:R-:W1:Y:S02]  /*c320*/  LDC R4, c[0x0][0x3a0] ;  /* 0x0000e800ff047b82 */ /* 0x000e640000000800 */
[----:B------:R-:W-:Y:S01]  /*c330*/  ISETP.GE.U32.AND P5, PT, R0, 0x7fffff4f, PT ;  /* 0x7fffff4f0000780c */ /* 0x000fe20003fa6070 */
[----:B------:R-:W-:Y:S01]  /*c340*/  VIADD R0, R8, 0xffffff8d ;  /* 0xffffff8d08007836 */ /* 0x000fe20000000000 */
[----:B------:R-:W-:Y:S04]  /*c350*/  LDGSTS.E [R2+0x37e00], desc[UR20][R236.64], !P3 ;  /* 0x37e00000ec027fae */ /* 0x000fe8000d9a1014 */
[----:B------:R-:W-:Y:S01]  /*c360*/  ISETP.GE.U32.AND P4, PT, R0, 0x7fffff4e, PT ;  /* 0x7fffff4e0000780c */ /* 0x000fe20003f86070 */
[----:B------:R-:W1:Y:S01]  /*c370*/  LDC R10, c[0x0][0x3a0] ;  /* 0x0000e800ff0a7b82 */ /* 0x000e620000000800 */
[----:B------:R-:W-:Y:S01]  /*c380*/  IADD3 R0, PT, PT, R9, -0x74, RZ ;  /* 0xffffff8c09007810 */ /* 0x000fe20007ffe0ff */
[----:B---3--:R-:W-:Y:S03]  /*c390*/  LDGSTS.E [R2+0x38000], desc[UR20][R248.64], !P0 ;  /* 0x38000000f8027fae */ /* 0x008fe6000c1a1014 */
[----:B------:R-:W-:-:S03]  /*c3a0*/  ISETP.GE.U32.AND P3, PT, R0, 0x7fffff4d, PT ;  /* 0x7fffff4d0000780c */ /* 0x000fc60003f66070 */
[----:B------:R-:W3:Y:S01]  /*c3b0*/  LDC R9, c[0x0][0x3a0] ;  /* 0x0000e800ff097b82 */ /* 0x000ee20000000800 */
[----:B------:R-:W-:Y:S04]  /*c3c0*/  LDGSTS.E [R2+0x38200], desc[UR20][R230.64], !P0 ;  /* 0x38200000e6027fae */ /* 0x000fe8000c1a1014 */
[----:B------:R-:W-:Y:S03]  /*c3d0*/  LDGSTS.E [R2+0x38400], desc[UR20][R240.64], !P0 ;  /* 0x38400000f0027fae */ /* 0x000fe6000c1a1014 */
[----:B------:R-:W1:Y:S01]  /*c3e0*/  LDC R8, c[0x0][0x3a0] ;  /* 0x0000e800ff087b82 */ /* 0x000e620000000800 */
[----:B------:R-:W3:Y:S04]  /*c3f0*/  LDL.64 R248, [R1+0x970] ;  /* 0x0009700001f87983 */ /* 0x000ee80000100a00 */
[----:B----4-:R-:W-:Y:S04]  /*c400*/  LDGSTS.E [R2+0x38600], desc[UR20][R234.64], !P0 ;  /* 0x38600000ea027fae */ /* 0x010fe8000c1a1014 */
[----:B------:R-:W-:Y:S04]  /*c410*/  LDGSTS.E [R2+0x38800], desc[UR20][R228.64], !P5 ;  /* 0x38800000e4027fae */ /* 0x000fe8000e9a1014 */
[----:B------:R-:W-:Y:S04]  /*c420*/  LDGSTS.E [R2+0x38a00], desc[UR20][R250.64], !P5 ;  /* 0x38a00000fa027fae */ /* 0x000fe8000e9a1014 */
[----:B------:R-:W-:Y:S04]  /*c430*/  LDGSTS.E [R2+0x38c00], desc[UR20][R238.64], !P5 ;  /* 0x38c00000ee027fae */ /* 0x000fe8000e9a1014 */
[----:B------:R-:W4:Y:S04]  /*c440*/  LDL.64 R250, [R1+0x968] ;  /* 0x0009680001fa7983 */ /* 0x000f280000100a00 */
[----:B------:R-:W-:Y:S04]  /*c450*/  LDGSTS.E [R2+0x38e00], desc[UR20][R232.64], !P5 ;  /* 0x38e00000e8027fae */ /* 0x000fe8000e9a1014 */
[----:B-----5:R-:W-:Y:S04]  /*c460*/  LDGSTS.E [R2+0x39000], desc[UR20][R226.64], !P4 ;  /* 0x39000000e2027fae */ /* 0x020fe8000e1a1014 */
[----:B------:R-:W-:Y:S04]  /*c470*/  LDGSTS.E [R2+0x39200], desc[UR20][R224.64], !P4 ;  /* 0x39200000e0027fae */ /* 0x000fe8000e1a1014 */
[----:B------:R-:W-:Y:S04]  /*c480*/  LDGSTS.E [R2+0x39400], desc[UR20][R246.64], !P4 ;  /* 0x39400000f6027fae */ /* 0x000fe8000e1a1014 */
[----:B------:R-:W-:Y:S04]  /*c490*/  LDGSTS.E [R2+0x39600], desc[UR20][R196.64], !P4 ;  /* 0x39600000c4027fae */ /* 0x000fe8000e1a1014 */
[----:B------:R-:W5:Y:S04]  /*c4a0*/  LDL.64 R224, [R1+0x958] ;  /* 0x0009580001e07983 */ /* 0x000f680000100a00 */
[----:B------:R-:W5:Y:S04]  /*c4b0*/  LDL.LU.64 R246, [R1+0xc08] ;  /* 0x000c080001f67983 */ /* 0x000f680000300a00 */
[----:B------:R-:W5:Y:S04]  /*c4c0*/  LDL.LU.64 R196, [R1+0xc00] ;  /* 0x000c000001c47983 */ /* 0x000f680000300a00 */
[----:B--2---:R-:W-:Y:S01]  /*c4d0*/  LDGSTS.E [R2+0x39800], desc[UR20][R222.64], !P3 ;  /* 0x39800000de027fae */ /* 0x004fe2000d9a1014 */
[----:B------:R-:W-:-:S02]  /*c4e0*/  VIADD R0, R7, 0xffffff8b ;  /* 0xffffff8b07007836 */ /* 0x000fc40000000000 */
[----:B------:R-:W2:Y:S01]  /*c4f0*/  LDC R7, c[0x0][0x3a0] ;  /* 0x0000e800ff077b82 */ /* 0x000ea20000000800 */
[----:B------:R-:W-:Y:S04]  /*c500*/  LDGSTS.E [R2+0x39a00], desc[UR20][R142.64], !P3 ;  /* 0x39a000008e027fae */ /* 0x000fe8000d9a1014 */
[----:B------:R-:W2:Y:S01]  /*c510*/  LDL.64 R222, [R1+0x950] ;  /* 0x0009500001de7983 */ /* 0x000ea20000100a00 */
[----:B------:R-:W-:Y:S01]  /*c520*/  ISETP.GE.U32.AND P0, PT, R0, 0x7fffff4c, PT ;  /* 0x7fffff4c0000780c */ /* 0x000fe20003f06070 */
[----:B------:R-:W-:Y:S02]  /*c530*/  VIADD R0, R6, 0xffffff8a ;  /* 0xffffff8a06007836 */ /* 0x000fe40000000000 */
[----:B------:R-:W-:Y:S01]  /*c540*/  LDGSTS.E [R2+0x39c00], desc[UR20][R144.64], !P3 ;  /* 0x39c0000090027fae */ /* 0x000fe2000d9a1014 */
[----:B------:R-:W2:Y:S02]  /*c550*/  LDC R6, c[0x0][0x3a0] ;  /* 0x0000e800ff067b82 */ /* 0x000ea40000000800 */
[----:B------:R-:W-:Y:S01]  /*c560*/  ISETP.GE.U32.AND P5, PT, R0, 0x7fffff4b, PT ;  /* 0x7fffff4b0000780c */ /* 0x000fe20003fa6070 */
[----:B------:R-:W-:Y:S01]  /*c570*/  VIADD R0, R5, 0xffffff89 ;  /* 0xffffff8905007836 */ /* 0x000fe20000000000 */
[----:B------:R-:W2:Y:S04]  /*c580*/  LDL.64 R142, [R1+0x940] ;  /* 0x00094000018e7983 */ /* 0x000ea80000100a00 */
[----:B------:R-:W2:Y:S01]  /*c590*/  LDL.64 R144, [R1+0x948] ;  /* 0x0009480001907983 */ /* 0x000ea20000100a00 */
[----:B------:R-:W-:Y:S01]  /*c5a0*/  ISETP.GE.U32.AND P4, PT, R0, 0x7fffff4a, PT ;  /* 0x7fffff4a0000780c */ /* 0x000fe20003f86070 */
[----:B-1----:R-:W-:Y:S01]  /*c5b0*/  VIADD R0, R4, 0xffffff88 ;  /* 0xffffff8804007836 */ /* 0x002fe20000000000 */
[----:B------:R-:W1:Y:S01]  /*c5c0*/  LDC R5, c[0x0][0x3a0] ;  /* 0x0000e800ff057b82 */ /* 0x000e620000000800 */
[----:B------:R-:W-:Y:S03]  /*c5d0*/  LDGSTS.E [R2+0x39e00], desc[UR20][R146.64], !P3 ;  /* 0x39e0000092027fae */ /* 0x000fe6000d9a1014 */
[----:B------:R-:W-:Y:S01]  /*c5e0*/  ISETP.GE.U32.AND P3, PT, R0, 0x7fffff49, PT ;  /* 0x7fffff490000780c */ /* 0x000fe20003f66070 */
[----:B---3--:R-:W-:Y:S03]  /*c5f0*/  LDGSTS.E [R2+0x3a000], desc[UR20][R248.64], !P0 ;  /* 0x3a000000f8027fae */ /* 0x008fe6000c1a1014 */
[----:B------:R-:W3:Y:S01]  /*c600*/  LDC R4, c[0x0][0x3a0] ;  /* 0x0000e800ff047b82 */ /* 0x000ee20000000800 */
[----:B------:R-:W-:Y:S04]  /*c610*/  LDGSTS.E [R2+0x3a200], desc[UR20][R150.64], !P0 ;  /* 0x3a20000096027fae */ /* 0x000fe8000c1a1014 */
[----:B------:R-:W-:Y:S04]  /*c620*/  LDGSTS.E [R2+0x3a400], desc[UR20][R152.64], !P0 ;  /* 0x3a40000098027fae */ /* 0x000fe8000c1a1014 */
[----:B------:R-:W3:Y:S04]  /*c630*/  LDL.64 R248, [R1+0x938] ;  /* 0x0009380001f87983 */ /* 0x000ee80000100a00 */
[----:B------:R-:W-:Y:S04]  /*c640*/  LDGSTS.E [R2+0x3a600], desc[UR20][R154.64], !P0 ;  /* 0x3a6000009a027fae */ /* 0x000fe8000c1a1014 */
[----:B----4-:R-:W-:Y:S04]  /*c650*/  LDGSTS.E [R2+0x3a800], desc[UR20][R250.64], !P5 ;  /* 0x3a800000fa027fae */ /* 0x010fe8000e9a1014 */
[----:B------:R-:W-:Y:S04]  /*c660*/  LDGSTS.E [R2+0x3aa00], desc[UR20][R158.64], !P5 ;  /* 0x3aa000009e027fae */ /* 0x000fe8000e9a1014 */
[----:B------:R-:W-:Y:S04]  /*c670*/  LDGSTS.E [R2+0x3ac00], desc[UR20][R160.64], !P5 ;  /* 0x3ac00000a0027fae */ /* 0x000fe8000e9a1014 */
[----:B------:R-:W4:Y:S04]  /*c680*/  LDL.64 R250, [R1+0x930] ;  /* 0x0009300001fa7983 */ /* 0x000f280000100a00 */
[----:B------:R-:W-:Y:S04]  /*c690*/  LDGSTS.E [R2+0x3ae00], desc[UR20][R162.64], !P5 ;  /* 0x3ae00000a2027fae */ /* 0x000fe8000e9a1014 */
[----:B-----5:R-:W-:Y:S04]  /*c6a0*/  LDGSTS.E [R2+0x3b000], desc[UR20][R224.64], !P4 ;  /* 0x3b000000e0027fae */ /* 0x020fe8000e1a1014 */
[----:B------:R-:W-:Y:S04]  /*c6b0*/  LDGSTS.E [R2+0x3b200], desc[UR20][R166.64], !P4 ;  /* 0x3b200000a6027fae */ /* 0x000fe8000e1a1014 */
[----:B------:R-:W-:Y:S04]  /*c6c0*/  LDGSTS.E [R2+0x3b400], desc[UR20][R168.64], !P4 ;  /* 0x3b400000a8027fae */ /* 0x000fe8000e1a1014 */
[----:B------:R-:W5:Y:S04]  /*c6d0*/  LDL.64 R224, [R1+0x928] ;  /* 0x0009280001e07983 */ /* 0x000f680000100a00 */
[----:B------:R-:W-:Y:S04]  /*c6e0*/  LDGSTS.E [R2+0x3b600], desc[UR20][R170.64], !P4 ;  /* 0x3b600000aa027fae */ /* 0x000fe8000e1a1014 */
[----:B--2---:R-:W-:Y:S01]  /*c6f0*/  LDGSTS.E [R2+0x3b800], desc[UR20][R222.64], !P3 ;  /* 0x3b800000de027fae */ /* 0x004fe2000d9a1014 */
[----:B------:R-:W-:-:S03]  /*c700*/  VIADD R0, R10, 0xffffff87 ;  /* 0xffffff870a007836 */ /* 0x000fc60000000000 */
[----:B------:R-:W-:Y:S04]  /*c710*/  LDGSTS.E [R2+0x3ba00], desc[UR20][R174.64], !P3 ;  /* 0x3ba00000ae027fae */ /* 0x000fe8000d9a1014 */
[----:B------:R-:W2:Y:S01]  /*c720*/  LDL.64 R222, [R1+0x920] ;  /* 0x0009200001de7983 */ /* 0x000ea20000100a00 */
[----:B------:R-:W-:Y:S01]  /*c730*/  ISETP.GE.U32.AND P0, PT, R0, 0x7fffff48, PT ;  /* 0x7fffff480000780c */ /* 0x000fe20003f06070 */
[----:B------:R-:W-:Y:S02]  /*c740*/  VIADD R0, R9, 0xffffff86 ;  /* 0xffffff8609007836 */ /* 0x000fe40000000000 */
[----:B------:R-:W-:Y:S03]  /*c750*/  LDGSTS.E [R2+0x3bc00], desc[UR20][R176.64], !P3 ;  /* 0x3bc00000b0027fae */ /* 0x000fe6000d9a1014 */
[----:B------:R-:W-:Y:S01]  /*c760*/  ISETP.GE.U32.AND P5, PT, R0, 0x7fffff47, PT ;  /* 0x7fffff470000780c */ /* 0x000fe20003fa6070 */
[----:B------:R-:W-:Y:S01]  /*c770*/  VIADD R0, R8, 0xffffff85 ;  /* 0xffffff8508007836 */ /* 0x000fe20000000000 */
[----:B------:R-:W-:Y:S01]  /*c780*/  LDGSTS.E [R2+0x3be00], desc[UR20][R178.64], !P3 ;  /* 0x3be00000b2027fae */ /* 0x000fe2000d9a1014 */
[----:B------:R-:W4:Y:S03]  /*c790*/  LDC R8, c[0x0][0x3a0] ;  /* 0x0000e800ff087b82 */ /* 0x000f260000000800 */
[----:B------:R-:W-:Y:S01]  /*c7a0*/  ISETP.GE.U32.AND P4, PT, R0, 0x7fffff46, PT ;  /* 0x7fffff460000780c */ /* 0x000fe20003f86070 */
[----:B------:R-:W-:Y:S01]  /*c7b0*/  VIADD R0, R7, 0xffffff84 ;  /* 0xffffff8407007836 */ /* 0x000fe20000000000 */
[----:B------:R-:W-:Y:S04]  /*c7c0*/  LDGSTS.E [R2+0x3c000], desc[UR20][R144.64], !P0 ;  /* 0x3c00000090027fae */ /* 0x000fe8000c1a1014 */
[----:B------:R-:W-:Y:S01]  /*c7d0*/  ISETP.GE.U32.AND P3, PT, R0, 0x7fffff45, PT ;  /* 0x7fffff450000780c */ /* 0x000fe20003f66070 */
[----:B------:R-:W-:Y:S01]  /*c7e0*/  LDGSTS.E [R2+0x3c200], desc[UR20][R182.64], !P0 ;  /* 0x3c200000b6027fae */ /* 0x000fe2000c1a1014 */
[----:B------:R-:W-:-:S03]  /*c7f0*/  IADD3 R0, PT, PT, R6, -0x7d, RZ ;  /* 0xffffff8306007810 */ /* 0x000fc60007ffe0ff */
[----:B------:R-:W-:Y:S04]  /*c800*/  LDGSTS.E [R2+0x3c400], desc[UR20][R184.64], !P0 ;  /* 0x3c400000b8027fae */ /* 0x000fe8000c1a1014 */
[----:B------:R-:W-:Y:S01]  /*c810*/  LDGSTS.E [R2+0x3c600], desc[UR20][R186.64], !P0 ;  /* 0x3c600000ba027fae */ /* 0x000fe2000c1a1014 */
[----:B------:R-:W-:Y:S01]  /*c820*/  ISETP.GE.U32.AND P0, PT, R0, 0x7fffff44, PT ;  /* 0x7fffff440000780c */ /* 0x000fe20003f06070 */
[----:B-1----:R-:W-:Y:S02]  /*c830*/  VIADD R0, R5, 0xffffff82 ;  /* 0xffffff8205007836 */ /* 0x002fe40000000000 */
[----:B------:R-:W-:Y:S04]  /*c840*/  LDGSTS.E [R2+0x3c800], desc[UR20][R142.64], !P5 ;  /* 0x3c8000008e027fae */ /* 0x000fe8000e9a1014 */
[----:B------:R-:W-:Y:S04]  /*c850*/  LDGSTS.E [R2+0x3ca00], desc[UR20][R190.64], !P5 ;  /* 0x3ca00000be027fae */ /* 0x000fe8000e9a1014 */
[----:B------:R-:W-:Y:S04]  /*c860*/  LDGSTS.E [R2+0x3cc00], desc[UR20][R192.64], !P5 ;  /* 0x3cc00000c0027fae */ /* 0x000fe8000e9a1014 */
[----:B------:R-:W-:Y:S01]  /*c870*/  LDGSTS.E [R2+0x3ce00], desc[UR20][R194.64], !P5 ;  /* 0x3ce00000c2027fae */ /* 0x000fe2000e9a1014 */
[----:B------:R-:W-:Y:S01]  /*c880*/  ISETP.GE.U32.AND P5, PT, R0, 0x7fffff43, PT ;  /* 0x7fffff430000780c */ /* 0x000fe20003fa6070 */
[----:B---3--:R-:W-:-:S02]  /*c890*/  VIADD R0, R4, 0xffffff81 ;  /* 0xffffff8104007836 */ /* 0x008fc40000000000 */
[----:B------:R-:W-:Y:S01]  /*c8a0*/  LDGSTS.E [R2+0x3d000], desc[UR20][R248.64], !P4 ;  /* 0x3d000000f8027fae */ /* 0x000fe2000e1a1014 */
[----:B----4-:R-:W-:-:S03]  /*c8b0*/  VIADD R4, R8, 0xffffff80 ;  /* 0xffffff8008047836 */ /* 0x010fc60000000000 */
[----:B------:R-:W-:Y:S04]  /*c8c0*/  LDGSTS.E [R2+0x3d200], desc[UR20][R200.64], !P4 ;  /* 0x3d200000c8027fae */ /* 0x000fe8000e1a1014 */
[----:B------:R-:W-:Y:S04]  /*c8d0*/  LDGSTS.E [R2+0x3d400], desc[UR20][R202.64], !P4 ;  /* 0x3d400000ca027fae */ /* 0x000fe8000e1a1014 */
[----:B------:R-:W-:Y:S01]  /*c8e0*/  LDGSTS.E [R2+0x3d600], desc[UR20][R204.64], !P4 ;  /* 0x3d600000cc027fae */ /* 0x000fe2000e1a1014 */
[----:B------:R-:W-:-:S03]  /*c8f0*/  ISETP.GE.U32.AND P4, PT, R0, 0x7fffff42, PT ;  /* 0x7fffff420000780c */ /* 0x000fc60003f86070 */
[----:B------:R-:W-:Y:S04]  /*c900*/  LDGSTS.E [R2+0x3d800], desc[UR20][R250.64], !P3 ;  /* 0x3d800000fa027fae */ /* 0x000fe8000d9a1014 */
[----:B------:R-:W-:Y:S04]  /*c910*/  LDGSTS.E [R2+0x3da00], desc[UR20][R206.64], !P3 ;  /* 0x3da00000ce027fae */ /* 0x000fe8000d9a1014 */
[----:B------:R-:W-:Y:S04]  /*c920*/  LDGSTS.E [R2+0x3dc00], desc[UR20][R208.64], !P3 ;  /* 0x3dc00000d0027fae */ /* 0x000fe8000d9a1014 */
[----:B------:R-:W-:Y:S01]  /*c930*/  LDGSTS.E [R2+0x3de00], desc[UR20][R210.64], !P3 ;  /* 0x3de00000d2027fae */ /* 0x000fe2000d9a1014 */
[----:B------:R-:W-:-:S03]  /*c940*/  ISETP.GE.U32.AND P3, PT, R4, 0x7fffff41, PT ;  /* 0x7fffff410400780c */ /* 0x000fc60003f66070 */
[----:B-----5:R-:W-:Y:S04]  /*c950*/  LDGSTS.E [R2+0x3e000], desc[UR20][R224.64], !P0 ;  /* 0x3e000000e0027fae */ /* 0x020fe8000c1a1014 */
[----:B------:R-:W-:Y:S04]  /*c960*/  LDGSTS.E [R2+0x3e200], desc[UR20][R214.64], !P0 ;  /* 0x3e200000d6027fae */ /* 0x000fe8000c1a1014 */
[----:B------:R-:W-:Y:S04]  /*c970*/  LDGSTS.E [R2+0x3e400], desc[UR20][R216.64], !P0 ;  /* 0x3e400000d8027fae */ /* 0x000fe8000c1a1014 */
[----:B------:R-:W-:Y:S04]  /*c980*/  LDGSTS.E [R2+0x3e600], desc[UR20][R218.64], !P0 ;  /* 0x3e600000da027fae */ /* 0x000fe8000c1a1014 */
[----:B--2---:R-:W-:Y:S04]  /*c990*/  LDGSTS.E [R2+0x3e800], desc[UR20][R222.64], !P5 ;  /* 0x3e800000de027fae */ /* 0x004fe8000e9a1014 */
[----:B------:R-:W-:Y:S04]  /*c9a0*/  LDGSTS.E [R2+0x3ea00], desc[UR20][R220.64], !P5 ;  /* 0x3ea00000dc027fae */ /* 0x000fe8000e9a1014 */
[----:B------:R-:W-:Y:S04]  /*c9b0*/  LDGSTS.E [R2+0x3ec00], desc[UR20][R212.64], !P5 ;  /* 0x3ec00000d4027fae */ /* 0x000fe8000e9a1014 */
[----:B------:R-:W-:Y:S04]  /*c9c0*/  LDGSTS.E [R2+0x3ee00], desc[UR20][R198.64], !P5 ;  /* 0x3ee00000c6027fae */ /* 0x000fe8000e9a1014 */
[----:B------:R-:W-:Y:S04]  /*c9d0*/  LDGSTS.E [R2+0x3f000], desc[UR20][R196.64], !P4 ;  /* 0x3f000000c4027fae */ /* 0x000fe8000e1a1014 */
[----:B------:R-:W-:Y:S04]  /*c9e0*/  LDGSTS.E [R2+0x3f200], desc[UR20][R188.64], !P4 ;  /* 0x3f200000bc027fae */ /* 0x000fe8000e1a1014 */
[----:B------:R-:W-:Y:S04]  /*c9f0*/  LDGSTS.E [R2+0x3f400], desc[UR20][R180.64], !P4 ;  /* 0x3f400000b4027fae */ /* 0x000fe8000e1a1014 */
[----:B------:R-:W-:Y:S04]  /*ca00*/  LDGSTS.E [R2+0x3f600], desc[UR20][R172.64], !P4 ;  /* 0x3f600000ac027fae */ /* 0x000fe8000e1a1014 */
[----:B------:R1:W-:Y:S04]  /*ca10*/  LDGSTS.E [R2+0x3f800], desc[UR20][R246.64], !P3 ;  /* 0x3f800000f6027fae */ /* 0x0003e8000d9a1014 */
[----:B------:R-:W-:Y:S04]  /*ca20*/  LDGSTS.E [R2+0x3fa00], desc[UR20][R164.64], !P3 ;  /* 0x3fa00000a4027fae */ /* 0x000fe8000d9a1014 */
[----:B------:R-:W-:Y:S04]  /*ca30*/  LDGSTS.E [R2+0x3fc00], desc[UR20][R156.64], !P3 ;  /* 0x3fc000009c027fae */ /* 0x000fe8000d9a1014 */
[----:B------:R-:W-:Y:S04]  /*ca40*/  LDGSTS.E [R2+0x3fe00], desc[UR20][R148.64], !P3 ;  /* 0x3fe0000094027fae */ /* 0x000fe8000d9a1014 */
[----:B------:R-:W0:Y:S04]  /*ca50*/  LDGDEPBAR ;  /* 0x00000000000079af */ /* 0x000e280000000000 */
[----:B------:R-:W-:Y:S04]  /*ca60*/  LDGSTS.E [R83+0x44000], desc[UR20][R140.64], P2 ;  /* 0x440000008c537fae */ /* 0x000fe800091a1014 */
        /* <DEDUP_REMOVED lines=15> */
[----:B------:R2:W-:Y:S04]  /*cb60*/  LDGSTS.E [R81+0x44200], desc[UR20][R108.64], P2 ;  /* 0x442000006c517fae */ /* 0x0005e800091a1014 */
[----:B------:R-:W-:Y:S04]  /*cb70*/  LDGSTS.E [R81+0x44600], desc[UR20][R106.64], P2 ;  /* 0x446000006a517fae */ /* 0x000fe800091a1014 */
[----:B------:R3:W-:Y:S04]  /*cb80*/  LDGSTS.E [R81+0x44a00], desc[UR20][R104.64], P2 ;  /* 0x44a0000068517fae */ /* 0x0007e800091a1014 */
[----:B------:R-:W-:Y:S04]  /*cb90*/  LDGSTS.E [R81+0x44e00], desc[UR20][R102.64], P2 ;  /* 0x44e0000066517fae */ /* 0x000fe800091a1014 */
[----:B------:R4:W-:Y:S04]  /*cba0*/  LDGSTS.E [R81+0x45200], desc[UR20][R100.64], P2 ;  /* 0x4520000064517fae */ /* 0x0009e800091a1014 */
[----:B------:R-:W-:Y:S04]  /*cbb0*/  LDGSTS.E [R81+0x45600], desc[UR20][R98.64], P2 ;  /* 0x4560000062517fae */ /* 0x000fe800091a1014 */
[----:B------:R5:W-:Y:S04]  /*cbc0*/  LDGSTS.E [R81+0x45a00], desc[UR20][R96.64], P2 ;  /* 0x45a0000060517fae */ /* 0x000be800091a1014 */
[----:B------:R-:W-:Y:S04]  /*cbd0*/  LDGSTS.E [R81+0x45e00], desc[UR20][R94.64], P2 ;  /* 0x45e000005e517fae */ /* 0x000fe800091a1014 */
[----:B------:R-:W-:Y:S04]  /*cbe0*/  LDGSTS.E [R80+0x44300], desc[UR20][R92.64], P2 ;  /* 0x443000005c507fae */ /* 0x000fe800091a1014 */
[----:B------:R-:W-:Y:S04]  /*cbf0*/  LDGSTS.E [R80+0x44700], desc[UR20][R90.64], P2 ;  /* 0x447000005a507fae */ /* 0x000fe800091a1014 */
[----:B------:R-:W-:Y:S04]  /*cc00*/  LDGSTS.E [R80+0x44b00], desc[UR20][R88.64], P2 ;  /* 0x44b0000058507fae */ /* 0x000fe800091a1014 */
[----:B------:R-:W-:Y:S04]  /*cc10*/  LDGSTS.E [R80+0x44f00], desc[UR20][R86.64], P2 ;  /* 0x44f0000056507fae */ /* 0x000fe800091a1014 */
[----:B------:R2:W-:Y:S04]  /*cc20*/  LDGSTS.E [R80+0x45300], desc[UR20][R84.64], P2 ;  /* 0x4530000054507fae */ /* 0x0005e800091a1014 */
[----:B------:R-:W-:Y:S04]  /*cc30*/  LDGSTS.E [R80+0x45700], desc[UR20][R78.64], P2 ;  /* 0x457000004e507fae */ /* 0x000fe800091a1014 */
[----:B------:R-:W-:Y:S01]  /*cc40*/  LDGSTS.E [R80+0x45b00], desc[UR20][R76.64], P2 ;  /* 0x45b000004c507fae */ /* 0x000fe200091a1014 */
[----:B-1----:R-:W1:Y:S03]  /*cc50*/  S2R R247, SR_TID.X ;  /* 0x0000000000f77919 */ /* 0x002e660000002100 */
[----:B------:R1:W-:Y:S04]  /*cc60*/  LDGSTS.E [R80+0x45f00], desc[UR20][R74.64], P2 ;  /* 0x45f000004a507fae */ /* 0x0003e800091a1014 */
[----:B------:R-:W0:Y:S01]  /*cc70*/  LDGDEPBAR ;  /* 0x00000000000079af */ /* 0x000e220000000000 */
[----:B------:R-:W-:-:S04]  /*cc80*/  DEPBAR.LE SB0, 0x2 ;  /* 0x000080800000791a */ /* 0x000fc80000000000 */
[C---:B-1----:R-:W-:Y:S02]  /*cc90*/  IMAD.SHL.U32 R0, R247.reuse, 0x40, RZ ;  /* 0x00000040f7007824 */ /* 0x042fe400078e00ff */
[----:B------:R-:W-:-:S03]  /*cca0*/  IMAD.SHL.U32 R4, R247, 0x10, RZ ;  /* 0x00000010f7047824 */ /* 0x000fc600078e00ff */
[----:B------:R-:W-:-:S04]  /*ccb0*/  LOP3.LUT R0, R0, 0x600, RZ, 0xc0, !PT ;  /* 0x0000060000007812 */ /* 0x000fc800078ec0ff */
[----:B------:R-:W-:-:S04]  /*ccc0*/  LOP3.LUT R0, R0, 0x180, R244, 0xf8, !PT ;  /* 0x0000018000007812 */ /* 0x000fc800078ef8f4 */
[----:B------:R-:W-:Y:S01]  /*ccd0*/  LOP3.LUT R0, R0, 0x70, R4, 0xf8, !PT ;  /* 0x0000007000007812 */ /* 0x000fe200078ef804 */
[----:B------:R-:W-:Y:S06]  /*cce0*/  BAR.SYNC.DEFER_BLOCKING 0x0 ;  /* 0x0000000000007b1d */ /* 0x000fec0000010000 */
[----:B------:R-:W1:Y:S04]  /*ccf0*/  LDSM.16.M88.4 R8, [R0+UR7+0x14000] ;  /* 0x014000070008783b */ /* 0x000e680008000200 */
[----:B------:R-:W-:Y:S04]  /*cd00*/  LDSM.16.M88.4 R12, [R0+UR7+0x17800] ;  /* 0x01780007000c783b */ /* 0x000fe80008000200 */
[----:B------:R-:W-:Y:S04]  /*cd10*/  LDSM.16.M88.4 R16, [R0+UR7+0x19800] ;  /* 0x019800070010783b */ /* 0x000fe80008000200 */
[----:B--2---:R-:W-:Y:S04]  /*cd20*/  LDSM.16.M88.4 R108, [R0+UR7] ;  /* 0x00000007006c783b */ /* 0x004fe80008000200 */
[----:B---3--:R-:W-:Y:S04]  /*cd30*/  LDSM.16.M88.4 R104, [R0+UR7+0x800] ;  /* 0x000800070068783b */ /* 0x008fe80008000200 */
[----:B----4-:R-:W-:Y:S04]  /*cd40*/  LDSM.16.M88.4 R100, [R0+UR7+0x1000] ;  /* 0x001000070064783b */ /* 0x010fe80008000200 */
[----:B-----5:R-:W-:Y:S04]  /*cd50*/  LDSM.16.M88.4 R96, [R0+UR7+0x1800] ;  /* 0x001800070060783b */ /* 0x020fe80008000200 */
[----:B------:R-:W-:Y:S04]  /*cd60*/  LDSM.16.M88.4 R112, [R0+UR7+0x2000] ;  /* 0x002000070070783b */ /* 0x000fe80008000200 */
[----:B------:R-:W-:Y:S04]  /*cd70*/  LDSM.16.M88.4 R84, [R0+UR7+0x2800] ;  /* 0x002800070054783b */ /* 0x000fe80008000200 */
[----:B------:R-:W-:Y:S01]  /*cd80*/  LDSM.16.M88.4 R88, [R0+UR7+0x3000] ;  /* 0x003000070058783b */ /* 0x000fe20008000200 */
[----:B-1----:R-:W-:-:S03]  /*cd90*/  IMAD.MOV.U32 R56, RZ, RZ, R8 ;  /* 0x000000ffff387224 */ /* 0x002fc600078e0008 */
[----:B------:R-:W-:Y:S01]  /*cda0*/  STL.64 [R1+0x18], R10 ;  /* 0x0000180a01007387 */ /* 0x000fe20000100a00 */
[----:B------:R-:W-:-:S03]  /*cdb0*/  IMAD.MOV.U32 R4, RZ, RZ, R9 ;  /* 0x000000ffff047224 */ /* 0x000fc600078e0009 */
[----:B------:R-:W1:Y:S04]  /*cdc0*/  LDSM.16.M88.4 R8, [R0+UR7+0x14800] ;  /* 0x014800070008783b */ /* 0x000e680008000200 */
[----:B------:R-:W-:Y:S04]  /*cdd0*/  LDSM.16.M88.4 R92, [R0+UR7+0x3800] ;  /* 0x00380007005c783b */ /* 0x000fe80008000200 */
[----:B------:R-:W-:Y:S04]  /*cde0*/  LDSM.16.M88.4 R128, [R0+UR7+0x4000] ;  /* 0x004000070080783b */ /* 0x000fe80008000200 */
[----:B------:R-:W-:Y:S04]  /*cdf0*/  LDSM.16.M88.4 R124, [R0+UR7+0x4800] ;  /* 0x00480007007c783b */ /* 0x000fe80008000200 */
[----:B------:R-:W-:Y:S04]  /*ce00*/  LDSM.16.M88.4 R120, [R0+UR7+0x5000] ;  /* 0x005000070078783b */ /* 0x000fe80008000200 */
[----:B------:R-:W-:Y:S04]  /*ce10*/  LDSM.16.M88.4 R116, [R0+UR7+0x5800] ;  /* 0x005800070074783b */ /* 0x000fe80008000200 */
[----:B------:R-:W-:Y:S04]  /*ce20*/  LDSM.16.M88.4 R144, [R0+UR7+0x6000] ;  /* 0x006000070090783b */ /* 0x000fe80008000200 */
[----:B------:R-:W-:Y:S04]  /*ce30*/  LDSM.16.M88.4 R140, [R0+UR7+0x6800] ;  /* 0x00680007008c783b */ /* 0x000fe80008000200 */
[----:B------:R-:W-:Y:S04]  /*ce40*/  LDSM.16.M88.4 R136, [R0+UR7+0x7000] ;  /* 0x007000070088783b */ /* 0x000fe80008000200 */
[----:B------:R-:W-:Y:S01]  /*ce50*/  LDSM.16.M88.4 R132, [R0+UR7+0x7800] ;  /* 0x007800070084783b */ /* 0x000fe20008000200 */
[----:B-1----:R-:W-:-:S03]  /*ce60*/  IMAD.MOV.U32 R57, RZ, RZ, R8 ;  /* 0x000000ffff397224 */ /* 0x002fc600078e0008 */
[----:B------:R-:W-:Y:S01]  /*ce70*/  STL.64 [R1+0x8], R10 ;  /* 0x0000080a01007387 */ /* 0x000fe20000100a00 */
[----:B------:R-:W-:-:S03]  /*ce80*/  MOV R5, R9 ;  /* 0x0000000900057202 */ /* 0x000fc60000000f00 */
        /* <DEDUP_REMOVED lines=26> */
[----:B------:R-:W1:Y:S01]  /*d030*/  LDSM.16.M88.4 R8, [R0+UR7+0x17000] ;  /* 0x017000070008783b */ /* 0x000e620008000200 */
[----:B------:R-:W-:-:S03]  /*d040*/  IMAD.MOV.U32 R63, RZ, RZ, R12 ;  /* 0x000000ffff3f7224 */ /* 0x000fc600078e000c */
        /* <DEDUP_REMOVED lines=10> */
[----:B------:R-:W-:Y:S02]  /*d0f0*/  IMAD.MOV.U32 R8, RZ, RZ, R9 ;  /* 0x000000ffff087224 */ /* 0x000fe400078e0009 */
[----:B------:R-:W-:Y:S01]  /*d100*/  IMAD.MOV.U32 R9, RZ, RZ, R13 ;  /* 0x000000ffff097224 */ /* 0x000fe200078e000d */
[----:B------:R-:W-:Y:S04]  /*d110*/  STL.64 [R1+0x28], R14 ;  /* 0x0000280e01007387 */ /* 0x000fe80000100a00 */
[----:B------:R-:W1:Y:S02]  /*d120*/  LDSM.16.M88.4 R12, [R0+UR7+0x18000] ;  /* 0x01800007000c783b */ /* 0x000e640008000200 */
[----:B-1----:R-:W-:-:S02]  /*d130*/  MOV R64, R12 ;  /* 0x0000000c00407202 */ /* 0x002fc40000000f00 */
[----:B------:R-:W-:Y:S01]  /*d140*/  STL.64 [R1+0x98], R14 ;  /* 0x0000980e01007387 */ /* 0x000fe20000100a00 */
[----:B------:R-:W-:-:S03]  /*d150*/  IMAD.MOV.U32 R10, RZ, RZ, R13 ;  /* 0x000000ffff0a7224 */ /* 0x000fc600078e000d */
[----:B------:R-:W1:Y:S02]  /*d160*/  LDSM.16.M88.4 R12, [R0+UR7+0x18800] ;  /* 0x01880007000c783b */ /* 0x000e640008000200 */
[----:B-1----:R-:W-:Y:S02]  /*d170*/  IMAD.MOV.U32 R65, RZ, RZ, R12 ;  /* 0x000000ffff417224 */ /* 0x002fe400078e000c */
[----:B------:R-:W-:Y:S01]  /*d180*/  STL.64 [R1+0x88], R14 ;  /* 0x0000880e01007387 */ /* 0x000fe20000100a00 */
[----:B------:R-:W-:-:S03]  /*d190*/  IMAD.MOV.U32 R11, RZ, RZ, R13 ;  /* 0x000000ffff0b7224 */ /* 0x000fc600078e000d */
[----:B------:R-:W1:Y:S01]  /*d1a0*/  LDSM.16.M88.4 R12, [R0+UR7+0x19000] ;  /* 0x01900007000c783b */ /* 0x000e620008000200 */
[----:B------:R-:W-:Y:S02]  /*d1b0*/  IMAD.MOV.U32 R67, RZ, RZ, R16 ;  /* 0x000000ffff437224 */ /* 0x000fe400078e0010 */
[----:B-1----:R-:W-:Y:S01]  /*d1c0*/  IMAD.MOV.U32 R66, RZ, RZ, R12 ;  /* 0x000000ffff427224 */ /* 0x002fe200078e000c */
[----:B------:R-:W-:Y:S01]  /*d1d0*/  STL.64 [R1+0x78], R14 ;  /* 0x0000780e01007387 */ /* 0x000fe20000100a00 */
[----:B------:R-:W-:Y:S02]  /*d1e0*/  IMAD.MOV.U32 R12, RZ, RZ, R13 ;  /* 0x000000ffff0c7224 */ /* 0x000fe400078e000d */
[----:B------:R-:W-:Y:S01]  /*d1f0*/  IMAD.MOV.U32 R13, RZ, RZ, R17 ;  /* 0x000000ffff0d7224 */ /* 0x000fe200078e0011 */
[----:B------:R-:W-:Y:S04]  /*d200*/  STL.64 [R1+0x68], R18 ;  /* 0x0000681201007387 */ /* 0x000fe80000100a00 */
[----:B------:R-:W1:Y:S02]  /*d210*/  LDSM.16.M88.4 R16, [R0+UR7+0x1a000] ;  /* 0x01a000070010783b */ /* 0x000e640008000200 */
[----:B-1----:R-:W-:-:S02]  /*d220*/  IMAD.MOV.U32 R68, RZ, RZ, R16 ;  /* 0x000000ffff447224 */ /* 0x002fc400078e0010 */
[----:B------:R-:W-:Y:S01]  /*d230*/  STL.64 [R1+0xd8], R18 ;  /* 0x0000d81201007387 */ /* 0x000fe20000100a00 */
[----:B------:R-:W-:-:S03]  /*d240*/  MOV R14, R17 ;  /* 0x00000011000e7202 */ /* 0x000fc60000000f00 */
[----:B------:R-:W1:Y:S02]  /*d250*/  LDSM.16.M88.4 R16, [R0+UR7+0x1a800] ;  /* 0x01a800070010783b */ /* 0x000e640008000200 */
[----:B-1----:R-:W-:Y:S02]  /*d260*/  IMAD.MOV.U32 R69, RZ, RZ, R16 ;  /* 0x000000ffff457224 */ /* 0x002fe400078e0010 */
[----:B------:R-:W-:Y:S01]  /*d270*/  STL.64 [R1+0xc8], R18 ;  /* 0x0000c81201007387 */ /* 0x000fe20000100a00 */
[----:B------:R-:W-:-:S03]  /*d280*/  IMAD.MOV.U32 R15, RZ, RZ, R17 ;  /* 0x000000ffff0f7224 */ /* 0x000fc600078e0011 */
[----:B------:R-:W1:Y:S04]  /*d290*/  LDSM.16.M88.4 R16, [R0+UR7+0x1b000] ;  /* 0x01b000070010783b */ /* 0x000e680008000200 */
[----:B-1----:R-:W-:Y:S01]  /*d2a0*/  STL.64 [R1+0xb0], R16 ;  /* 0x0000b01001007387 */ /* 0x002fe20000100a00 */
[----:B------:R-:W-:-:S03]  /*d2b0*/  IMAD.MOV.U32 R70, RZ, RZ, R16 ;  /* 0x000000ffff467224 */ /* 0x000fc600078e0010 */
[----:B------:R-:W-:Y:S04]  /*d2c0*/  STL.64 [R1+0xb8], R18 ;  /* 0x0000b81201007387 */ /* 0x000fe80000100a00 */
        /* <DEDUP_REMOVED lines=22> */
[----:B------:R-:W-:-:S03]  /*d430*/  MOV R76, R16 ;  /* 0x00000010004c7202 */ /* 0x000fc60000000f00 */
        /* <DEDUP_REMOVED lines=10> */
[----:B-1----:R1:W-:Y:S04]  /*d4e0*/  STL.64 [R1+0x120], R16 ;  /* 0x0001201001007387 */ /* 0x0023e80000100a00 */
[----:B------:R1:W-:Y:S01]  /*d4f0*/  STL.64 [R1+0x128], R18 ;  /* 0x0001281201007387 */ /* 0x0003e20000100a00 */
[----:B------:R-:W-:Y:S01]  /*d500*/  IMAD.MOV.U32 R79, RZ, RZ, R16 ;  /* 0x000000ffff4f7224 */ /* 0x000fe200078e0010 */
[----:B------:R-:W-:Y:S06]  /*d510*/  @!P6 BRA `(.L_x_6) ;  /* 0x000000080008e947 */ /* 0x000fec0003800000 */
[----:B-1----:R-:W-:Y:S01]  /*d520*/  IMAD.MOV.U32 R16, RZ, RZ, R108 ;  /* 0x000000ffff107224 */ /* 0x002fe200078e006c */
[----:B------:R-:W-:Y:S01]  /*d530*/  MOV R21, R84 ;  /* 0x0000005400157202 */ /* 0x000fe20000000f00 */
[----:B------:R-:W-:Y:S01]  /*d540*/  IMAD.MOV.U32 R17, RZ, RZ, R104 ;  /* 0x000000ffff117224 */ /* 0x000fe200078e0068 */
[----:B------:R-:W2:Y:S01]  /*d550*/  LDL.LU R108, [R1+0x124] ;  /* 0x00012400016c7983 */ /* 0x000ea20000300800 */
[----:B------:R-:W-:Y:S01]  /*d560*/  IMAD.MOV.U32 R18, RZ, RZ, R100 ;  /* 0x000000ffff127224 */ /* 0x000fe200078e0064 */
[----:B------:R-:W-:Y:S01]  /*d570*/  MOV R30, R136 ;  /* 0x00000088001e7202 */ /* 0x000fe20000000f00 */
[----:B------:R-:W-:Y:S01]  /*d580*/  IMAD.MOV.U32 R19, RZ, RZ, R96 ;  /* 0x000000ffff137224 */ /* 0x000fe200078e0060 */
[----:B------:R-:W3:Y:S01]  /*d590*/  LDL.LU R104, [R1+0x134] ;  /* 0x0001340001687983 */ /* 0x000ee20000300800 */
[----:B------:R-:W-:Y:S01]  /*d5a0*/  IMAD.MOV.U32 R20, RZ, RZ, R112 ;  /* 0x000000ffff147224 */ /* 0x000fe200078e0070 */
[----:B------:R-:W-:Y:S01]  /*d5b0*/  MOV R39, R164 ;  /* 0x000000a400277202 */ /* 0x000fe20000000f00 */
[----:B------:R-:W-:Y:S01]  /*d5c0*/  IMAD.MOV.U32 R22, RZ, RZ, R88 ;  /* 0x000000ffff167224 */ /* 0x000fe200078e0058 */
[----:B------:R-:W4:Y:S01]  /*d5d0*/  LDL.LU R100, [R1+0x144] ;  /* 0x0001440001647983 */ /* 0x000f220000300800 */
[----:B------:R-:W-:Y:S01]  /*d5e0*/  IMAD.MOV.U32 R23, RZ, RZ, R92 ;  /* 0x000000ffff177224 */ /* 0x000fe200078e005c */
[----:B------:R-:W-:Y:S01]  /*d5f0*/  MOV R48, R224 ;  /* 0x000000e000307202 */ /* 0x000fe20000000f00 */
[----:B------:R-:W-:Y:S01]  /*d600*/  IMAD.MOV.U32 R24, RZ, RZ, R128 ;  /* 0x000000ffff187224 */ /* 0x000fe200078e0080 */
[----:B------:R-:W5:Y:S01]  /*d610*/  LDL.LU R96, [R1+0x154] ;  /* 0x0001540001607983 */ /* 0x000f620000300800 */
[----:B------:R-:W-:Y:S01]  /*d620*/  IMAD.MOV.U32 R25, RZ, RZ, R124 ;  /* 0x000000ffff197224 */ /* 0x000fe200078e007c */
[----:B------:R-:W-:Y:S01]  /*d630*/  MOV R59, R244 ;  /* 0x000000f4003b7202 */ /* 0x000fe20000000f00 */
[----:B------:R-:W-:Y:S01]  /*d640*/  IMAD.MOV.U32 R29, RZ, RZ, R140 ;  /* 0x000000ffff1d7224 */ /* 0x000fe200078e008c */
[----:B------:R-:W5:Y:S01]  /*d650*/  LDL.LU R112, [R1+0xe4] ;  /* 0x0000e40001707983 */ /* 0x000f620000300800 */
[----:B------:R-:W-:-:S02]  /*d660*/  IMAD.MOV.U32 R34, RZ, RZ, R152 ;  /* 0x000000ffff227224 */ /* 0x000fc400078e0098 */
[----:B------:R-:W-:Y:S01]  /*d670*/  IMAD.MOV.U32 R36, RZ, RZ, R176 ;  /* 0x000000ffff247224 */ /* 0x000fe200078e00b0 */
[----:B------:R-:W5:Y:S01]  /*d680*/  LDL.LU R84, [R1+0xf4] ;  /* 0x0000f40001547983 */ /* 0x000f620000300800 */
[----:B------:R-:W-:Y:S02]  /*d690*/  IMAD.MOV.U32 R26, RZ, RZ, R120 ;  /* 0x000000ffff1a7224 */ /* 0x000fe400078e0078 */
[----:B------:R-:W-:Y:S01]  /*d6a0*/  IMAD.MOV.U32 R27, RZ, RZ, R116 ;  /* 0x000000ffff1b7224 */ /* 0x000fe200078e0074 */
[----:B------:R-:W5:Y:S01]  /*d6b0*/  LDL.LU R88, [R1+0x104] ;  /* 0x0001040001587983 */ /* 0x000f620000300800 */
[----:B------:R-:W-:Y:S02]  /*d6c0*/  IMAD.MOV.U32 R28, RZ, RZ, R144 ;  /* 0x000000ffff1c7224 */ /* 0x000fe400078e0090 */
        /* <DEDUP_REMOVED lines=8> */
[----:B------:R-:W-:Y:S01]  /*d750*/  IMAD.MOV.U32 R38, RZ, RZ, R168 ;  /* 0x000000ffff267224 */ /* 0x000fe200078e00a8 */
[----:B------:R-:W-:Y:S01]  /*d760*/  MOV R152, R7 ;  /* 0x0000000700987202 */ /* 0x000fe20000000f00 */
[----:B------:R-:W-:Y:S02]  /*d770*/  IMAD.MOV.U32 R40, RZ, RZ, R192 ;  /* 0x000000ffff287224 */ /* 0x000fe400078e00c0 */
[----:B------:R-:W-:-:S02]  /*d780*/  IMAD.MOV.U32 R41, RZ, RZ, R188 ;  /* 0x000000ffff297224 */ /* 0x000fc400078e00bc */
[----:B------:R-:W-:Y:S02]  /*d790*/  IMAD.MOV.U32 R42, RZ, RZ, R184 ;  /* 0x000000ffff2a7224 */ /* 0x000fe400078e00b8 */
[----:B------:R-:W-:Y:S02]  /*d7a0*/  IMAD.MOV.U32 R43, RZ, RZ, R180 ;  /* 0x000000ffff2b7224 */ /* 0x000fe400078e00b4 */
[----:B------:R-:W-:Y:S02]  /*d7b0*/  IMAD.MOV.U32 R44, RZ, RZ, R208 ;  /* 0x000000ffff2c7224 */ /* 0x000fe400078e00d0 */
[----:B------:R-:W-:Y:S02]  /*d7c0*/  IMAD.MOV.U32 R45, RZ, RZ, R204 ;  /* 0x000000ffff2d7224 */ /* 0x000fe400078e00cc */
        /* <DEDUP_REMOVED lines=20> */
[----:B------:R-:W-:Y:S01]  /*d910*/  IMAD.MOV.U32 R172, RZ, RZ, R4 ;  /* 0x000000ffffac7224 */ /* 0x000fe200078e0004 */
[----:B------:R1:W-:Y:S01]  /*d920*/  STTM.x64 tmem[UR11+0x100], R16 ;  /* 0x00010010000079ed */ /* 0x0003e2000834000b */
[----:B------:R-:W-:Y:S01]  /*d930*/  IMAD.MOV.U32 R4, RZ, RZ, R109 ;  /* 0x000000ffff047224 */ /* 0x000fe200078e006d */
[----:B------:R-:W-:Y:S01]  /*d940*/  MOV R9, R85 ;  /* 0x0000005500097202 */ /* 0x000fe20000000f00 */
        /* <DEDUP_REMOVED lines=10> */
[----:B-1----:R-:W-:Y:S01]  /*d9f0*/  IMAD.MOV.U32 R16, RZ, RZ, R145 ;  /* 0x000000ffff107224 */ /* 0x002fe200078e0091 */
[----:B------:R-:W-:Y:S01]  /*da00*/  MOV R18, R137 ;  /* 0x0000008900127202 */ /* 0x000fe20000000f00 */
[----:B------:R-:W-:Y:S01]  /*da10*/  IMAD.MOV.U32 R17, RZ, RZ, R141 ;  /* 0x000000ffff117224 */ /* 0x000fe200078e008d */
[----:B------:R-:W-:Y:S01]  /*da20*/  MOV R27, R165 ;  /* 0x000000a5001b7202 */ /* 0x000fe20000000f00 */
[----:B------:R-:W-:Y:S01]  /*da30*/  IMAD.MOV.U32 R19, RZ, RZ, R133 ;  /* 0x000000ffff137224 */ /* 0x000fe200078e0085 */
[----:B------:R-:W-:Y:S01]  /*da40*/  MOV R36, R225 ;  /* 0x000000e100247202 */ /* 0x000fe20000000f00 */
[----:B------:R-:W-:Y:S01]  /*da50*/  IMAD.MOV.U32 R20, RZ, RZ, R161 ;  /* 0x000000ffff147224 */ /* 0x000fe200078e00a1 */
[----:B------:R-:W-:Y:S01]  /*da60*/  MOV R45, R176 ;  /* 0x000000b0002d7202 */ /* 0x000fe20000000f00 */
[----:B------:R-:W-:Y:S01]  /*da70*/  IMAD.MOV.U32 R21, RZ, RZ, R157 ;  /* 0x000000ffff157224 */ /* 0x000fe200078e009d */
[----:B------:R-:W-:Y:S01]  /*da80*/  MOV R54, R140 ;  /* 0x0000008c00367202 */ /* 0x000fe20000000f00 */
        /* <DEDUP_REMOVED lines=32> */
[----:B--2---:R-:W-:Y:S02]  /*dc90*/  IMAD.MOV.U32 R67, RZ, RZ, R108 ;  /* 0x000000ffff437224 */ /* 0x004fe400078e006c */
[----:B---3--:R-:W-:Y:S02]  /*dca0*/  IMAD.MOV.U32 R66, RZ, RZ, R104 ;  /* 0x000000ffff427224 */ /* 0x008fe400078e0068 */
[----:B----4-:R-:W-:Y:S02]  /*dcb0*/  IMAD.MOV.U32 R65, RZ, RZ, R100 ;  /* 0x000000ffff417224 */ /* 0x010fe400078e0064 */
[----:B-----5:R-:W-:Y:S01]  /*dcc0*/  IMAD.MOV.U32 R64, RZ, RZ, R96 ;  /* 0x000000ffff407224 */ /* 0x020fe200078e0060 */
[----:B------:R-:W-:Y:S01]  /*dcd0*/  MOV R63, R112 ;  /* 0x00000070003f7202 */ /* 0x000fe20000000f00 */
[----:B------:R-:W-:-:S02]  /*dce0*/  IMAD.MOV.U32 R62, RZ, RZ, R84 ;  /* 0x000000ffff3e7224 */ /* 0x000fc400078e0054 */
[----:B------:R-:W-:Y:S02]  /*dcf0*/  IMAD.MOV.U32 R61, RZ, RZ, R88 ;  /* 0x000000ffff3d7224 */ /* 0x000fe400078e0058 */
[----:B------:R-:W-:Y:S02]  /*dd00*/  IMAD.MOV.U32 R60, RZ, RZ, R92 ;  /* 0x000000ffff3c7224 */ /* 0x000fe400078e005c */
[----:B------:R-:W-:Y:S02]  /*dd10*/  IMAD.MOV.U32 R59, RZ, RZ, R128 ;  /* 0x000000ffff3b7224 */ /* 0x000fe400078e0080 */
[----:B------:R-:W-:-:S04]  /*dd20*/  IMAD.MOV.U32 R58, RZ, RZ, R124 ;  /* 0x000000ffff3a7224 */ /* 0x000fc800078e007c */
[----:B------:R2:W-:Y:S03]  /*dd30*/  STTM.x64 tmem[UR11+0x140], R4 ;  /* 0x00014004000079ed */ /* 0x0005e6000834000b */
.L_x_6:
[----:B--2---:R-:W2:Y:S04]  /*dd40*/  LDL.LU.64 R10, [R1+0x178] ;  /* 0x00017800010a7983 */ /* 0x004ea80000300a00 */
[----:B------:R-:W3:Y:S04]  /*dd50*/  LDL.LU.64 R8, [R1+0x1d0] ;  /* 0x0001d00001087983 */ /* 0x000ee80000300a00 */
[----:B------:R-:W4:Y:S04]  /*dd60*/  LDL.LU.64 R30, [R1+0x1b0] ;  /* 0x0001b000011e7983 */ /* 0x000f280000300a00 */
[----:B------:R-:W5:Y:S04]  /*dd70*/  LDL.LU.64 R26, [R1+0x198] ;  /* 0x00019800011a7983 */ /* 0x000f680000300a00 */
[----:B------:R-:W2:Y:S04]  /*dd80*/  LDL.LU.64 R20, [R1+0x190] ;  /* 0x0001900001147983 */ /* 0x000ea80000300a00 */
[----:B------:R-:W2:Y:S04]  /*dd90*/  LDL.LU.64 R14, [R1+0x1b8] ;  /* 0x0001b800010e7983 */ /* 0x000ea80000300a00 */
[----:B------:R-:W2:Y:S04]  /*dda0*/  LDL.LU.64 R28, [R1+0x1d8] ;  /* 0x0001d800011c7983 */ /* 0x000ea80000300a00 */
[----:B------:R-:W2:Y:S04]  /*ddb0*/  LDL.LU.64 R6, [R1+0x1f8] ;  /* 0x0001f80001067983 */ /* 0x000ea80000300a00 */
[----:B-1----:R-:W2:Y:S04]  /*ddc0*/  LDL.LU.64 R16, [R1+0x180] ;  /* 0x0001800001107983 */ /* 0x002ea80000300a00 */
[----:B------:R-:W2:Y:S04]  /*ddd0*/  LDL.LU.64 R4, [R1+0x160] ;  /* 0x0001600001047983 */ /* 0x000ea80000300a00 */
[----:B------:R-:W2:Y:S04]  /*dde0*/  LDL.LU.64 R18, [R1+0x230] ;  /* 0x0002300001127983 */ /* 0x000ea80000300a00 */
[----:B------:R-:W2:Y:S04]  /*ddf0*/  LDL.LU.64 R24, [R1+0x210] ;  /* 0x0002100001187983 */ /* 0x000ea80000300a00 */
[----:B------:R-:W2:Y:S04]  /*de00*/  LDL.LU.64 R12, [R1+0x1f0] ;  /* 0x0001f000010c7983 */ /* 0x000ea80000300a00 */
[----:B------:R-:W2:Y:S04]  /*de10*/  LDL.LU.64 R32, [R1+0x238] ;  /* 0x0002380001207983 */ /* 0x000ea80000300a00 */
[----:B------:R-:W3:Y:S04]  /*de20*/  LDL.LU.64 R22, [R1+0x218] ;  /* 0x0002180001167983 */ /* 0x000ee80000300a00 */
[----:B------:R-:W3:Y:S04]  /*de30*/  LDL.LU.64 R46, [R1+0x248] ;  /* 0x00024800012e7983 */ /* 0x000ee80000300a00 */
[----:B------:R-:W4:Y:S04]  /*de40*/  LDL.LU.64 R40, [R1+0x228] ;  /* 0x0002280001287983 */ /* 0x000f280000300a00 */
[----:B------:R-:W5:Y:S04]  /*de50*/  LDL.LU.64 R34, [R1+0x208] ;  /* 0x0002080001227983 */ /* 0x000f680000300a00 */
[----:B------:R-:W5:Y:S01]  /*de60*/  LDL.LU.64 R62, [R1+0x1e8] ;  /* 0x0001e800013e7983 */ /* 0x000f620000300a00 */
[----:B------:R-:W-:-:S02]  /*de70*/  USHF.R.S32.HI UR13, URZ, 0x1f, UR5 ;  /* 0x0000001fff0d7899 */ /* 0x000fc40008011405 */
[----:B------:R-:W-:Y:S01]  /*de80*/  USHF.L.U32 UR12, UR5, 0x2, URZ ;  /* 0x00000002050c7899 */ /* 0x000fe200080006ff */
[----:B------:R-:W5:Y:S01]  /*de90*/  LDL.LU.64 R60, [R1+0x1c8] ;  /* 0x0001c800013c7983 */ /* 0x000f620000300a00 */
[----:B------:R-:W-:-:S03]  /*dea0*/  USHF.L.U64.HI UR13, UR5, 0x2, UR13 ;  /* 0x00000002050d7899 */ /* 0x000fc6000801020d */
[----:B------:R-:W5:Y:S04]  /*deb0*/  LDL.LU.64 R54, [R1+0x1a8] ;  /* 0x0001a80001367983 */ /* 0x000f680000300a00 */
[----:B------:R-:W5:Y:S01]  /*dec0*/  LDL.LU.64 R42, [R1+0x188] ;  /* 0x00018800012a7983 */ /* 0x000f620000300a00 */
[----:B--2---:R-:W-:Y:S02]  /*ded0*/  IMAD.MOV.U32 R36, RZ, RZ, R32 ;  /* 0x000000ffff247224 */ /* 0x004fe400078e0020 */
[----:B------:R-:W-:Y:S01]  /*dee0*/  IMAD.MOV.U32 R37, RZ, RZ, R33 ;  /* 0x000000ffff257224 */ /* 0x000fe200078e0021 */
[----:B---3--:R-:W-:Y:S02]  /*def0*/  IADD3 R44, P0, PT, R46, UR12, RZ ;  /* 0x0000000c2e2c7c10 */ /* 0x008fe4000ff1e0ff */
[----:B----4-:R-:W-:-:S02]  /*df00*/  IADD3 R38, P2, PT, R40, UR12, RZ ;  /* 0x0000000c28267c10 */ /* 0x010fc4000ff5e0ff */
[----:B------:R-:W-:Y:S02]  /*df10*/  IADD3.X R45, PT, PT, R47, UR13, RZ, P0, !PT ;  /* 0x0000000d2f2d7c10 */ /* 0x000fe400087fe4ff */
[----:B-----5:R-:W-:Y:S02]  /*df20*/  IADD3 R32, P3, PT, R34, UR12, RZ ;  /* 0x0000000c22207c10 */ /* 0x020fe4000ff7e0ff */
[----:B------:R-:W-:Y:S02]  /*df30*/  IADD3.X R39, PT, PT, R41, UR13, RZ, P2, !PT ;  /* 0x0000000d29277c10 */ /* 0x000fe400097fe4ff */
[----:B------:R-:W-:Y:S01]  /*df40*/  IADD3.X R33, PT, PT, R35, UR13, RZ, P3, !PT ;  /* 0x0000000d23217c10 */ /* 0x000fe20009ffe4ff */
[----:B------:R-:W-:Y:S04]  /*df50*/  STL.64 [R1+0xb40], R44 ;  /* 0x000b402c01007387 */ /* 0x000fe80000100a00 */
[----:B------:R-:W-:Y:S04]  /*df60*/  STL.64 [R1+0xb60], R38 ;  /* 0x000b602601007387 */ /* 0x000fe80000100a00 */
[----:B------:R1:W-:Y:S04]  /*df70*/  STL.64 [R1+0xb80], R32 ;  /* 0x000b802001007387 */ /* 0x0003e80000100a00 */
[----:B------:R-:W2:Y:S04]  /*df80*/  LDL.LU.64 R56, [R1+0x170] ;  /* 0x0001700001387983 */ /* 0x000ea80000300a00 */
[----:B------:R-:W3:Y:S04]  /*df90*/  LDL.LU.64 R52, [R1+0x240] ;  /* 0x0002400001347983 */ /* 0x000ee80000300a00 */
[----:B------:R-:W4:Y:S04]  /*dfa0*/  LDL.LU.64 R46, [R1+0x220] ;  /* 0x00022000012e7983 */ /* 0x000f280000300a00 */
[----:B-1----:R-:W5:Y:S01]  /*dfb0*/  LDL.LU.64 R32, [R1+0x200] ;  /* 0x0002000001207983 */ /* 0x002f620000300a00 */
[----:B------:R-:W-:-:S03]  /*dfc0*/  IADD3 R40, P0, PT, R62, UR12, RZ ;  /* 0x0000000c3e287c10 */ /* 0x000fc6000ff1e0ff */
[----:B------:R-:W5:Y:S04]  /*dfd0*/  LDL.LU.64 R48, [R1+0x1e0] ;  /* 0x0001e00001307983 */ /* 0x000f680000300a00 */
[----:B------:R-:W5:Y:S01]  /*dfe0*/  LDL.LU.64 R44, [R1+0x1c0] ;  /* 0x0001c000012c7983 */ /* 0x000f620000300a00 */
[----:B------:R-:W-:-:S03]  /*dff0*/  IADD3.X R41, PT, PT, R63, UR13, RZ, P0, !PT ;  /* 0x0000000d3f297c10 */ /* 0x000fc600087fe4ff */
[----:B------:R-:W5:Y:S04]  /*e000*/  LDL.LU.64 R38, [R1+0x1a0] ;  /* 0x0001a00001267983 */ /* 0x000f680000300a00 */
[----:B------:R1:W-:Y:S04]  /*e010*/  STL.64 [R1+0xba0], R40 ;  /* 0x000ba02801007387 */ /* 0x0003e80000100a00 */
[----:B-1----:R-:W5:Y:S01]  /*e020*/  LDL.LU.64 R40, [R1+0x168] ;  /* 0x0001680001287983 */ /* 0x002f620000300a00 */
[----:B------:R-:W-:Y:S02]  /*e030*/  IADD3 R58, P2, PT, R60, UR12, RZ ;  /* 0x0000000c3c3a7c10 */ /* 0x000fe4000ff5e0ff */
[----:B------:R-:W-:-:S02]  /*e040*/  IADD3 R50, P3, PT, R54, UR12, RZ ;  /* 0x0000000c36327c10 */ /* 0x000fc4000ff7e0ff */
[----:B------:R-:W-:Y:S02]  /*e050*/  IADD3 R34, P4, PT, R42, UR12, RZ ;  /* 0x0000000c2a227c10 */ /* 0x000fe4000ff9e0ff */
[----:B------:R-:W-:Y:S02]  /*e060*/  IADD3.X R59, PT, PT, R61, UR13, RZ, P2, !PT ;  /* 0x0000000d3d3b7c10 */ /* 0x000fe400097fe4ff */
[----:B------:R-:W-:Y:S02]  /*e070*/  IADD3.X R51, PT, PT, R55, UR13, RZ, P3, !PT ;  /* 0x0000000d37337c10 */ /* 0x000fe40009ffe4ff */
[----:B------:R-:W-:Y:S01]  /*e080*/  IADD3.X R35, PT, PT, R43, UR13, RZ, P4, !PT ;  /* 0x0000000d2b237c10 */ /* 0x000fe2000a7fe4ff */
[----:B------:R-:W-:Y:S04]  /*e090*/  STL.64 [R1+0xbb8], R58 ;  /* 0x000bb83a01007387 */ /* 0x000fe80000100a00 */
[----:B------:R-:W-:Y:S04]  /*e0a0*/  STL.64 [R1+0xbd0], R50 ;  /* 0x000bd03201007387 */ /* 0x000fe80000100a00 */
[----:B------:R1:W-:Y:S02]  /*e0b0*/  STL.64 [R1+0xbe8], R34 ;  /* 0x000be82201007387 */ /* 0x0003e40000100a00 */
[----:B-1----:R-:W-:Y:S01]  /*e0c0*/  IMAD.MOV.U32 R34, RZ, RZ, R30 ;  /* 0x000000ffff227224 */ /* 0x002fe200078e001e */
[----:B------:R-:W-:Y:S01]  /*e0d0*/  MOV R30, R28 ;  /* 0x0000001c001e7202 */ /* 0x000fe20000000f00 */
[----:B------:R-:W-:-:S02]  /*e0e0*/  IMAD.MOV.U32 R35, RZ, RZ, R31 ;  /* 0x000000ffff237224 */ /* 0x000fc400078e001f */
[----:B------:R-:W-:Y:S01]  /*e0f0*/  IMAD.MOV.U32 R31, RZ, RZ, R29 ;  /* 0x000000ffff1f7224 */ /* 0x000fe200078e001d */
[----:B--2---:R-:W-:Y:S02]  /*e100*/  IADD3 R54, P4, PT, R56, UR12, RZ ;  /* 0x0000000c38367c10 */ /* 0x004fe4000ff9e0ff */
[----:B---3--:R-:W-:Y:S02]  /*e110*/  IADD3 R50, P0, PT, R52, UR12, RZ ;  /* 0x0000000c34327c10 */ /* 0x008fe4000ff1e0ff */
[----:B------:R-:W-:Y:S02]  /*e120*/  IADD3.X R55, PT, PT, R57, UR13, RZ, P4, !PT ;  /* 0x0000000d39377c10 */ /* 0x000fe4000a7fe4ff */
[----:B----4-:R-:W-:Y:S02]  /*e130*/  IADD3 R42, P2, PT, R46, UR12, RZ ;  /* 0x0000000c2e2a7c10 */ /* 0x010fe4000ff5e0ff */
[----:B------:R-:W-:Y:S02]  /*e140*/  IADD3.X R51, PT, PT, R53, UR13, RZ, P0, !PT ;  /* 0x0000000d35337c10 */ /* 0x000fe400087fe4ff */
[----:B-----5:R-:W-:-:S02]  /*e150*/  IADD3 R28, P3, PT, R32, UR12, RZ ;  /* 0x0000000c201c7c10 */ /* 0x020fc4000ff7e0ff */
[----:B------:R-:W-:Y:S01]  /*e160*/  IADD3.X R43, PT, PT, R47, UR13, RZ, P2, !PT ;  /* 0x0000000d2f2b7c10 */ /* 0x000fe200097fe4ff */
[----:B------:R-:W-:Y:S01]  /*e170*/  STL.64 [R1+0xbf8], R54 ;  /* 0x000bf83601007387 */ /* 0x000fe20000100a00 */
[----:B------:R-:W-:Y:S02]  /*e180*/  IADD3.X R29, PT, PT, R33, UR13, RZ, P3, !PT ;  /* 0x0000000d211d7c10 */ /* 0x000fe40009ffe4ff */
[----:B------:R-:W-:Y:S01]  /*e190*/  IADD3 R46, P0, PT, R48, UR12, RZ ;  /* 0x0000000c302e7c10 */ /* 0x000fe2000ff1e0ff */
[----:B------:R-:W-:Y:S04]  /*e1a0*/  STL.64 [R1+0xb28], R50 ;  /* 0x000b283201007387 */ /* 0x000fe80000100a00 */
[----:B------:R1:W-:Y:S01]  /*e1b0*/  STL.64 [R1+0xb48], R42 ;  /* 0x000b482a01007387 */ /* 0x0003e20000100a00 */
[----:B------:R-:W-:-:S03]  /*e1c0*/  IADD3 R32, P3, PT, R38, UR12, RZ ;  /* 0x0000000c26207c10 */ /* 0x000fc6000ff7e0ff */
[----:B------:R2:W-:Y:S01]  /*e1d0*/  STL.64 [R1+0xb68], R28 ;  /* 0x000b681c01007387 */ /* 0x0005e20000100a00 */
[----:B------:R-:W-:Y:S02]  /*e1e0*/  IADD3.X R47, PT, PT, R49, UR13, RZ, P0, !PT ;  /* 0x0000000d312f7c10 */ /* 0x000fe400087fe4ff */
[----:B------:R-:W-:Y:S02]  /*e1f0*/  IADD3.X R33, PT, PT, R39, UR13, RZ, P3, !PT ;  /* 0x0000000d27217c10 */ /* 0x000fe40009ffe4ff */
[----:B-1----:R-:W-:Y:S01]  /*e200*/  IADD3 R42, P2, PT, R44, UR12, RZ ;  /* 0x0000000c2c2a7c10 */ /* 0x002fe2000ff5e0ff */
[----:B--2---:R-:W-:Y:S01]  /*e210*/  IMAD.MOV.U32 R28, RZ, RZ, R4 ;  /* 0x000000ffff1c7224 */ /* 0x004fe200078e0004 */
[----:B------:R-:W-:Y:S02]  /*e220*/  IADD3 R4, P4, PT, R16, UR12, RZ ;  /* 0x0000000c10047c10 */ /* 0x000fe4000ff9e0ff */
[----:B------:R-:W-:Y:S01]  /*e230*/  IADD3.X R43, PT, PT, R45, UR13, RZ, P2, !PT ;  /* 0x0000000d2d2b7c10 */ /* 0x000fe200097fe4ff */
[----:B------:R-:W-:Y:S01]  /*e240*/  IMAD.MOV.U32 R29, RZ, RZ, R5 ;  /* 0x000000ffff1d7224 */ /* 0x000fe200078e0005 */
[----:B------:R-:W-:Y:S01]  /*e250*/  IADD3.X R5, PT, PT, R17, UR13, RZ, P4, !PT ;  /* 0x0000000d11057c10 */ /* 0x000fe2000a7fe4ff */
[----:B------:R-:W-:Y:S01]  /*e260*/  STL.64 [R1+0xb88], R46 ;  /* 0x000b882e01007387 */ /* 0x000fe20000100a00 */
[----:B------:R-:W-:-:S02]  /*e270*/  IADD3 R16, P2, PT, R22, UR12, RZ ;  /* 0x0000000c16107c10 */ /* 0x000fc4000ff5e0ff */
[----:B------:R-:W-:Y:S01]  /*e280*/  IADD3 R38, P4, PT, R40, UR12, RZ ;  /* 0x0000000c28267c10 */ /* 0x000fe2000ff9e0ff */
[----:B------:R-:W-:Y:S01]  /*e290*/  STL.64 [R1+0xba8], R42 ;  /* 0x000ba82a01007387 */ /* 0x000fe20000100a00 */
[----:B------:R-:W-:-:S03]  /*e2a0*/  IADD3.X R17, PT, PT, R23, UR13, RZ, P2, !PT ;  /* 0x0000000d17117c10 */ /* 0x000fc600097fe4ff */
[----:B------:R1:W-:Y:S01]  /*e2b0*/  STL.64 [R1+0xbc0], R32 ;  /* 0x000bc02001007387 */ /* 0x0003e20000100a00 */
[----:B------:R-:W-:-:S03]  /*e2c0*/  IADD3.X R39, PT, PT, R41, UR13, RZ, P4, !PT ;  /* 0x0000000d29277c10 */ /* 0x000fc6000a7fe4ff */
[----:B------:R2:W-:Y:S01]  /*e2d0*/  STL.64 [R1+0xbd8], R4 ;  /* 0x000bd80401007387 */ /* 0x0005e20000100a00 */
[----:B-1----:R-:W-:Y:S02]  /*e2e0*/  IADD3 R32, P0, PT, R36, UR12, RZ ;  /* 0x0000000c24207c10 */ /* 0x002fe4000ff1e0ff */
[----:B--2---:R-:W-:Y:S02]  /*e2f0*/  IADD3 R4, P3, PT, R6, UR12, RZ ;  /* 0x0000000c06047c10 */ /* 0x004fe4000ff7e0ff */
[----:B------:R-:W-:Y:S02]  /*e300*/  IADD3 R6, P2, PT, R14, UR12, RZ ;  /* 0x0000000c0e067c10 */ /* 0x000fe4000ff5e0ff */
[----:B------:R-:W-:Y:S02]  /*e310*/  IADD3.X R33, PT, PT, R37, UR13, RZ, P0, !PT ;  /* 0x0000000d25217c10 */ /* 0x000fe400087fe4ff */
[----:B------:R-:W-:Y:S01]  /*e320*/  IADD3.X R5, PT, PT, R7, UR13, RZ, P3, !PT ;  /* 0x0000000d07057c10 */ /* 0x000fe20009ffe4ff */
[----:B------:R-:W-:Y:S01]  /*e330*/  STL.64 [R1+0xbf0], R38 ;  /* 0x000bf02601007387 */ /* 0x000fe20000100a00 */
[----:B------:R-:W-:-:S02]  /*e340*/  IADD3.X R7, PT, PT, R15, UR13, RZ, P2, !PT ;  /* 0x0000000d0f077c10 */ /* 0x000fc400097fe4ff */
[----:B------:R-:W-:Y:S01]  /*e350*/  IADD3 R22, P0, PT, R30, UR12, RZ ;  /* 0x0000000c1e167c10 */ /* 0x000fe2000ff1e0ff */
[----:B------:R-:W-:Y:S04]  /*e360*/  STL.64 [R1+0xb18], R32 ;  /* 0x000b182001007387 */ /* 0x000fe80000100a00 */
[----:B------:R-:W-:Y:S01]  /*e370*/  STL.64 [R1+0xb30], R16 ;  /* 0x000b301001007387 */ /* 0x000fe20000100a00 */
[----:B------:R-:W-:-:S03]  /*e380*/  IADD3.X R23, PT, PT, R31, UR13, RZ, P0, !PT ;  /* 0x0000000d1f177c10 */ /* 0x000fc600087fe4ff */
[----:B------:R-:W-:Y:S04]  /*e390*/  STL.64 [R1+0xb50], R4 ;  /* 0x000b500401007387 */ /* 0x000fe80000100a00 */
[----:B------:R1:W-:Y:S04]  /*e3a0*/  STL.64 [R1+0xb90], R6 ;  /* 0x000b900601007387 */ /* 0x0003e80000100a00 */
[----:B-1----:R-:W2:Y:S04]  /*e3b0*/  LDL.LU.64 R6, [R1+0xb08] ;  /* 0x000b080001067983 */ /* 0x002ea80000300a00 */
[----:B------:R1:W-:Y:S04]  /*e3c0*/  STL.64 [R1+0xb70], R22 ;  /* 0x000b701601007387 */ /* 0x0003e80000100a00 */
[----:B------:R-:W3:Y:S04]  /*e3d0*/  LDL.LU.64 R32, [R1+0xb00] ;  /* 0x000b000001207983 */ /* 0x000ee80000300a00 */
[----:B-1----:R-:W4:Y:S04]  /*e3e0*/  LDL.LU.64 R22, [R1+0xaf8] ;  /* 0x000af80001167983 */ /* 0x002f280000300a00 */
[----:B------:R-:W5:Y:S01]  /*e3f0*/  LDL.LU.64 R14, [R1+0xaf0] ;  /* 0x000af000010e7983 */ /* 0x000f620000300a00 */
[----:B------:R-:W-:-:S02]  /*e400*/  IADD3 R16, P3, PT, R26, UR12, RZ ;  /* 0x0000000c1a107c10 */ /* 0x000fc4000ff7e0ff */
[----:B------:R-:W-:Y:S02]  /*e410*/  IADD3 R4, P4, PT, R10, UR12, RZ ;  /* 0x0000000c0a047c10 */ /* 0x000fe4000ff9e0ff */
[----:B------:R-:W-:Y:S02]  /*e420*/  IADD3 R10, P0, PT, R18, UR12, RZ ;  /* 0x0000000c120a7c10 */ /* 0x000fe4000ff1e0ff */
[----:B------:R-:W-:Y:S02]  /*e430*/  IADD3.X R17, PT, PT, R27, UR13, RZ, P3, !PT ;  /* 0x0000000d1b117c10 */ /* 0x000fe40009ffe4ff */
[----:B------:R-:W-:Y:S02]  /*e440*/  IADD3.X R5, PT, PT, R11, UR13, RZ, P4, !PT ;  /* 0x0000000d0b057c10 */ /* 0x000fe4000a7fe4ff */
[----:B------:R-:W-:Y:S02]  /*e450*/  IADD3 R26, P4, PT, R28, UR12, RZ ;  /* 0x0000000c1c1a7c10 */ /* 0x000fe4000ff9e0ff */
[----:B------:R-:W-:Y:S01]  /*e460*/  IADD3.X R11, PT, PT, R19, UR13, RZ, P0, !PT ;  /* 0x0000000d130b7c10 */ /* 0x000fe200087fe4ff */
[----:B------:R-:W-:Y:S01]  /*e470*/  STL.64 [R1+0xbb0], R16 ;  /* 0x000bb01001007387 */ /* 0x000fe20000100a00 */
[----:B------:R-:W-:-:S03]  /*e480*/  IADD3.X R27, PT, PT, R29, UR13, RZ, P4, !PT ;  /* 0x0000000d1d1b7c10 */ /* 0x000fc6000a7fe4ff */
[----:B------:R1:W-:Y:S04]  /*e490*/  STL.64 [R1+0xbc8], R4 ;  /* 0x000bc80401007387 */ /* 0x0003e80000100a00 */
[----:B------:R1:W-:Y:S02]  /*e4a0*/  STL.64 [R1+0xb10], R10 ;  /* 0x000b100a01007387 */ /* 0x0003e40000100a00 */
[----:B-1----:R-:W-:Y:S02]  /*e4b0*/  IADD3 R4, P3, PT, R12, UR12, RZ ;  /* 0x0000000c0c047c10 */ /* 0x002fe4000ff7e0ff */
[----:B------:R-:W3:Y:S02]  /*e4c0*/  LDL.LU.64 R10, [R1+0xae8] ;  /* 0x000ae800010a7983 */ /* 0x000ee40000300a00 */
[----:B------:R-:W-:-:S02]  /*e4d0*/  IADD3.X R5, PT, PT, R13, UR13, RZ, P3, !PT ;  /* 0x0000000d0d057c10 */ /* 0x000fc40009ffe4ff */
[----:B------:R1:W-:Y:S01]  /*e4e0*/  STL.64 [R1+0xbe0], R26 ;  /* 0x000be01a01007387 */ /* 0x0003e20000100a00 */
[----:B------:R-:W-:-:S03]  /*e4f0*/  IADD3 R16, P2, PT, R24, UR12, RZ ;  /* 0x0000000c18107c10 */ /* 0x000fc6000ff5e0ff */
[----:B------:R-:W3:Y:S01]  /*e500*/  LDL.LU.64 R30, [R1+0xae0] ;  /* 0x000ae000011e7983 */ /* 0x000ee20000300a00 */
[----:B------:R-:W-:-:S03]  /*e510*/  IADD3.X R17, PT, PT, R25, UR13, RZ, P2, !PT ;  /* 0x0000000d19117c10 */ /* 0x000fc600097fe4ff */
[----:B-1----:R-:W3:Y:S04]  /*e520*/  LDL.LU.64 R26, [R1+0xad8] ;  /* 0x000ad800011a7983 */ /* 0x002ee80000300a00 */
[----:B------:R-:W3:Y:S04]  /*e530*/  LDL.LU.64 R18, [R1+0xad0] ;  /* 0x000ad00001127983 */ /* 0x000ee80000300a00 */
[----:B------:R1:W-:Y:S01]  /*e540*/  STL.64 [R1+0xb38], R4 ;  /* 0x000b380401007387 */ /* 0x0003e20000100a00 */
[----:B------:R-:W-:Y:S01]  /*e550*/  USHF.R.S32.HI UR15, URZ, 0x1f, UR4 ;  /* 0x0000001fff0f7899 */ /* 0x000fe20008011404 */
[----:B------:R-:W-:-:S02]  /*e560*/  IADD3 R28, P2, PT, R34, UR12, RZ ;  /* 0x0000000c221c7c10 */ /* 0x000fc4000ff5e0ff */
[----:B------:R1:W-:Y:S01]  /*e570*/  STL.64 [R1+0xb20], R16 ;  /* 0x000b201001007387 */ /* 0x0003e20000100a00 */
[----:B------:R-:W-:Y:S01]  /*e580*/  USHF.L.U32 UR14, UR4, 0x2, URZ ;  /* 0x00000002040e7899 */ /* 0x000fe200080006ff */
[----:B-1----:R-:W-:-:S04]  /*e590*/  IADD3 R4, P0, PT, R8, UR12, RZ ;  /* 0x0000000c08047c10 */ /* 0x002fc8000ff1e0ff */
[----:B------:R-:W-:Y:S02]  /*e5a0*/  IADD3.X R5, PT, PT, R9, UR13, RZ, P0, !PT ;  /* 0x0000000d09057c10 */ /* 0x000fe400087fe4ff */
[----:B------:R-:W3:Y:S01]  /*e5b0*/  LDL.LU.64 R8, [R1+0xac8] ;  /* 0x000ac80001087983 */ /* 0x000ee20000300a00 */
[----:B------:R-:W-:Y:S01]  /*e5c0*/  IADD3 R12, P3, PT, R20, UR12, RZ ;  /* 0x0000000c140c7c10 */ /* 0x000fe2000ff7e0ff */
[----:B------:R-:W-:Y:S01]  /*e5d0*/  USHF.L.U64.HI UR15, UR4, 0x2, UR15 ;  /* 0x00000002040f7899 */ /* 0x000fe2000801020f */
[----:B------:R-:W-:Y:S01]  /*e5e0*/  IADD3.X R29, PT, PT, R35, UR13, RZ, P2, !PT ;  /* 0x0000000d231d7c10 */ /* 0x000fe200097fe4ff */
[----:B------:R-:W3:Y:S01]  /*e5f0*/  LDL.LU.64 R24, [R1+0xac0] ;  /* 0x000ac00001187983 */ /* 0x000ee20000300a00 */
[----:B------:R-:W-:-:S03]  /*e600*/  IADD3.X R13, PT, PT, R21, UR13, RZ, P3, !PT ;  /* 0x0000000d150d7c10 */ /* 0x000fc60009ffe4ff */
[----:B------:R-:W3:Y:S04]  /*e610*/  LDL.LU.64 R16, [R1+0xab8] ;  /* 0x000ab80001107983 */ /* 0x000ee80000300a00 */
[----:B------:R1:W-:Y:S04]  /*e620*/  STL.64 [R1+0xb58], R4 ;  /* 0x000b580401007387 */ /* 0x0003e80000100a00 */
[----:B-1----:R-:W3:Y:S04]  /*e630*/  LDL.LU.64 R4, [R1+0xab0] ;  /* 0x000ab00001047983 */ /* 0x002ee80000300a00 */
[----:B------:R1:W-:Y:S04]  /*e640*/  STL.64 [R1+0xb78], R28 ;  /* 0x000b781c01007387 */ /* 0x0003e80000100a00 */
[----:B------:R1:W-:Y:S01]  /*e650*/  STL.64 [R1+0xb98], R12 ;  /* 0x000b980c01007387 */ /* 0x0003e20000100a00 */
[----:B--2---:R-:W-:-:S04]  /*e660*/  IADD3 R68, P0, PT, R6, UR14, RZ ;  /* 0x0000000e06447c10 */ /* 0x004fc8000ff1e0ff */
[----:B------:R-:W-:Y:S02]  /*e670*/  IADD3.X R69, PT, PT, R7, UR15, RZ, P0, !PT ;  /* 0x0000000f07457c10 */ /* 0x000fe400087fe4ff */
[----:B------:R-:W2:Y:S04]  /*e680*/  LDL.LU.64 R6, [R1+0xaa8] ;  /* 0x000aa80001067983 */ /* 0x000ea80000300a00 */
[----:B-1----:R-:W2:Y:S04]  /*e690*/  LDL.LU.64 R28, [R1+0xaa0] ;  /* 0x000aa000011c7983 */ /* 0x002ea80000300a00 */
[----:B------:R-:W2:Y:S04]  /*e6a0*/  LDL.LU.64 R20, [R1+0xa98] ;  /* 0x000a980001147983 */ /* 0x000ea80000300a00 */
[----:B------:R-:W2:Y:S01]  /*e6b0*/  LDL.LU.64 R12, [R1+0xa90] ;  /* 0x000a9000010c7983 */ /* 0x000ea20000300a00 */
[----:B-----5:R-:W-:-:S04]  /*e6c0*/  IADD3 R74, P4, PT, R14, UR14, RZ ;  /* 0x0000000e0e4a7c10 */ /* 0x020fc8000ff9e0ff */
[----:B------:R-:W-:Y:S02]  /*e6d0*/  IADD3.X R75, PT, PT, R15, UR15, RZ, P4, !PT ;  /* 0x0000000f0f4b7c10 */ /* 0x000fe4000a7fe4ff */
[----:B------:R-:W5:Y:S01]  /*e6e0*/  LDL.LU.64 R14, [R1+0xa88] ;  /* 0x000a8800010e7983 */ /* 0x000f620000300a00 */
[----:B----4-:R-:W-:-:S03]  /*e6f0*/  IADD3 R72, P3, PT, R22, UR14, RZ ;  /* 0x0000000e16487c10 */ /* 0x010fc6000ff7e0ff */
[----:B------:R-:W4:Y:S01]  /*e700*/  LDL.LU.64 R36, [R1+0xa80] ;  /* 0x000a800001247983 */ /* 0x000f220000300a00 */
[----:B------:R-:W-:-:S03]  /*e710*/  IADD3.X R73, PT, PT, R23, UR15, RZ, P3, !PT ;  /* 0x0000000f17497c10 */ /* 0x000fc60009ffe4ff */
[----:B------:R-:W4:Y:S01]  /*e720*/  LDL.LU.64 R22, [R1+0xa78] ;  /* 0x000a780001167983 */ /* 0x000f220000300a00 */
[----:B---3--:R-:W-:Y:S02]  /*e730*/  IADD3 R70, P2, PT, R32, UR14, RZ ;  /* 0x0000000e20467c10 */ /* 0x008fe4000ff5e0ff */
[----:B------:R-:W-:-:S04]  /*e740*/  IADD3 R76, P0, PT, R10, UR14, RZ ;  /* 0x0000000e0a4c7c10 */ /* 0x000fc8000ff1e0ff */
[----:B------:R-:W-:Y:S02]  /*e750*/  IADD3.X R77, PT, PT, R11, UR15, RZ, P0, !PT ;  /* 0x0000000f0b4d7c10 */ /* 0x000fe400087fe4ff */
[----:B------:R-:W3:Y:S01]  /*e760*/  LDL.LU.64 R10, [R1+0xa70] ;  /* 0x000a7000010a7983 */ /* 0x000ee20000300a00 */
[----:B------:R-:W-:Y:S02]  /*e770*/  IADD3.X R71, PT, PT, R33, UR15, RZ, P2, !PT ;  /* 0x0000000f21477c10 */ /* 0x000fe400097fe4ff */
[----:B------:R-:W-:-:S04]  /*e780*/  IADD3 R88, P4, PT, R18, UR14, RZ ;  /* 0x0000000e12587c10 */ /* 0x000fc8000ff9e0ff */
[----:B------:R-:W-:Y:S02]  /*e790*/  IADD3.X R89, PT, PT, R19, UR15, RZ, P4, !PT ;  /* 0x0000000f13597c10 */ /* 0x000fe4000a7fe4ff */
[----:B------:R-:W3:Y:S01]  /*e7a0*/  LDL.LU.64 R18, [R1+0xa68] ;  /* 0x000a680001127983 */ /* 0x000ee20000300a00 */
[----:B------:R-:W-:-:S03]  /*e7b0*/  IADD3 R84, P3, PT, R26, UR14, RZ ;  /* 0x0000000e1a547c10 */ /* 0x000fc6000ff7e0ff */
[----:B------:R-:W3:Y:S01]  /*e7c0*/  LDL.LU.64 R32, [R1+0xa60] ;  /* 0x000a600001207983 */ /* 0x000ee20000300a00 */
[----:B------:R-:W-:-:S03]  /*e7d0*/  IADD3.X R85, PT, PT, R27, UR15, RZ, P3, !PT ;  /* 0x0000000f1b557c10 */ /* 0x000fc60009ffe4ff */
[----:B------:R-:W3:Y:S01]  /*e7e0*/  LDL.LU.64 R26, [R1+0xa58] ;  /* 0x000a5800011a7983 */ /* 0x000ee20000300a00 */
[----:B------:R-:W-:-:S04]  /*e7f0*/  IADD3 R140, P0, PT, R8, UR14, RZ ;  /* 0x0000000e088c7c10 */ /* 0x000fc8000ff1e0ff */
[----:B------:R-:W-:Y:S02]  /*e800*/  IADD3.X R141, PT, PT, R9, UR15, RZ, P0, !PT ;  /* 0x0000000f098d7c10 */ /* 0x000fe400087fe4ff */
[----:B------:R-:W3:Y:S01]  /*e810*/  LDL.LU.64 R8, [R1+0xa50] ;  /* 0x000a500001087983 */ /* 0x000ee20000300a00 */
[----:B------:R-:W-:Y:S02]  /*e820*/  IADD3 R172, P3, PT, R16, UR14, RZ ;  /* 0x0000000e10ac7c10 */ /* 0x000fe4000ff7e0ff */
[----:B------:R-:W-:Y:S02]  /*e830*/  IADD3 R78, P2, PT, R30, UR14, RZ ;  /* 0x0000000e1e4e7c10 */ /* 0x000fe4000ff5e0ff */
[----:B------:R-:W-:Y:S02]  /*e840*/  IADD3.X R173, PT, PT, R17, UR15, RZ, P3, !PT ;  /* 0x0000000f11ad7c10 */ /* 0x000fe40009ffe4ff */
[----:B------:R-:W3:Y:S01]  /*e850*/  LDL.LU.64 R16, [R1+0xa48] ;  /* 0x000a480001107983 */ /* 0x000ee20000300a00 */
[----:B------:R-:W-:-:S02]  /*e860*/  IADD3.X R79, PT, PT, R31, UR15, RZ, P2, !PT ;  /* 0x0000000f1f4f7c10 */ /* 0x000fc400097fe4ff */
[----:B------:R-:W-:Y:S01]  /*e870*/  IADD3 R156, P2, PT, R24, UR14, RZ ;  /* 0x0000000e189c7c10 */ /* 0x000fe2000ff5e0ff */
[----:B------:R-:W3:Y:S01]  /*e880*/  LDL.LU.64 R34, [R1+0xa30] ;  /* 0x000a300001227983 */ /* 0x000ee20000300a00 */
[----:B------:R-:W-:-:S04]  /*e890*/  IADD3 R188, P4, PT, R4, UR14, RZ ;  /* 0x0000000e04bc7c10 */ /* 0x000fc8000ff9e0ff */
[----:B------:R-:W-:Y:S02]  /*e8a0*/  IADD3.X R189, PT, PT, R5, UR15, RZ, P4, !PT ;  /* 0x0000000f05bd7c10 */ /* 0x000fe4000a7fe4ff */
[----:B------:R-:W-:Y:S02]  /*e8b0*/  IADD3.X R157, PT, PT, R25, UR15, RZ, P2, !PT ;  /* 0x0000000f199d7c10 */ /* 0x000fe400097fe4ff */
[----:B------:R-:W3:Y:S01]  /*e8c0*/  LDL.LU.64 R24, [R1+0xa28] ;  /* 0x000a280001187983 */ /* 0x000ee20000300a00 */
[----:B--2---:R-:W-:-:S04]  /*e8d0*/  IADD3 R204, P0, PT, R6, UR14, RZ ;  /* 0x0000000e06cc7c10 */ /* 0x004fc8000ff1e0ff */
[----:B------:R-:W-:Y:S02]  /*e8e0*/  IADD3.X R205, PT, PT, R7, UR15, RZ, P0, !PT ;  /* 0x0000000f07cd7c10 */ /* 0x000fe400087fe4ff */
[----:B------:R-:W2:Y:S01]  /*e8f0*/  LDL.LU.64 R6, [R1+0xa20] ;  /* 0x000a200001067983 */ /* 0x000ea20000300a00 */
[----:B------:R-:W-:-:S04]  /*e900*/  IADD3 R4, P4, PT, R12, UR14, RZ ;  /* 0x0000000e0c047c10 */ /* 0x000fc8000ff9e0ff */
[----:B------:R-:W-:Y:S02]  /*e910*/  IADD3.X R5, PT, PT, R13, UR15, RZ, P4, !PT ;  /* 0x0000000f0d057c10 */ /* 0x000fe4000a7fe4ff */
[----:B-----5:R-:W-:-:S03]  /*e920*/  IADD3 R12, P0, PT, R14, UR14, RZ ;  /* 0x0000000e0e0c7c10 */ /* 0x020fc6000ff1e0ff */
[----:B------:R-:W-:Y:S01]  /*e930*/  STL.64 [R1], R4 ;  /* 0x0000000401007387 */ /* 0x000fe20000100a00 */
[----:B------:R-:W-:-:S03]  /*e940*/  IADD3.X R13, PT, PT, R15, UR15, RZ, P0, !PT ;  /* 0x0000000f0f0d7c10 */ /* 0x000fc600087fe4ff */
[----:B------:R-:W5:Y:S01]  /*e950*/  LDL.LU.64 R14, [R1+0xa18] ;  /* 0x000a1800010e7983 */ /* 0x000f620000300a00 */
[----:B------:R-:W-:Y:S02]  /*e960*/  IADD3 R220, P2, PT, R28, UR14, RZ ;  /* 0x0000000e1cdc7c10 */ /* 0x000fe4000ff5e0ff */
[----:B------:R-:W-:Y:S01]  /*e970*/  IADD3 R236, P3, PT, R20, UR14, RZ ;  /* 0x0000000e14ec7c10 */ /* 0x000fe2000ff7e0ff */
[----:B------:R-:W5:Y:S01]  /*e980*/  LDL.LU.64 R38, [R1+0xa10] ;  /* 0x000a100001267983 */ /* 0x000f620000300a00 */
[----:B------:R-:W-:Y:S02]  /*e990*/  IADD3.X R221, PT, PT, R29, UR15, RZ, P2, !PT ;  /* 0x0000000f1ddd7c10 */ /* 0x000fe400097fe4ff */
[----:B------:R-:W-:Y:S01]  /*e9a0*/  IADD3.X R237, PT, PT, R21, UR15, RZ, P3, !PT ;  /* 0x0000000f15ed7c10 */ /* 0x000fe20009ffe4ff */
[----:B------:R-:W5:Y:S01]  /*e9b0*/  LDL.LU.64 R28, [R1+0xa08] ;  /* 0x000a0800011c7983 */ /* 0x000f620000300a00 */
[----:B----4-:R-:W-:Y:S02]  /*e9c0*/  IADD3 R30, P2, PT, R36, UR14, RZ ;  /* 0x0000000e241e7c10 */ /* 0x010fe4000ff5e0ff */
[----:B------:R-:W-:-:S02]  /*e9d0*/  IADD3 R20, P3, PT, R22, UR14, RZ ;  /* 0x0000000e16147c10 */ /* 0x000fc4000ff7e0ff */
[----:B------:R-:W-:Y:S01]  /*e9e0*/  IADD3.X R31, PT, PT, R37, UR15, RZ, P2, !PT ;  /* 0x0000000f251f7c10 */ /* 0x000fe200097fe4ff */
[----:B------:R1:W-:Y:S01]  /*e9f0*/  STL.64 [R1+0x40], R12 ;  /* 0x0000400c01007387 */ /* 0x0003e20000100a00 */
[----:B------:R-:W-:-:S03]  /*ea00*/  IADD3.X R21, PT, PT, R23, UR15, RZ, P3, !PT ;  /* 0x0000000f17157c10 */ /* 0x000fc60009ffe4ff */
[----:B-1----:R-:W4:Y:S01]  /*ea10*/  LDL.LU.64 R12, [R1+0xa00] ;  /* 0x000a0000010c7983 */ /* 0x002f220000300a00 */
[----:B---3--:R-:W-:-:S04]  /*ea20*/  IADD3 R4, P4, PT, R10, UR14, RZ ;  /* 0x0000000e0a047c10 */ /* 0x008fc8000ff9e0ff */
[----:B------:R-:W-:Y:S01]  /*ea30*/  IADD3.X R5, PT, PT, R11, UR15, RZ, P4, !PT ;  /* 0x0000000f0b057c10 */ /* 0x000fe2000a7fe4ff */
[----:B------:R1:W-:Y:S04]  /*ea40*/  STL.64 [R1+0x80], R30 ;  /* 0x0000801e01007387 */ /* 0x0003e80000100a00 */
[----:B------:R3:W-:Y:S04]  /*ea50*/  STL.64 [R1+0xc0], R20 ;  /* 0x0000c01401007387 */ /* 0x0007e80000100a00 */
[----:B------:R1:W-:Y:S01]  /*ea60*/  STL.64 [R1+0x100], R4 ;  /* 0x0001000401007387 */ /* 0x0003e20000100a00 */
[----:B------:R-:W-:-:S04]  /*ea70*/  IADD3 R10, P0, PT, R18, UR14, RZ ;  /* 0x0000000e120a7c10 */ /* 0x000fc8000ff1e0ff */
[----:B------:R-:W-:Y:S02]  /*ea80*/  IADD3.X R11, PT, PT, R19, UR15, RZ, P0, !PT ;  /* 0x0000000f130b7c10 */ /* 0x000fe400087fe4ff */
[----:B------:R-:W4:Y:S01]  /*ea90*/  LDL.LU.64 R18, [R1+0x9f8] ;  /* 0x0009f80001127983 */ /* 0x000f220000300a00 */
[----:B-1----:R-:W-:Y:S02]  /*eaa0*/  IADD3 R30, P2, PT, R32, UR14, RZ ;  /* 0x0000000e201e7c10 */ /* 0x002fe4000ff5e0ff */
[----:B---3--:R-:W-:Y:S01]  /*eab0*/  IADD3 R20, P3, PT, R26, UR14, RZ ;  /* 0x0000000e1a147c10 */ /* 0x008fe2000ff7e0ff */
[----:B------:R-:W3:Y:S01]  /*eac0*/  LDL.LU.64 R36, [R1+0x9e8] ;  /* 0x0009e80001247983 */ /* 0x000ee20000300a00 */
[----:B------:R-:W-:Y:S02]  /*ead0*/  IADD3.X R31, PT, PT, R33, UR15, RZ, P2, !PT ;  /* 0x0000000f211f7c10 */ /* 0x000fe400097fe4ff */
[----:B------:R-:W-:Y:S01]  /*eae0*/  IADD3.X R21, PT, PT, R27, UR15, RZ, P3, !PT ;  /* 0x0000000f1b157c10 */ /* 0x000fe20009ffe4ff */
[----:B------:R-:W3:Y:S04]  /*eaf0*/  LDL.LU.64 R22, [R1+0x9e0] ;  /* 0x0009e00001167983 */ /* 0x000ee80000300a00 */
[----:B------:R1:W-:Y:S01]  /*eb00*/  STL.64 [R1+0x2d0], R10 ;  /* 0x0002d00a01007387 */ /* 0x0003e20000100a00 */
[----:B------:R-:W-:-:S04]  /*eb10*/  IADD3 R4, P4, PT, R8, UR14, RZ ;  /* 0x0000000e08047c10 */ /* 0x000fc8000ff9e0ff */
[----:B------:R-:W-:Y:S01]  /*eb20*/  IADD3.X R5, PT, PT, R9, UR15, RZ, P4, !PT ;  /* 0x0000000f09057c10 */ /* 0x000fe2000a7fe4ff */
[----:B-1----:R-:W3:Y:S01]  /*eb30*/  LDL.LU.64 R10, [R1+0x9d8] ;  /* 0x0009d800010a7983 */ /* 0x002ee20000300a00 */
[----:B------:R-:W-:-:S03]  /*eb40*/  IADD3 R8, P0, PT, R16, UR14, RZ ;  /* 0x0000000e10087c10 */ /* 0x000fc6000ff1e0ff */
[----:B------:R1:W-:Y:S01]  /*eb50*/  STL.64 [R1+0x2f0], R30 ;  /* 0x0002f01e01007387 */ /* 0x0003e20000100a00 */
[----:B------:R-:W-:-:S03]  /*eb60*/  IADD3.X R9, PT, PT, R17, UR15, RZ, P0, !PT ;  /* 0x0000000f11097c10 */ /* 0x000fc600087fe4ff */
[----:B------:R1:W-:Y:S04]  /*eb70*/  STL.64 [R1+0x310], R20 ;  /* 0x0003101401007387 */ /* 0x0003e80000100a00 */
[----:B------:R-:W-:Y:S04]  /*eb80*/  STL.64 [R1+0x330], R4 ;  /* 0x0003300401007387 */ /* 0x000fe80000100a00 */
[----:B------:R-:W3:Y:S01]  /*eb90*/  LDL.LU.64 R16, [R1+0x540] ;  /* 0x0005400001107983 */ /* 0x000ee20000300a00 */
[----:B-1----:R-:W-:Y:S02]  /*eba0*/  IADD3 R30, P2, PT, R34, UR14, RZ ;  /* 0x0000000e221e7c10 */ /* 0x002fe4000ff5e0ff */
[----:B------:R-:W-:Y:S01]  /*ebb0*/  IADD3 R20, P3, PT, R24, UR14, RZ ;  /* 0x0000000e18147c10 */ /* 0x000fe2000ff7e0ff */
[----:B------:R-:W3:Y:S01]  /*ebc0*/  LDL.LU.64 R32, [R1+0x588] ;  /* 0x0005880001207983 */ /* 0x000ee20000300a00 */
[----:B------:R-:W-:-:S02]  /*ebd0*/  IADD3.X R31, PT, PT, R35, UR15, RZ, P2, !PT ;  /* 0x0000000f231f7c10 */ /* 0x000fc400097fe4ff */
[----:B------:R-:W-:Y:S01]  /*ebe0*/  IADD3.X R21, PT, PT, R25, UR15, RZ, P3, !PT ;  /* 0x0000000f19157c10 */ /* 0x000fe20009ffe4ff */
[----:B------:R-:W3:Y:S04]  /*ebf0*/  LDL.LU.64 R26, [R1+0x5c8] ;  /* 0x0005c800011a7983 */ /* 0x000ee80000300a00 */
[----:B------:R1:W-:Y:S04]  /*ec00*/  STL.64 [R1+0x350], R8 ;  /* 0x0003500801007387 */ /* 0x0003e80000100a00 */
[----:B-1----:R-:W3:Y:S04]  /*ec10*/  LDL.LU.64 R8, [R1+0x610] ;  /* 0x0006100001087983 */ /* 0x002ee80000300a00 */
[----:B------:R1:W-:Y:S04]  /*ec20*/  STL.64 [R1+0x370], R30 ;  /* 0x0003701e01007387 */ /* 0x0003e80000100a00 */
[----:B------:R1:W-:Y:S01]  /*ec30*/  STL.64 [R1+0x390], R20 ;  /* 0x0003901401007387 */ /* 0x0003e20000100a00 */
[----:B--2---:R-:W-:-:S04]  /*ec40*/  IADD3 R4, P4, PT, R6, UR14, RZ ;  /* 0x0000000e06047c10 */ /* 0x004fc8000ff9e0ff */
[----:B------:R-:W-:-:S05]  /*ec50*/  IADD3.X R5, PT, PT, R7, UR15, RZ, P4, !PT ;  /* 0x0000000f07057c10 */ /* 0x000fca000a7fe4ff */
[----:B------:R4:W-:Y:S01]  /*ec60*/  STL.64 [R1+0x3b0], R4 ;  /* 0x0003b00401007387 */ /* 0x0009e20000100a00 */
[----:B-----5:R-:W-:-:S04]  /*ec70*/  IADD3 R6, P0, PT, R14, UR14, RZ ;  /* 0x0000000e0e067c10 */ /* 0x020fc8000ff1e0ff */
[----:B------:R-:W-:Y:S02]  /*ec80*/  IADD3.X R7, PT, PT, R15, UR15, RZ, P0, !PT ;  /* 0x0000000f0f077c10 */ /* 0x000fe400087fe4ff */
[----:B------:R-:W2:Y:S01]  /*ec90*/  LDL.LU.64 R14, [R1+0x658] ;  /* 0x00065800010e7983 */ /* 0x000ea20000300a00 */
[----:B-1----:R-:W-:Y:S02]  /*eca0*/  IADD3 R30, P2, PT, R38, UR14, RZ ;  /* 0x0000000e261e7c10 */ /* 0x002fe4000ff5e0ff */
[----:B------:R-:W-:Y:S01]  /*ecb0*/  IADD3 R20, P3, PT, R28, UR14, RZ ;  /* 0x0000000e1c147c10 */ /* 0x000fe2000ff7e0ff */
[----:B------:R-:W5:Y:S01]  /*ecc0*/  LDL.LU.64 R34, [R1+0x698] ;  /* 0x0006980001227983 */ /* 0x000f620000300a00 */
[----:B------:R-:W-:Y:S02]  /*ecd0*/  IADD3.X R31, PT, PT, R39, UR15, RZ, P2, !PT ;  /* 0x0000000f271f7c10 */ /* 0x000fe400097fe4ff */
[----:B------:R-:W-:Y:S01]  /*ece0*/  IADD3.X R21, PT, PT, R29, UR15, RZ, P3, !PT ;  /* 0x0000000f1d157c10 */ /* 0x000fe20009ffe4ff */
[----:B------:R-:W5:Y:S04]  /*ecf0*/  LDL.LU.64 R24, [R1+0x960] ;  /* 0x0009600001187983 */ /* 0x000f680000300a00 */
[----:B------:R1:W-:Y:S01]  /*ed00*/  STL.64 [R1+0x3d0], R6 ;  /* 0x0003d00601007387 */ /* 0x0003e20000100a00 */
[----:B----4-:R-:W-:-:S04]  /*ed10*/  IADD3 R4, P4, PT, R12, UR14, RZ ;  /* 0x0000000e0c047c10 */ /* 0x010fc8000ff9e0ff */
[----:B------:R-:W-:Y:S01]  /*ed20*/  IADD3.X R5, PT, PT, R13, UR15, RZ, P4, !PT ;  /* 0x0000000f0d057c10 */ /* 0x000fe2000a7fe4ff */
[----:B-1----:R-:W4:Y:S04]  /*ed30*/  LDL.LU.64 R6, [R1+0x990] ;  /* 0x0009900001067983 */ /* 0x002f280000300a00 */
[----:B------:R3:W-:Y:S04]  /*ed40*/  STL.64 [R1+0x3f0], R30 ;  /* 0x0003f01e01007387 */ /* 0x0007e80000100a00 */
[----:B------:R1:W-:Y:S04]  /*ed50*/  STL.64 [R1+0x410], R20 ;  /* 0x0004101401007387 */ /* 0x0003e80000100a00 */
[----:B------:R1:W-:Y:S01]  /*ed60*/  STL.64 [R1+0x430], R4 ;  /* 0x0004300401007387 */ /* 0x0003e20000100a00 */
[----:B------:R-:W-:-:S04]  /*ed70*/  IADD3 R12, P0, PT, R18, UR14, RZ ;  /* 0x0000000e120c7c10 */ /* 0x000fc8000ff1e0ff */
[----:B------:R-:W-:Y:S02]  /*ed80*/  IADD3.X R13, PT, PT, R19, UR15, RZ, P0, !PT ;  /* 0x0000000f130d7c10 */ /* 0x000fe400087fe4ff */
[----:B------:R-:W4:Y:S01]  /*ed90*/  LDL.LU.64 R18, [R1+0x9d0] ;  /* 0x0009d00001127983 */ /* 0x000f220000300a00 */
[----:B---3--:R-:W-:Y:S02]  /*eda0*/  IADD3 R30, P2, PT, R36, UR14, RZ ;  /* 0x0000000e241e7c10 */ /* 0x008fe4000ff5e0ff */
[----:B-1----:R-:W-:Y:S01]  /*edb0*/  IADD3 R20, P3, PT, R22, UR14, RZ ;  /* 0x0000000e16147c10 */ /* 0x002fe2000ff7e0ff */
[----:B------:R-:W3:Y:S01]  /*edc0*/  LDL.LU.64 R38, [R1+0x9c8] ;  /* 0x0009c80001267983 */ /* 0x000ee20000300a00 */
[----:B------:R-:W-:Y:S02]  /*edd0*/  IADD3.X R31, PT, PT, R37, UR15, RZ, P2, !PT ;  /* 0x0000000f251f7c10 */ /* 0x000fe400097fe4ff */
[----:B------:R-:W-:Y:S01]  /*ede0*/  IADD3.X R21, PT, PT, R23, UR15, RZ, P3, !PT ;  /* 0x0000000f17157c10 */ /* 0x000fe20009ffe4ff */
[----:B------:R-:W3:Y:S04]  /*edf0*/  LDL.LU.64 R28, [R1+0x9c0] ;  /* 0x0009c000011c7983 */ /* 0x000ee80000300a00 */
[----:B------:R1:W-:Y:S01]  /*ee00*/  STL.64 [R1+0x450], R12 ;  /* 0x0004500c01007387 */ /* 0x0003e20000100a00 */
[----:B------:R-:W-:-:S04]  /*ee10*/  IADD3 R4, P4, PT, R10, UR14, RZ ;  /* 0x0000000e0a047c10 */ /* 0x000fc8000ff9e0ff */
[----:B------:R-:W-:Y:S01]  /*ee20*/  IADD3.X R5, PT, PT, R11, UR15, RZ, P4, !PT ;  /* 0x0000000f0b057c10 */ /* 0x000fe2000a7fe4ff */
[----:B-1----:R-:W3:Y:S04]  /*ee30*/  LDL.LU.64 R12, [R1+0x9b8] ;  /* 0x0009b800010c7983 */ /* 0x002ee80000300a00 */
[----:B------:R1:W-:Y:S01]  /*ee40*/  STL.64 [R1+0x470], R30 ;  /* 0x0004701e01007387 */ /* 0x0003e20000100a00 */
[----:B------:R-:W-:-:S03]  /*ee50*/  IADD3 R10, P0, PT, R16, UR14, RZ ;  /* 0x0000000e100a7c10 */ /* 0x000fc6000ff1e0ff */
[----:B------:R1:W-:Y:S01]  /*ee60*/  STL.64 [R1+0x4b8], R20 ;  /* 0x0004b81401007387 */ /* 0x0003e20000100a00 */
[----:B------:R-:W-:-:S03]  /*ee70*/  IADD3.X R11, PT, PT, R17, UR15, RZ, P0, !PT ;  /* 0x0000000f110b7c10 */ /* 0x000fc600087fe4ff */
[----:B------:R1:W-:Y:S02]  /*ee80*/  STL.64 [R1+0x4f8], R4 ;  /* 0x0004f80401007387 */ /* 0x0003e40000100a00 */
[----:B-1----:R-:W-:Y:S02]  /*ee90*/  IADD3 R30, P2, PT, R32, UR14, RZ ;  /* 0x0000000e201e7c10 */ /* 0x002fe4000ff5e0ff */
[----:B------:R-:W3:Y:S02]  /*eea0*/  LDL.LU.64 R16, [R1+0x9b0] ;  /* 0x0009b00001107983 */ /* 0x000ee40000300a00 */
[----:B------:R-:W-:Y:S02]  /*eeb0*/  IADD3.X R31, PT, PT, R33, UR15, RZ, P2, !PT ;  /* 0x0000000f211f7c10 */ /* 0x000fe400097fe4ff */
[----:B------:R-:W-:Y:S01]  /*eec0*/  IADD3 R20, P3, PT, R26, UR14, RZ ;  /* 0x0000000e1a147c10 */ /* 0x000fe2000ff7e0ff */
[----:B------:R-:W3:Y:S03]  /*eed0*/  LDL.LU.64 R36, [R1+0x9a8] ;  /* 0x0009a80001247983 */ /* 0x000ee60000300a00 */
[----:B------:R-:W-:Y:S01]  /*eee0*/  IADD3.X R21, PT, PT, R27, UR15, RZ, P3, !PT ;  /* 0x0000000f1b157c10 */ /* 0x000fe20009ffe4ff */
[----:B------:R-:W3:Y:S01]  /*eef0*/  LDL.LU.64 R22, [R1+0x9a0] ;  /* 0x0009a00001167983 */ /* 0x000ee20000300a00 */
[----:B------:R-:W-:-:S03]  /*ef00*/  IADD3 R4, P4, PT, R8, UR14, RZ ;  /* 0x0000000e08047c10 */ /* 0x000fc6000ff9e0ff */
[----:B------:R1:W-:Y:S01]  /*ef10*/  STL.64 [R1+0x540], R10 ;  /* 0x0005400a01007387 */ /* 0x0003e20000100a00 */
[----:B------:R-:W-:-:S03]  /*ef20*/  IADD3.X R5, PT, PT, R9, UR15, RZ, P4, !PT ;  /* 0x0000000f09057c10 */ /* 0x000fc6000a7fe4ff */
[----:B-1----:R-:W3:Y:S04]  /*ef30*/  LDL.LU.64 R10, [R1+0x998] ;  /* 0x00099800010a7983 */ /* 0x002ee80000300a00 */
[----:B------:R5:W-:Y:S04]  /*ef40*/  STL.64 [R1+0x588], R30 ;  /* 0x0005881e01007387 */ /* 0x000be80000100a00 */
[----:B------:R1:W-:Y:S04]  /*ef50*/  STL.64 [R1+0x5c8], R20 ;  /* 0x0005c81401007387 */ /* 0x0003e80000100a00 */
[----:B------:R4:W-:Y:S01]  /*ef60*/  STL.64 [R1+0x610], R4 ;  /* 0x0006100401007387 */ /* 0x0009e20000100a00 */
[----:B--2---:R-:W-:-:S04]  /*ef70*/  IADD3 R8, P0, PT, R14, UR14, RZ ;  /* 0x0000000e0e087c10 */ /* 0x004fc8000ff1e0ff */
[----:B------:R-:W-:Y:S02]  /*ef80*/  IADD3.X R9, PT, PT, R15, UR15, RZ, P0, !PT ;  /* 0x0000000f0f097c10 */ /* 0x000fe400087fe4ff */
[----:B------:R-:W2:Y:S01]  /*ef90*/  LDL.LU.64 R14, [R1+0x988] ;  /* 0x00098800010e7983 */ /* 0x000ea20000300a00 */
[----:B-----5:R-:W-:Y:S02]  /*efa0*/  IADD3 R30, P2, PT, R34, UR14, RZ ;  /* 0x0000000e221e7c10 */ /* 0x020fe4000ff5e0ff */
[----:B-1----:R-:W-:Y:S01]  /*efb0*/  IADD3 R20, P3, PT, R24, UR14, RZ ;  /* 0x0000000e18147c10 */ /* 0x002fe2000ff7e0ff */
        /* <DEDUP_REMOVED lines=14> */
[----:B---3--:R-:W-:-:S03]  /*f0a0*/  IADD3 R30, P2, PT, R38, UR14, RZ ;  /* 0x0000000e261e7c10 */ /* 0x008fc6000ff5e0ff */
[----:B------:R-:W3:Y:S01]  /*f0b0*/  LDL.LU.64 R34, [R1+0x958] ;  /* 0x0009580001227983 */ /* 0x000ee20000300a00 */
[----:B-1----:R-:W-:-:S03]  /*f0c0*/  IADD3 R20, P3, PT, R28, UR14, RZ ;  /* 0x0000000e1c147c10 */ /* 0x002fc6000ff7e0ff */
[----:B------:R-:W3:Y:S01]  /*f0d0*/  LDL.LU.64 R24, [R1+0x950] ;  /* 0x0009500001187983 */ /* 0x000ee20000300a00 */
[----:B------:R-:W-:-:S03]  /*f0e0*/  IADD3.X R31, PT, PT, R39, UR15, RZ, P2, !PT ;  /* 0x0000000f271f7c10 */ /* 0x000fc600097fe4ff */
[----:B------:R1:W-:Y:S01]  /*f0f0*/  STL.64 [R1+0xa48], R6 ;  /* 0x000a480601007387 */ /* 0x0003e20000100a00 */
[----:B------:R-:W-:Y:S02]  /*f100*/  IADD3.X R21, PT, PT, R29, UR15, RZ, P3, !PT ;  /* 0x0000000f1d157c10 */ /* 0x000fe40009ffe4ff */
[----:B------:R-:W-:Y:S01]  /*f110*/  IADD3 R4, P4, PT, R12, UR14, RZ ;  /* 0x0000000e0c047c10 */ /* 0x000fe2000ff9e0ff */
[----:B-1----:R-:W3:Y:S03]  /*f120*/  LDL.LU.64 R6, [R1+0x948] ;  /* 0x0009480001067983 */ /* 0x002ee60000300a00 */
[----:B------:R-:W-:Y:S01]  /*f130*/  IADD3.X R5, PT, PT, R13, UR15, RZ, P4, !PT ;  /* 0x0000000f0d057c10 */ /* 0x000fe2000a7fe4ff */
[----:B------:R1:W-:Y:S04]  /*f140*/  STL.64 [R1+0xa50], R30 ;  /* 0x000a501e01007387 */ /* 0x0003e80000100a00 */
[----:B------:R1:W-:Y:S01]  /*f150*/  STL.64 [R1+0xa58], R20 ;  /* 0x000a581401007387 */ /* 0x0003e20000100a00 */
[----:B------:R-:W-:-:S03]  /*f160*/  IADD3 R12, P0, PT, R16, UR14, RZ ;  /* 0x0000000e100c7c10 */ /* 0x000fc6000ff1e0ff */
[----:B------:R1:W-:Y:S01]  /*f170*/  STL.64 [R1+0xa60], R4 ;  /* 0x000a600401007387 */ /* 0x0003e20000100a00 */
[----:B------:R-:W-:-:S03]  /*f180*/  IADD3.X R13, PT, PT, R17, UR15, RZ, P0, !PT ;  /* 0x0000000f110d7c10 */ /* 0x000fc600087fe4ff */
[----:B------:R-:W3:Y:S01]  /*f190*/  LDL.LU.64 R16, [R1+0x940] ;  /* 0x0009400001107983 */ /* 0x000ee20000300a00 */
[----:B-1----:R-:W-:-:S03]  /*f1a0*/  IADD3 R30, P2, PT, R36, UR14, RZ ;  /* 0x0000000e241e7c10 */ /* 0x002fc6000ff5e0ff */
[----:B------:R-:W3:Y:S01]  /*f1b0*/  LDL.LU.64 R38, [R1+0x938] ;  /* 0x0009380001267983 */ /* 0x000ee20000300a00 */
[----:B------:R-:W-:-:S03]  /*f1c0*/  IADD3 R20, P3, PT, R22, UR14, RZ ;  /* 0x0000000e16147c10 */ /* 0x000fc6000ff7e0ff */
[----:B------:R-:W3:Y:S01]  /*f1d0*/  LDL.LU.64 R28, [R1+0x930] ;  /* 0x00093000011c7983 */ /* 0x000ee20000300a00 */
[----:B------:R-:W-:-:S03]  /*f1e0*/  IADD3.X R31, PT, PT, R37, UR15, RZ, P2, !PT ;  /* 0x0000000f251f7c10 */ /* 0x000fc600097fe4ff */
[----:B------:R1:W-:Y:S01]  /*f1f0*/  STL.64 [R1+0xa68], R12 ;  /* 0x000a680c01007387 */ /* 0x0003e20000100a00 */
[----:B------:R-:W-:Y:S02]  /*f200*/  IADD3.X R21, PT, PT, R23, UR15, RZ, P3, !PT ;  /* 0x0000000f17157c10 */ /* 0x000fe40009ffe4ff */
[----:B------:R-:W-:Y:S01]  /*f210*/  IADD3 R4, P4, PT, R10, UR14, RZ ;  /* 0x0000000e0a047c10 */ /* 0x000fe2000ff9e0ff */
[----:B-1----:R-:W3:Y:S03]  /*f220*/  LDL.LU.64 R12, [R1+0x928] ;  /* 0x00092800010c7983 */ /* 0x002ee60000300a00 */
[----:B------:R-:W-:Y:S01]  /*f230*/  IADD3.X R5, PT, PT, R11, UR15, RZ, P4, !PT ;  /* 0x0000000f0b057c10 */ /* 0x000fe2000a7fe4ff */
[----:B------:R-:W-:Y:S04]  /*f240*/  STL.64 [R1+0x9a8], R30 ;  /* 0x0009a81e01007387 */ /* 0x000fe80000100a00 */
[----:B------:R1:W-:Y:S04]  /*f250*/  STL.64 [R1+0x9a0], R20 ;  /* 0x0009a01401007387 */ /* 0x0003e80000100a00 */
[----:B------:R4:W-:Y:S01]  /*f260*/  STL.64 [R1+0xa78], R4 ;  /* 0x000a780401007387 */ /* 0x0009e20000100a00 */
[----:B--2---:R-:W-:-:S04]  /*f270*/  IADD3 R10, P0, PT, R14, UR14, RZ ;  /* 0x0000000e0e0a7c10 */ /* 0x004fc8000ff1e0ff */
[----:B------:R-:W-:Y:S02]  /*f280*/  IADD3.X R11, PT, PT, R15, UR15, RZ, P0, !PT ;  /* 0x0000000f0f0b7c10 */ /* 0x000fe400087fe4ff */
[----:B------:R-:W2:Y:S04]  /*f290*/  LDL.LU.64 R14, [R1+0x920] ;  /* 0x00092000010e7983 */ /* 0x000ea80000300a00 */
[----:B------:R-:W2:Y:S04]  /*f2a0*/  LDL.LU.64 R36, [R1+0x918] ;  /* 0x0009180001247983 */ /* 0x000ea80000300a00 */
[----:B-1----:R-:W2:Y:S01]  /*f2b0*/  LDL.LU.64 R20, [R1+0x910] ;  /* 0x0009100001147983 */ /* 0x002ea20000300a00 */
[----:B-----5:R-:W-:-:S02]  /*f2c0*/  IADD3 R30, P2, PT, R32, UR14, RZ ;  /* 0x0000000e201e7c10 */ /* 0x020fc4000ff5e0ff */
[----:B------:R-:W-:Y:S02]  /*f2d0*/  IADD3 R22, P3, PT, R26, UR14, RZ ;  /* 0x0000000e1a167c10 */ /* 0x000fe4000ff7e0ff */
[----:B------:R-:W-:Y:S02]  /*f2e0*/  IADD3.X R31, PT, PT, R33, UR15, RZ, P2, !PT ;  /* 0x0000000f211f7c10 */ /* 0x000fe400097fe4ff */
[----:B------:R-:W-:Y:S02]  /*f2f0*/  IADD3.X R23, PT, PT, R27, UR15, RZ, P3, !PT ;  /* 0x0000000f1b177c10 */ /* 0x000fe40009ffe4ff */
[----:B----4-:R-:W-:Y:S01]  /*f300*/  IADD3 R4, P4, PT, R8, UR14, RZ ;  /* 0x0000000e08047c10 */ /* 0x010fe2000ff9e0ff */
[----:B------:R1:W-:Y:S03]  /*f310*/  STL.64 [R1+0x988], R10 ;  /* 0x0009880a01007387 */ /* 0x0003e60000100a00 */
[----:B------:R-:W-:Y:S01]  /*f320*/  IADD3.X R5, PT, PT, R9, UR15, RZ, P4, !PT ;  /* 0x0000000f09057c10 */ /* 0x000fe2000a7fe4ff */
[----:B-1----:R-:W4:Y:S04]  /*f330*/  LDL.LU.64 R10, [R1+0x908] ;  /* 0x00090800010a7983 */ /* 0x002f280000300a00 */
[----:B------:R3:W-:Y:S04]  /*f340*/  STL.64 [R1+0x980], R30 ;  /* 0x0009801e01007387 */ /* 0x0007e80000100a00 */
[----:B------:R1:W-:Y:S04]  /*f350*/  STL.64 [R1+0x978], R22 ;  /* 0x0009781601007387 */ /* 0x0003e80000100a00 */
[----:B------:R5:W-:Y:S01]  /*f360*/  STL.64 [R1+0x970], R4 ;  /* 0x0009700401007387 */ /* 0x000be20000100a00 */
[----:B------:R-:W-:-:S04]  /*f370*/  IADD3 R8, P0, PT, R18, UR14, RZ ;  /* 0x0000000e12087c10 */ /* 0x000fc8000ff1e0ff */
[----:B------:R-:W-:-:S05]  /*f380*/  IADD3.X R9, PT, PT, R19, UR15, RZ, P0, !PT ;  /* 0x0000000f13097c10 */ /* 0x000fca00087fe4ff */
[----:B------:R3:W-:Y:S02]  /*f390*/  STL.64 [R1+0x968], R8 ;  /* 0x0009680801007387 */ /* 0x0007e40000100a00 */
[----:B---3--:R-:W-:Y:S02]  /*f3a0*/  IADD3 R30, P2, PT, R34, UR14, RZ ;  /* 0x0000000e221e7c10 */ /* 0x008fe4000ff5e0ff */
[----:B-1----:R-:W-:Y:S02]  /*f3b0*/  IADD3 R22, P3, PT, R24, UR14, RZ ;  /* 0x0000000e18167c10 */ /* 0x002fe4000ff7e0ff */
[----:B-----5:R-:W-:Y:S01]  /*f3c0*/  IADD3 R4, P4, PT, R6, UR14, RZ ;  /* 0x0000000e06047c10 */ /* 0x020fe2000ff9e0ff */
[----:B------:R-:W3:Y:S03]  /*f3d0*/  LDL.LU.64 R8, [R1+0x900] ;  /* 0x0009000001087983 */ /* 0x000ee60000300a00 */
[----:B------:R-:W-:Y:S01]  /*f3e0*/  IADD3.X R5, PT, PT, R7, UR15, RZ, P4, !PT ;  /* 0x0000000f07057c10 */ /* 0x000fe2000a7fe4ff */
[----:B------:R-:W5:Y:S04]  /*f3f0*/  LDL.LU.64 R32, [R1+0x8f8] ;  /* 0x0008f80001207983 */ /* 0x000f680000300a00 */
[----:B------:R-:W5:Y:S04]  /*f400*/  LDL.LU.64 R26, [R1+0x8f0] ;  /* 0x0008f000011a7983 */ /* 0x000f680000300a00 */
[----:B------:R-:W5:Y:S01]  /*f410*/  LDL.LU.64 R18, [R1+0x8e8] ;  /* 0x0008e80001127983 */ /* 0x000f620000300a00 */
[----:B------:R-:W-:-:S03]  /*f420*/  IADD3.X R31, PT, PT, R35, UR15, RZ, P2, !PT ;  /* 0x0000000f231f7c10 */ /* 0x000fc600097fe4ff */
[----:B------:R1:W-:Y:S01]  /*f430*/  STL.64 [R1+0x948], R4 ;  /* 0x0009480401007387 */ /* 0x0003e20000100a00 */
[----:B------:R-:W-:-:S03]  /*f440*/  IADD3.X R23, PT, PT, R25, UR15, RZ, P3, !PT ;  /* 0x0000000f19177c10 */ /* 0x000fc60009ffe4ff */
[----:B------:R-:W-:Y:S01]  /*f450*/  STL.64 [R1+0x958], R30 ;  /* 0x0009581e01007387 */ /* 0x000fe20000100a00 */
[----:B-1----:R-:W-:-:S04]  /*f460*/  IADD3 R4, P0, PT, R16, UR14, RZ ;  /* 0x0000000e10047c10 */ /* 0x002fc8000ff1e0ff */
[----:B------:R-:W-:Y:S01]  /*f470*/  IADD3.X R5, PT, PT, R17, UR15, RZ, P0, !PT ;  /* 0x0000000f11057c10 */ /* 0x000fe200087fe4ff */
[----:B------:R-:W-:Y:S01]  /*f480*/  STL.64 [R1+0x950], R22 ;  /* 0x0009501601007387 */ /* 0x000fe20000100a00 */
[----:B------:R-:W-:-:S03]  /*f490*/  IADD3 R34, P2, PT, R38, UR14, RZ ;  /* 0x0000000e26227c10 */ /* 0x000fc6000ff5e0ff */
[----:B------:R1:W-:Y:S01]  /*f4a0*/  STL.64 [R1+0x940], R4 ;  /* 0x0009400401007387 */ /* 0x0003e20000100a00 */
[----:B------:R-:W-:-:S04]  /*f4b0*/  IADD3 R6, P4, PT, R12, UR14, RZ ;  /* 0x0000000e0c067c10 */ /* 0x000fc8000ff9e0ff */
[----:B------:R-:W-:Y:S01]  /*f4c0*/  IADD3.X R7, PT, PT, R13, UR15, RZ, P4, !PT ;  /* 0x0000000f0d077c10 */ /* 0x000fe2000a7fe4ff */
[----:B-1----:R-:W5:Y:S01]  /*f4d0*/  LDL.LU.64 R4, [R1+0x8e0] ;  /* 0x0008e00001047983 */ /* 0x002f620000300a00 */
[----:B------:R-:W-:-:S03]  /*f4e0*/  IADD3 R24, P3, PT, R28, UR14, RZ ;  /* 0x0000000e1c187c10 */ /* 0x000fc6000ff7e0ff */
[----:B------:R-:W5:Y:S01]  /*f4f0*/  LDL.LU.64 R30, [R1+0x8d8] ;  /* 0x0008d800011e7983 */ /* 0x000f620000300a00 */
[----:B------:R-:W-:-:S03]  /*f500*/  IADD3.X R35, PT, PT, R39, UR15, RZ, P2, !PT ;  /* 0x0000000f27237c10 */ /* 0x000fc600097fe4ff */
[----:B------:R-:W5:Y:S04]  /*f510*/  LDL.LU.64 R22, [R1+0x8d0] ;  /* 0x0008d00001167983 */ /* 0x000f680000300a00 */
[----:B------:R-:W5:Y:S04]  /*f520*/  LDL.LU.64 R16, [R1+0x8c8] ;  /* 0x0008c80001107983 */ /* 0x000f680000300a00 */
[----:B------:R2:W-:Y:S01]  /*f530*/  STL.64 [R1+0x928], R6 ;  /* 0x0009280601007387 */ /* 0x0005e20000100a00 */
[----:B------:R-:W-:-:S03]  /*f540*/  IADD3.X R25, PT, PT, R29, UR15, RZ, P3, !PT ;  /* 0x0000000f1d197c10 */ /* 0x000fc60009ffe4ff */
[----:B------:R1:W-:Y:S04]  /*f550*/  STL.64 [R1+0x938], R34 ;  /* 0x0009382201007387 */ /* 0x0003e80000100a00 */
[----:B------:R-:W-:Y:S01]  /*f560*/  STL.64 [R1+0x930], R24 ;  /* 0x0009301801007387 */ /* 0x000fe20000100a00 */
[----:B--2---:R-:W-:-:S04]  /*f570*/  IADD3 R6, P2, PT, R14, UR14, RZ ;  /* 0x0000000e0e067c10 */ /* 0x004fc8000ff5e0ff */
[----:B------:R-:W-:-:S05]  /*f580*/  IADD3.X R7, PT, PT, R15, UR15, RZ, P2, !PT ;  /* 0x0000000f0f077c10 */ /* 0x000fca00097fe4ff */
[----:B------:R2:W-:Y:S01]  /*f590*/  STL.64 [R1+0x920], R6 ;  /* 0x0009200601007387 */ /* 0x0005e20000100a00 */
[----:B-1----:R-:W-:-:S03]  /*f5a0*/  IADD3 R34, P3, PT, R36, UR14, RZ ;  /* 0x0000000e24227c10 */ /* 0x002fc6000ff7e0ff */
[----:B--2---:R-:W2:Y:S01]  /*f5b0*/  LDL.LU.64 R6, [R1+0x8c0] ;  /* 0x0008c00001067983 */ /* 0x004ea20000300a00 */
[----:B------:R-:W-:Y:S02]  /*f5c0*/  IADD3 R12, P4, PT, R20, UR14, RZ ;  /* 0x0000000e140c7c10 */ /* 0x000fe4000ff9e0ff */
[----:B------:R-:W-:Y:S01]  /*f5d0*/  IADD3.X R35, PT, PT, R37, UR15, RZ, P3, !PT ;  /* 0x0000000f25237c10 */ /* 0x000fe20009ffe4ff */
[----:B------:R-:W2:Y:S01]  /*f5e0*/  LDL.LU.64 R28, [R1+0x8b8] ;  /* 0x0008b800011c7983 */ /* 0x000ea20000300a00 */
[----:B------:R-:W-:-:S03]  /*f5f0*/  IADD3.X R13, PT, PT, R21, UR15, RZ, P4, !PT ;  /* 0x0000000f150d7c10 */ /* 0x000fc6000a7fe4ff */
[----:B------:R-:W2:Y:S04]  /*f600*/  LDL.LU.64 R24, [R1+0x8b0] ;  /* 0x0008b00001187983 */ /* 0x000ea80000300a00 */
[----:B------:R-:W2:Y:S04]  /*f610*/  LDL.LU.64 R14, [R1+0x8a8] ;  /* 0x0008a800010e7983 */ /* 0x000ea80000300a00 */
[----:B------:R-:W-:Y:S04]  /*f620*/  STL.64 [R1+0x918], R34 ;  /* 0x0009182201007387 */ /* 0x000fe80000100a00 */
[----:B------:R1:W-:Y:S04]  /*f630*/  STL.64 [R1+0xa80], R12 ;  /* 0x000a800c01007387 */ /* 0x0003e80000100a00 */
[----:B-1----:R-:W2:Y:S01]  /*f640*/  LDL.LU.64 R12, [R1+0x8a0] ;  /* 0x0008a000010c7983 */ /* 0x002ea20000300a00 */
[----:B----4-:R-:W-:-:S03]  /*f650*/  IADD3 R92, P0, PT, R10, UR14, RZ ;  /* 0x0000000e0a5c7c10 */ /* 0x010fc6000ff1e0ff */
[----:B------:R-:W4:Y:S01]  /*f660*/  LDL.LU.64 R20, [R1+0x890] ;  /* 0x0008900001147983 */ /* 0x000f220000300a00 */
[----:B------:R-:W-:-:S03]  /*f670*/  IADD3.X R93, PT, PT, R11, UR15, RZ, P0, !PT ;  /* 0x0000000f0b5d7c10 */ /* 0x000fc600087fe4ff */
[----:B------:R-:W4:Y:S01]  /*f680*/  LDL.LU.64 R10, [R1+0x888] ;  /* 0x00088800010a7983 */ /* 0x000f220000300a00 */
[----:B---3--:R-:W-:-:S04]  /*f690*/  IADD3 R96, P0, PT, R8, UR14, RZ ;  /* 0x0000000e08607c10 */ /* 0x008fc8000ff1e0ff */
[----:B------:R-:W-:Y:S02]  /*f6a0*/  IADD3.X R97, PT, PT, R9, UR15, RZ, P0, !PT ;  /* 0x0000000f09617c10 */ /* 0x000fe400087fe4ff */
[----:B-----5:R-:W-:Y:S01]  /*f6b0*/  IADD3 R100, P2, PT, R32, UR14, RZ ;  /* 0x0000000e20647c10 */ /* 0x020fe2000ff5e0ff */
[----:B------:R-:W3:Y:S01]  /*f6c0*/  LDL.LU.64 R8, [R1+0x880] ;  /* 0x0008800001087983 */ /* 0x000ee20000300a00 */
[----:B------:R-:W-:Y:S02]  /*f6d0*/  IADD3 R104, P3, PT, R26, UR14, RZ ;  /* 0x0000000e1a687c10 */ /* 0x000fe4000ff7e0ff */
[----:B------:R-:W-:Y:S02]  /*f6e0*/  IADD3.X R101, PT, PT, R33, UR15, RZ, P2, !PT ;  /* 0x0000000f21657c10 */ /* 0x000fe400097fe4ff */
[----:B------:R-:W-:Y:S02]  /*f6f0*/  IADD3 R108, P4, PT, R18, UR14, RZ ;  /* 0x0000000e126c7c10 */ /* 0x000fe4000ff9e0ff */
[----:B------:R-:W-:-:S02]  /*f700*/  IADD3.X R105, PT, PT, R27, UR15, RZ, P3, !PT ;  /* 0x0000000f1b697c10 */ /* 0x000fc40009ffe4ff */
[----:B------:R-:W-:Y:S02]  /*f710*/  IADD3.X R109, PT, PT, R19, UR15, RZ, P4, !PT ;  /* 0x0000000f136d7c10 */ /* 0x000fe4000a7fe4ff */
[----:B------:R-:W-:-:S04]  /*f720*/  IADD3 R112, P0, PT, R4, UR14, RZ ;  /* 0x0000000e04707c10 */ /* 0x000fc8000ff1e0ff */
[----:B------:R-:W-:Y:S02]  /*f730*/  IADD3.X R113, PT, PT, R5, UR15, RZ, P0, !PT ;  /* 0x0000000f05717c10 */ /* 0x000fe400087fe4ff */
[----:B------:R-:W5:Y:S04]  /*f740*/  LDL.LU.64 R4, [R1+0x878] ;  /* 0x0008780001047983 */ /* 0x000f680000300a00 */
[----:B------:R-:W5:Y:S04]  /*f750*/  LDL.LU.64 R32, [R1+0x870] ;  /* 0x0008700001207983 */ /* 0x000f680000300a00 */
[----:B------:R-:W5:Y:S04]  /*f760*/  LDL.LU.64 R26, [R1+0x868] ;  /* 0x00086800011a7983 */ /* 0x000f680000300a00 */
[----:B------:R-:W5:Y:S01]  /*f770*/  LDL.LU.64 R18, [R1+0x860] ;  /* 0x0008600001127983 */ /* 0x000f620000300a00 */
[----:B------:R-:W-:-:S02]  /*f780*/  IADD3 R116, P2, PT, R30, UR14, RZ ;  /* 0x0000000e1e747c10 */ /* 0x000fc4000ff5e0ff */
[----:B------:R-:W-:Y:S02]  /*f790*/  IADD3 R120, P3, PT, R22, UR14, RZ ;  /* 0x0000000e16787c10 */ /* 0x000fe4000ff7e0ff */
[----:B------:R-:W-:Y:S02]  /*f7a0*/  IADD3 R124, P4, PT, R16, UR14, RZ ;  /* 0x0000000e107c7c10 */ /* 0x000fe4000ff9e0ff */
[----:B------:R-:W-:Y:S02]  /*f7b0*/  IADD3.X R117, PT, PT, R31, UR15, RZ, P2, !PT ;  /* 0x0000000f1f757c10 */ /* 0x000fe400097fe4ff */
[----:B------:R-:W-:Y:S02]  /*f7c0*/  IADD3.X R121, PT, PT, R23, UR15, RZ, P3, !PT ;  /* 0x0000000f17797c10 */ /* 0x000fe40009ffe4ff */
[----:B------:R-:W-:Y:S02]  /*f7d0*/  IADD3.X R125, PT, PT, R17, UR15, RZ, P4, !PT ;  /* 0x0000000f117d7c10 */ /* 0x000fe4000a7fe4ff */
[----:B--2---:R-:W-:-:S04]  /*f7e0*/  IADD3 R128, P0, PT, R6, UR14, RZ ;  /* 0x0000000e06807c10 */ /* 0x004fc8000ff1e0ff */
[----:B------:R-:W-:Y:S02]  /*f7f0*/  IADD3.X R129, PT, PT, R7, UR15, RZ, P0, !PT ;  /* 0x0000000f07817c10 */ /* 0x000fe400087fe4ff */
[----:B------:R-:W2:Y:S04]  /*f800*/  LDL.LU.64 R6, [R1+0x858] ;  /* 0x0008580001067983 */ /* 0x000ea80000300a00 */
[----:B------:R-:W2:Y:S04]  /*f810*/  LDL.LU.64 R30, [R1+0x850] ;  /* 0x00085000011e7983 */ /* 0x000ea80000300a00 */
[----:B------:R-:W2:Y:S04]  /*f820*/  LDL.LU.64 R22, [R1+0x848] ;  /* 0x0008480001167983 */ /* 0x000ea80000300a00 */
[----:B------:R-:W2:Y:S01]  /*f830*/  LDL.LU.64 R16, [R1+0x840] ;  /* 0x0008400001107983 */ /* 0x000ea20000300a00 */
[----:B------:R-:W-:-:S02]  /*f840*/  IADD3 R132, P2, PT, R28, UR14, RZ ;  /* 0x0000000e1c847c10 */ /* 0x000fc4000ff5e0ff */
[----:B------:R-:W-:Y:S02]  /*f850*/  IADD3 R136, P3, PT, R24, UR14, RZ ;  /* 0x0000000e18887c10 */ /* 0x000fe4000ff7e0ff */
[----:B------:R-:W-:Y:S02]  /*f860*/  IADD3 R144, P4, PT, R14, UR14, RZ ;  /* 0x0000000e0e907c10 */ /* 0x000fe4000ff9e0ff */
[----:B------:R-:W-:Y:S02]  /*f870*/  IADD3.X R133, PT, PT, R29, UR15, RZ, P2, !PT ;  /* 0x0000000f1d857c10 */ /* 0x000fe400097fe4ff */
[----:B------:R-:W-:-:S04]  /*f880*/  IADD3 R148, P0, PT, R12, UR14, RZ ;  /* 0x0000000e0c947c10 */ /* 0x000fc8000ff1e0ff */
[----:B------:R-:W-:Y:S02]  /*f890*/  IADD3.X R149, PT, PT, R13, UR15, RZ, P0, !PT ;  /* 0x0000000f0d957c10 */ /* 0x000fe400087fe4ff */
[----:B------:R-:W2:Y:S01]  /*f8a0*/  LDL.LU.64 R12, [R1+0x838] ;  /* 0x00083800010c7983 */ /* 0x000ea20000300a00 */
[----:B------:R-:W-:Y:S02]  /*f8b0*/  IADD3.X R137, PT, PT, R25, UR15, RZ, P3, !PT ;  /* 0x0000000f19897c10 */ /* 0x000fe40009ffe4ff */
[----:B------:R-:W-:Y:S01]  /*f8c0*/  IADD3.X R145, PT, PT, R15, UR15, RZ, P4, !PT ;  /* 0x0000000f0f917c10 */ /* 0x000fe2000a7fe4ff */
[----:B------:R-:W2:Y:S04]  /*f8d0*/  LDL.LU.64 R28, [R1+0x830] ;  /* 0x00083000011c7983 */ /* 0x000ea80000300a00 */
[----:B------:R-:W2:Y:S04]  /*f8e0*/  LDL.LU.64 R24, [R1+0x828] ;  /* 0x0008280001187983 */ /* 0x000ea80000300a00 */
[----:B------:R-:W2:Y:S01]  /*f8f0*/  LDL.LU.64 R14, [R1+0x820] ;  /* 0x00082000010e7983 */ /* 0x000ea20000300a00 */
[----:B----4-:R-:W-:-:S02]  /*f900*/  IADD3 R160, P3, PT, R10, UR14, RZ ;  /* 0x0000000e0aa07c10 */ /* 0x010fc4000ff7e0ff */
[----:B------:R-:W-:Y:S02]  /*f910*/  IADD3 R152, P2, PT, R20, UR14, RZ ;  /* 0x0000000e14987c10 */ /* 0x000fe4000ff5e0ff */
[----:B------:R-:W-:Y:S02]  /*f920*/  IADD3.X R161, PT, PT, R11, UR15, RZ, P3, !PT ;  /* 0x0000000f0ba17c10 */ /* 0x000fe40009ffe4ff */
[----:B------:R-:W4:Y:S01]  /*f930*/  LDL.LU.64 R10, [R1+0x818] ;  /* 0x00081800010a7983 */ /* 0x000f220000300a00 */
[----:B---3--:R-:W-:Y:S02]  /*f940*/  IADD3 R164, P4, PT, R8, UR14, RZ ;  /* 0x0000000e08a47c10 */ /* 0x008fe4000ff9e0ff */
[----:B------:R-:W-:Y:S02]  /*f950*/  IADD3.X R153, PT, PT, R21, UR15, RZ, P2, !PT ;  /* 0x0000000f15997c10 */ /* 0x000fe400097fe4ff */
[----:B------:R-:W-:Y:S01]  /*f960*/  IADD3.X R165, PT, PT, R9, UR15, RZ, P4, !PT ;  /* 0x0000000f09a57c10 */ /* 0x000fe2000a7fe4ff */
[----:B------:R-:W3:Y:S04]  /*f970*/  LDL.LU.64 R20, [R1+0x810] ;  /* 0x0008100001147983 */ /* 0x000ee80000300a00 */
[----:B------:R-:W3:Y:S01]  /*f980*/  LDL.LU.64 R8, [R1+0x808] ;  /* 0x0008080001087983 */ /* 0x000ee20000300a00 */
[----:B-----5:R-:W-:-:S04]  /*f990*/  IADD3 R168, P0, PT, R4, UR14, RZ ;  /* 0x0000000e04a87c10 */ /* 0x020fc8000ff1e0ff */
[----:B------:R-:W-:Y:S02]  /*f9a0*/  IADD3.X R169, PT, PT, R5, UR15, RZ, P0, !PT ;  /* 0x0000000f05a97c10 */ /* 0x000fe400087fe4ff */
[----:B------:R-:W5:Y:S01]  /*f9b0*/  LDL.LU.64 R4, [R1+0x800] ;  /* 0x0008000001047983 */ /* 0x000f620000300a00 */
[----:B------:R-:W-:-:S04]  /*f9c0*/  IADD3 R184, P4, PT, R18, UR14, RZ ;  /* 0x0000000e12b87c10 */ /* 0x000fc8000ff9e0ff */
[----:B------:R-:W-:Y:S02]  /*f9d0*/  IADD3.X R185, PT, PT, R19, UR15, RZ, P4, !PT ;  /* 0x0000000f13b97c10 */ /* 0x000fe4000a7fe4ff */
[----:B------:R-:W5:Y:S01]  /*f9e0*/  LDL.LU.64 R18, [R1+0x7f8] ;  /* 0x0007f80001127983 */ /* 0x000f620000300a00 */
[----:B------:R-:W-:Y:S02]  /*f9f0*/  IADD3 R176, P2, PT, R32, UR14, RZ ;  /* 0x0000000e20b07c10 */ /* 0x000fe4000ff5e0ff */
[----:B------:R-:W-:Y:S02]  /*fa00*/  IADD3 R180, P3, PT, R26, UR14, RZ ;  /* 0x0000000e1ab47c10 */ /* 0x000fe4000ff7e0ff */
[----:B------:R-:W-:Y:S02]  /*fa10*/  IADD3.X R177, PT, PT, R33, UR15, RZ, P2, !PT ;  /* 0x0000000f21b17c10 */ /* 0x000fe400097fe4ff */
[----:B------:R-:W-:Y:S01]  /*fa20*/  IADD3.X R181, PT, PT, R27, UR15, RZ, P3, !PT ;  /* 0x0000000f1bb57c10 */ /* 0x000fe20009ffe4ff */
[----:B------:R-:W5:Y:S04]  /*fa30*/  LDL.LU.64 R32, [R1+0x7f0] ;  /* 0x0007f00001207983 */ /* 0x000f680000300a00 */
[----:B------:R-:W5:Y:S01]  /*fa40*/  LDL.LU.64 R26, [R1+0x7e8] ;  /* 0x0007e800011a7983 */ /* 0x000f620000300a00 */
[----:B--2---:R-:W-:-:S04]  /*fa50*/  IADD3 R192, P0, PT, R6, UR14, RZ ;  /* 0x0000000e06c07c10 */ /* 0x004fc8000ff1e0ff */
[----:B------:R-:W-:Y:S02]  /*fa60*/  IADD3.X R193, PT, PT, R7, UR15, RZ, P0, !PT ;  /* 0x0000000f07c17c10 */ /* 0x000fe400087fe4ff */
[----:B------:R-:W2:Y:S01]  /*fa70*/  LDL.LU.64 R6, [R1+0x7e0] ;  /* 0x0007e00001067983 */ /* 0x000ea20000300a00 */
[----:B------:R-:W-:-:S04]  /*fa80*/  IADD3 R208, P4, PT, R16, UR14, RZ ;  /* 0x0000000e10d07c10 */ /* 0x000fc8000ff9e0ff */
[----:B------:R-:W-:Y:S02]  /*fa90*/  IADD3.X R209, PT, PT, R17, UR15, RZ, P4, !PT ;  /* 0x0000000f11d17c10 */ /* 0x000fe4000a7fe4ff */
[----:B------:R-:W2:Y:S01]  /*faa0*/  LDL.LU.64 R16, [R1+0x7d8] ;  /* 0x0007d80001107983 */ /* 0x000ea20000300a00 */
[----:B------:R-:W-:-:S03]  /*fab0*/  IADD3 R200, P3, PT, R22, UR14, RZ ;  /* 0x0000000e16c87c10 */ /* 0x000fc6000ff7e0ff */
[----:B------:R-:W2:Y:S01]  /*fac0*/  LDL.LU.64 R36, [R1+0x7d0] ;  /* 0x0007d00001247983 */ /* 0x000ea20000300a00 */
[----:B------:R-:W-:-:S03]  /*fad0*/  IADD3.X R201, PT, PT, R23, UR15, RZ, P3, !PT ;  /* 0x0000000f17c97c10 */ /* 0x000fc60009ffe4ff */
[----:B------:R-:W2:Y:S01]  /*fae0*/  LDL.LU.64 R22, [R1+0x7c8] ;  /* 0x0007c80001167983 */ /* 0x000ea20000300a00 */
[----:B------:R-:W-:-:S04]  /*faf0*/  IADD3 R212, P0, PT, R12, UR14, RZ ;  /* 0x0000000e0cd47c10 */ /* 0x000fc8000ff1e0ff */
[----:B------:R-:W-:Y:S02]  /*fb00*/  IADD3.X R213, PT, PT, R13, UR15, RZ, P0, !PT ;  /* 0x0000000f0dd57c10 */ /* 0x000fe400087fe4ff */
[----:B------:R-:W2:Y:S01]  /*fb10*/  LDL.LU.64 R12, [R1+0x7c0] ;  /* 0x0007c000010c7983 */ /* 0x000ea20000300a00 */
[----:B------:R-:W-:-:S04]  /*fb20*/  IADD3 R228, P4, PT, R14, UR14, RZ ;  /* 0x0000000e0ee47c10 */ /* 0x000fc8000ff9e0ff */
[----:B------:R-:W-:Y:S02]  /*fb30*/  IADD3.X R229, PT, PT, R15, UR15, RZ, P4, !PT ;  /* 0x0000000f0fe57c10 */ /* 0x000fe4000a7fe4ff */
[----:B------:R-:W2:Y:S01]  /*fb40*/  LDL.LU.64 R14, [R1+0x7b8] ;  /* 0x0007b800010e7983 */ /* 0x000ea20000300a00 */
[----:B------:R-:W-:Y:S02]  /*fb50*/  IADD3 R196, P2, PT, R30, UR14, RZ ;  /* 0x0000000e1ec47c10 */ /* 0x000fe4000ff5e0ff */
[----:B------:R-:W-:Y:S01]  /*fb60*/  IADD3 R224, P3, PT, R24, UR14, RZ ;  /* 0x0000000e18e07c10 */ /* 0x000fe2000ff7e0ff */
[----:B------:R-:W2:Y:S01]  /*fb70*/  LDL.LU.64 R38, [R1+0x7b0] ;  /* 0x0007b00001267983 */ /* 0x000ea20000300a00 */
[----:B------:R-:W-:Y:S02]  /*fb80*/  IADD3.X R197, PT, PT, R31, UR15, RZ, P2, !PT ;  /* 0x0000000f1fc57c10 */ /* 0x000fe400097fe4ff */
[----:B------:R-:W-:Y:S02]  /*fb90*/  IADD3 R216, P2, PT, R28, UR14, RZ ;  /* 0x0000000e1cd87c10 */ /* 0x000fe4000ff5e0ff */
[----:B----4-:R-:W-:-:S02]  /*fba0*/  IADD3 R232, P0, PT, R10, UR14, RZ ;  /* 0x0000000e0ae87c10 */ /* 0x010fc4000ff1e0ff */
[----:B------:R-:W-:Y:S02]  /*fbb0*/  IADD3.X R217, PT, PT, R29, UR15, RZ, P2, !PT ;  /* 0x0000000f1dd97c10 */ /* 0x000fe400097fe4ff */
[----:B------:R-:W-:Y:S01]  /*fbc0*/  IADD3.X R225, PT, PT, R25, UR15, RZ, P3, !PT ;  /* 0x0000000f19e17c10 */ /* 0x000fe20009ffe4ff */
[----:B------:R-:W4:Y:S01]  /*fbd0*/  LDL.LU.64 R28, [R1+0x7a8] ;  /* 0x0007a800011c7983 */ /* 0x000f220000300a00 */
[----:B---3--:R-:W-:Y:S02]  /*fbe0*/  IADD3 R244, P3, PT, R8, UR14, RZ ;  /* 0x0000000e08f47c10 */ /* 0x008fe4000ff7e0ff */
[----:B------:R-:W-:Y:S02]  /*fbf0*/  IADD3.X R233, PT, PT, R11, UR15, RZ, P0, !PT ;  /* 0x0000000f0be97c10 */ /* 0x000fe400087fe4ff */
[----:B------:R-:W3:Y:S01]  /*fc00*/  LDL.LU.64 R10, [R1+0x7a0] ;  /* 0x0007a000010a7983 */ /* 0x000ee20000300a00 */
[----:B------:R-:W-:Y:S02]  /*fc10*/  IADD3 R240, P2, PT, R20, UR14, RZ ;  /* 0x0000000e14f07c10 */ /* 0x000fe4000ff5e0ff */
[----:B------:R-:W-:-:S02]  /*fc20*/  IADD3.X R245, PT, PT, R9, UR15, RZ, P3, !PT ;  /* 0x0000000f09f57c10 */ /* 0x000fc40009ffe4ff */
[----:B------:R-:W-:Y:S02]  /*fc30*/  IADD3.X R241, PT, PT, R21, UR15, RZ, P2, !PT ;  /* 0x0000000f15f17c10 */ /* 0x000fe400097fe4ff */
[----:B-----5:R-:W-:Y:S02]  /*fc40*/  IADD3 R248, P4, PT, R4, UR14, RZ ;  /* 0x0000000e04f87c10 */ /* 0x020fe4000ff9e0ff */
[----:B------:R-:W-:-:S04]  /*fc50*/  IADD3 R8, P0, PT, R18, UR14, RZ ;  /* 0x0000000e12087c10 */ /* 0x000fc8000ff1e0ff */
[----:B------:R-:W-:Y:S02]  /*fc60*/  IADD3.X R9, PT, PT, R19, UR15, RZ, P0, !PT ;  /* 0x0000000f13097c10 */ /* 0x000fe400087fe4ff */
[----:B------:R-:W5:Y:S01]  /*fc70*/  LDL.LU.64 R18, [R1+0x798] ;  /* 0x0007980001127983 */ /* 0x000f620000300a00 */
[----:B------:R-:W-:Y:S02]  /*fc80*/  IADD3.X R249, PT, PT, R5, UR15, RZ, P4, !PT ;  /* 0x0000000f05f97c10 */ /* 0x000fe4000a7fe4ff */
[----:B------:R-:W-:Y:S01]  /*fc90*/  IADD3 R30, P2, PT, R32, UR14, RZ ;  /* 0x0000000e201e7c10 */ /* 0x000fe2000ff5e0ff */
[----:B------:R-:W5:Y:S01]  /*fca0*/  LDL.LU.64 R34, [R1+0x790] ;  /* 0x0007900001227983 */ /* 0x000f620000300a00 */
[----:B------:R-:W-:Y:S02]  /*fcb0*/  IADD3 R20, P3, PT, R26, UR14, RZ ;  /* 0x0000000e1a147c10 */ /* 0x000fe4000ff7e0ff */
[----:B------:R-:W-:Y:S01]  /*fcc0*/  IADD3.X R31, PT, PT, R33, UR15, RZ, P2, !PT ;  /* 0x0000000f211f7c10 */ /* 0x000fe200097fe4ff */
[----:B------:R-:W5:Y:S01]  /*fcd0*/  LDL.LU.64 R24, [R1+0x2c8] ;  /* 0x0002c80001187983 */ /* 0x000f620000300a00 */
[----:B------:R-:W-:-:S03]  /*fce0*/  IADD3.X R21, PT, PT, R27, UR15, RZ, P3, !PT ;  /* 0x0000000f1b157c10 */ /* 0x000fc60009ffe4ff */
[----:B------:R1:W-:Y:S04]  /*fcf0*/  STL.64 [R1+0x10], R8 ;  /* 0x0000100801007387 */ /* 0x0003e80000100a00 */
[----:B-1----:R-:W5:Y:S04]  /*fd00*/  LDL.LU.64 R8, [R1+0x788] ;  /* 0x0007880001087983 */ /* 0x002f680000300a00 */
[----:B------:R1:W-:Y:S04]  /*fd10*/  STL.64 [R1+0x20], R30 ;  /* 0x0000201e01007387 */ /* 0x0003e80000100a00 */
[----:B------:R1:W-:Y:S01]  /*fd20*/  STL.64 [R1+0x30], R20 ;  /* 0x0000301401007387 */ /* 0x0003e20000100a00 */
[----:B--2---:R-:W-:-:S04]  /*fd30*/  IADD3 R4, P4, PT, R6, UR14, RZ ;  /* 0x0000000e06047c10 */ /* 0x004fc8000ff9e0ff */
[----:B------:R-:W-:Y:S02]  /*fd40*/  IADD3.X R5, PT, PT, R7, UR15, RZ, P4, !PT ;  /* 0x0000000f07057c10 */ /* 0x000fe4000a7fe4ff */
[----:B------:R-:W-:-:S03]  /*fd50*/  IADD3 R6, P0, PT, R16, UR14, RZ ;  /* 0x0000000e10067c10 */ /* 0x000fc6000ff1e0ff */
[----:B------:R2:W-:Y:S01]  /*fd60*/  STL.64 [R1+0x50], R4 ;  /* 0x0000500401007387 */ /* 0x0005e20000100a00 */
[----:B------:R-:W-:-:S03]  /*fd70*/  IADD3.X R7, PT, PT, R17, UR15, RZ, P0, !PT ;  /* 0x0000000f11077c10 */ /* 0x000fc600087fe4ff */
[----:B------:R-:W5:Y:S01]  /*fd80*/  LDL.LU.64 R16, [R1+0x780] ;  /* 0x0007800001107983 */ /* 0x000f620000300a00 */
[----:B-1----:R-:W-:Y:S02]  /*fd90*/  IADD3 R30, P2, PT, R36, UR14, RZ ;  /* 0x0000000e241e7c10 */ /* 0x002fe4000ff5e0ff */
[----:B------:R-:W-:Y:S01]  /*fda0*/  IADD3 R20, P3, PT, R22, UR14, RZ ;  /* 0x0000000e16147c10 */ /* 0x000fe2000ff7e0ff */
[----:B------:R-:W5:Y:S01]  /*fdb0*/  LDL.LU.64 R32, [R1+0x2e8] ;  /* 0x0002e80001207983 */ /* 0x000f620000300a00 */
[----:B------:R-:W-:Y:S02]  /*fdc0*/  IADD3.X R31, PT, PT, R37, UR15, RZ, P2, !PT ;  /* 0x0000000f251f7c10 */ /* 0x000fe400097fe4ff */
[----:B------:R-:W-:Y:S01]  /*fdd0*/  IADD3.X R21, PT, PT, R23, UR15, RZ, P3, !PT ;  /* 0x0000000f17157c10 */ /* 0x000fe20009ffe4ff */
[----:B------:R-:W5:Y:S01]  /*fde0*/  LDL.LU.64 R26, [R1+0x2f8] ;  /* 0x0002f800011a7983 */ /* 0x000f620000300a00 */
[----:B--2---:R-:W-:-:S03]  /*fdf0*/  IADD3 R4, P4, PT, R12, UR14, RZ ;  /* 0x0000000e0c047c10 */ /* 0x004fc6000ff9e0ff */
[----:B------:R1:W-:Y:S01]  /*fe00*/  STL.64 [R1+0x60], R6 ;  /* 0x0000600601007387 */ /* 0x0003e20000100a00 */
[----:B------:R-:W-:Y:S02]  /*fe10*/  IADD3.X R5, PT, PT, R13, UR15, RZ, P4, !PT ;  /* 0x0000000f0d057c10 */ /* 0x000fe4000a7fe4ff */
[----:B------:R-:W-:Y:S01]  /*fe20*/  IADD3 R12, P0, PT, R14, UR14, RZ ;  /* 0x0000000e0e0c7c10 */ /* 0x000fe2000ff1e0ff */
[----:B-1----:R-:W2:Y:S04]  /*fe30*/  LDL.LU.64 R6, [R1+0x300] ;  /* 0x0003000001067983 */ /* 0x002ea80000300a00 */
[----:B------:R1:W-:Y:S01]  /*fe40*/  STL.64 [R1+0x70], R30 ;  /* 0x0000701e01007387 */ /* 0x0003e20000100a00 */
[----:B------:R-:W-:-:S03]  /*fe50*/  IADD3.X R13, PT, PT, R15, UR15, RZ, P0, !PT ;  /* 0x0000000f0f0d7c10 */ /* 0x000fc600087fe4ff */
[----:B------:R4:W-:Y:S04]  /*fe60*/  STL.64 [R1+0x90], R20 ;  /* 0x0000901401007387 */ /* 0x0009e80000100a00 */
[----:B------:R3:W-:Y:S04]  /*fe70*/  STL.64 [R1+0xa0], R4 ;  /* 0x0000a00401007387 */ /* 0x0007e80000100a00 */
[----:B------:R-:W2:Y:S01]  /*fe80*/  LDL.LU.64 R14, [R1+0x308] ;  /* 0x00030800010e7983 */ /* 0x000ea20000300a00 */
[----:B-1----:R-:W-:Y:S02]  /*fe90*/  IADD3 R30, P2, PT, R38, UR14, RZ ;  /* 0x0000000e261e7c10 */ /* 0x002fe4000ff5e0ff */
[----:B----4-:R-:W-:Y:S01]  /*fea0*/  IADD3 R20, P3, PT, R28, UR14, RZ ;  /* 0x0000000e1c147c10 */ /* 0x010fe2000ff7e0ff */
[----:B------:R-:W4:Y:S01]  /*feb0*/  LDL.LU.64 R36, [R1+0x318] ;  /* 0x0003180001247983 */ /* 0x000f220000300a00 */
[----:B------:R-:W-:-:S02]  /*fec0*/  IADD3.X R31, PT, PT, R39, UR15, RZ, P2, !PT ;  /* 0x0000000f271f7c10 */ /* 0x000fc400097fe4ff */
[----:B---3--:R-:W-:Y:S01]  /*fed0*/  IADD3 R4, P4, PT, R10, UR14, RZ ;  /* 0x0000000e0a047c10 */ /* 0x008fe2000ff9e0ff */
[----:B------:R-:W3:Y:S01]  /*fee0*/  LDL.LU.64 R22, [R1+0x320] ;  /* 0x0003200001167983 */ /* 0x000ee20000300a00 */
[----:B------:R-:W-:Y:S02]  /*fef0*/  IADD3.X R21, PT, PT, R29, UR15, RZ, P3, !PT ;  /* 0x0000000f1d157c10 */ /* 0x000fe40009ffe4ff */
[----:B------:R-:W-:Y:S01]  /*ff00*/  IADD3.X R5, PT, PT, R11, UR15, RZ, P4, !PT ;  /* 0x0000000f0b057c10 */ /* 0x000fe2000a7fe4ff */
[----:B------:R1:W-:Y:S04]  /*ff10*/  STL.64 [R1+0xb0], R12 ;  /* 0x0000b00c01007387 */ /* 0x0003e80000100a00 */
[----:B-1----:R-:W3:Y:S04]  /*ff20*/  LDL.LU.64 R12, [R1+0x328] ;  /* 0x00032800010c7983 */ /* 0x002ee80000300a00 */
[----:B------:R1:W-:Y:S04]  /*ff30*/  STL.64 [R1+0xd0], R30 ;  /* 0x0000d01e01007387 */ /* 0x0003e80000100a00 */
[----:B------:R1:W-:Y:S04]  /*ff40*/  STL.64 [R1+0xe0], R20 ;  /* 0x0000e01401007387 */ /* 0x0003e80000100a00 */
[----:B------:R1:W-:Y:S01]  /*ff50*/  STL.64 [R1+0xf0], R4 ;  /* 0x0000f00401007387 */ /* 0x0003e20000100a00 */
[----:B-----5:R-:W-:-:S04]  /*ff60*/  IADD3 R10, P0, PT, R18, UR14, RZ ;  /* 0x0000000e120a7c10 */ /* 0x020fc8000ff1e0ff */
[----:B------:R-:W-:Y:S02]  /*ff70*/  IADD3.X R11, PT, PT, R19, UR15, RZ, P0, !PT ;  /* 0x0000000f130b7c10 */ /* 0x000fe400087fe4ff */
[----:B------:R-:W5:Y:S01]  /*ff80*/  LDL.LU.64 R18, [R1+0x338] ;  /* 0x0003380001127983 */ /* 0x000f620000300a00 */
[----:B-1----:R-:W-:Y:S02]  /*ff90*/  IADD3 R30, P2, PT, R34, UR14, RZ ;  /* 0x0000000e221e7c10 */ /* 0x002fe4000ff5e0ff */
[----:B------:R-:W-:Y:S01]  /*ffa0*/  IADD3 R20, P3, PT, R24, UR14, RZ ;  /* 0x0000000e18147c10 */ /* 0x000fe2000ff7e0ff */
[----:B------:R-:W5:Y:S01]  /*ffb0*/  LDL.LU.64 R38, [R1+0x340] ;  /* 0x0003400001267983 */ /* 0x000f620000300a00 */
[----:B------:R-:W-:Y:S02]  /*ffc0*/  IADD3.X R31, PT, PT, R35, UR15, RZ, P2, !PT ;  /* 0x0000000f231f7c10 */ /* 0x000fe400097fe4ff */
[----:B------:R-:W-:Y:S01]  /*ffd0*/  IADD3.X R21, PT, PT, R25, UR15, RZ, P3, !PT ;  /* 0x0000000f19157c10 */ /* 0x000fe20009ffe4ff */
[----:B------:R-:W5:Y:S04]  /*ffe0*/  LDL.LU.64 R28, [R1+0x348] ;  /* 0x00034800011c7983 */ /* 0x000f680000300a00 */
[----:B------:R1:W-:Y:S01]  /*fff0*/  STL.64 [R1+0x110], R10 ;  /* 0x0001100a01007387 */ /* 0x0003e20000100a00 */
[----:B------:R-:W-:-:S04]  /*10000*/  IADD3 R4, P4, PT, R8, UR14, RZ ;  /* 0x0000000e08047c10 */ /* 0x000fc8000ff9e0ff */
[----:B------:R-:W-:Y:S01]  /*10010*/  IADD3.X R5, PT, PT, R9, UR15, RZ, P4, !PT ;  /* 0x0000000f09057c10 */ /* 0x000fe2000a7fe4ff */
[----:B-1----:R-:W5:Y:S04]  /*10020*/  LDL.LU.64 R10, [R1+0x358] ;  /* 0x00035800010a7983 */ /* 0x002f680000300a00 */
[----:B------:R1:W-:Y:S04]  /*10030*/  STL.64 [R1+0x120], R30 ;  /* 0x0001201e01007387 */ /* 0x0003e80000100a00 */
[----:B------:R1:W-:Y:S04]  /*10040*/  STL.64 [R1+0x2c8], R20 ;  /* 0x0002c81401007387 */ /* 0x0003e80000100a00 */
[----:B------:R2:W-:Y:S01]  /*10050*/  STL.64 [R1+0x2d8], R4 ;  /* 0x0002d80401007387 */ /* 0x0005e20000100a00 */
[----:B------:R-:W-:-:S04]  /*10060*/  IADD3 R8, P0, PT, R16, UR14, RZ ;  /* 0x0000000e10087c10 */ /* 0x000fc8000ff1e0ff */
        /* <DEDUP_REMOVED lines=9> */
[----:B--2---:R-:W-:-:S03]  /*10100*/  IADD3 R4, P4, PT, R6, UR14, RZ ;  /* 0x0000000e06047c10 */ /* 0x004fc6000ff9e0ff */
[----:B-1----:R-:W2:Y:S01]  /*10110*/  LDL.LU.64 R8, [R1+0x380] ;  /* 0x0003800001087983 */ /* 0x002ea20000300a00 */
[----:B------:R-:W-:-:S03]  /*10120*/  IADD3.X R5, PT, PT, R7, UR15, RZ, P4, !PT ;  /* 0x0000000f07057c10 */ /* 0x000fc6000a7fe4ff */
[----:B------:R4:W-:Y:S04]  /*10130*/  STL.64 [R1+0x2e8], R30 ;  /* 0x0002e81e01007387 */ /* 0x0009e80000100a00 */
[----:B------:R3:W-:Y:S01]  /*10140*/  STL.64 [R1+0x2f8], R20 ;  /* 0x0002f81401007387 */ /* 0x0007e20000100a00 */
[----:B------:R-:W-:-:S03]  /*10150*/  IADD3 R6, P0, PT, R14, UR14, RZ ;  /* 0x0000000e0e067c10 */ /* 0x000fc6000ff1e0ff */
[----:B------:R1:W-:Y:S01]  /*10160*/  STL.64 [R1+0x300], R4 ;  /* 0x0003000401007387 */ /* 0x0003e20000100a00 */
[----:B------:R-:W-:-:S03]  /*10170*/  IADD3.X R7, PT, PT, R15, UR15, RZ, P0, !PT ;  /* 0x0000000f0f077c10 */ /* 0x000fc600087fe4ff */
[----:B------:R-:W2:Y:S01]  /*10180*/  LDL.LU.64 R14, [R1+0x388] ;  /* 0x00038800010e7983 */ /* 0x000ea20000300a00 */
[----:B----4-:R-:W-:Y:S02]  /*10190*/  IADD3 R30, P2, PT, R36, UR14, RZ ;  /* 0x0000000e241e7c10 */ /* 0x010fe4000ff5e0ff */
[----:B---3--:R-:W-:Y:S01]  /*101a0*/  IADD3 R20, P3, PT, R22, UR14, RZ ;  /* 0x0000000e16147c10 */ /* 0x008fe2000ff7e0ff */
[----:B------:R-:W3:Y:S01]  /*101b0*/  LDL.LU.64 R32, [R1+0x398] ;  /* 0x0003980001207983 */ /* 0x000ee20000300a00 */
[----:B------:R-:W-:Y:S02]  /*101c0*/  IADD3.X R31, PT, PT, R37, UR15, RZ, P2, !PT ;  /* 0x0000000f251f7c10 */ /* 0x000fe400097fe4ff */
[----:B------:R-:W-:Y:S01]  /*101d0*/  IADD3.X R21, PT, PT, R23, UR15, RZ, P3, !PT ;  /* 0x0000000f17157c10 */ /* 0x000fe20009ffe4ff */
[----:B------:R-:W4:Y:S04]  /*101e0*/  LDL.LU.64 R26, [R1+0x3a0] ;  /* 0x0003a000011a7983 */ /* 0x000f280000300a00 */
[----:B------:R1:W-:Y:S02]  /*101f0*/  STL.64 [R1+0x308], R6 ;  /* 0x0003080601007387 */ /* 0x0003e40000100a00 */
[----:B-1----:R-:W-:-:S04]  /*10200*/  IADD3 R4, P4, PT, R12, UR14, RZ ;  /* 0x0000000e0c047c10 */ /* 0x002fc8000ff9e0ff */
[----:B------:R-:W-:Y:S01]  /*10210*/  IADD3.X R5, PT, PT, R13, UR15, RZ, P4, !PT ;  /* 0x0000000f0d057c10 */ /* 0x000fe2000a7fe4ff */
[----:B------:R-:W4:Y:S04]  /*10220*/  LDL.LU.64 R6, [R1+0x3a8] ;  /* 0x0003a80001067983 */ /* 0x000f280000300a00 */
        /* <DEDUP_REMOVED lines=29> */
[----:B--2---:R-:W-:-:S04]  /*10400*/  IADD3 R4, P4, PT, R8, UR14, RZ ;  /* 0x0000000e08047c10 */ /* 0x004fc8000ff9e0ff */
[----:B------:R-:W-:Y:S01]  /*10410*/  IADD3.X R5, PT, PT, R9, UR15, RZ, P4, !PT ;  /* 0x0000000f09057c10 */ /* 0x000fe2000a7fe4ff */
[----:B-1----:R-:W2:Y:S04]  /*10420*/  LDL.LU.64 R10, [R1+0x400] ;  /* 0x00040000010a7983 */ /* 0x002ea80000300a00 */
[----:B------:R3:W-:Y:S04]  /*10430*/  STL.64 [R1+0x368], R30 ;  /* 0x0003681e01007387 */ /* 0x0007e80000100a00 */
[----:B------:R4:W-:Y:S01]  /*10440*/  STL.64 [R1+0x378], R20 ;  /* 0x0003781401007387 */ /* 0x0009e20000100a00 */
[----:B------:R-:W-:-:S03]  /*10450*/  IADD3 R8, P0, PT, R14, UR14, RZ ;  /* 0x0000000e0e087c10 */ /* 0x000fc6000ff1e0ff */
[----:B------:R1:W-:Y:S01]  /*10460*/  STL.64 [R1+0x380], R4 ;  /* 0x0003800401007387 */ /* 0x0003e20000100a00 */
[----:B------:R-:W-:-:S03]  /*10470*/  IADD3.X R9, PT, PT, R15, UR15, RZ, P0, !PT ;  /* 0x0000000f0f097c10 */ /* 0x000fc600087fe4ff */
[----:B------:R-:W2:Y:S01]  /*10480*/  LDL.LU.64 R14, [R1+0x408] ;  /* 0x00040800010e7983 */ /* 0x000ea20000300a00 */
[----:B---3--:R-:W-:Y:S02]  /*10490*/  IADD3 R30, P2, PT, R32, UR14, RZ ;  /* 0x0000000e201e7c10 */ /* 0x008fe4000ff5e0ff */
[----:B----4-:R-:W-:Y:S01]  /*104a0*/  IADD3 R20, P3, PT, R26, UR14, RZ ;  /* 0x0000000e1a147c10 */ /* 0x010fe2000ff7e0ff */
        /* <DEDUP_REMOVED lines=270> */
[----:B-1----:R-:W-:-:S03]  /*11590*/  IADD3 R30, P2, PT, R36, UR14, RZ ;  /* 0x0000000e241e7c10 */ /* 0x002fc6000ff5e0ff */
[----:B------:R-:W5:Y:S01]  /*115a0*/  LDL.LU.64 R32, [R1+0x628] ;  /* 0x0006280001207983 */ /* 0x000f620000300a00 */
[----:B------:R-:W-:-:S03]  /*115b0*/  IADD3 R20, P3, PT, R22, UR14, RZ ;  /* 0x0000000e16147c10 */ /* 0x000fc6000ff7e0ff */
[----:B------:R-:W5:Y:S01]  /*115c0*/  LDL.LU.64 R26, [R1+0x618] ;  /* 0x00061800011a7983 */ /* 0x000f620000300a00 */
[----:B------:R-:W-:-:S03]  /*115d0*/  IADD3.X R31, PT, PT, R37, UR15, RZ, P2, !PT ;  /* 0x0000000f251f7c10 */ /* 0x000fc600097fe4ff */
[----:B------:R1:W-:Y:S01]  /*115e0*/  STL.64 [R1+0x6e0], R6 ;  /* 0x0006e00601007387 */ /* 0x0003e20000100a00 */
[----:B------:R-:W-:Y:S02]  /*115f0*/  IADD3.X R21, PT, PT, R23, UR15, RZ, P3, !PT ;  /* 0x0000000f17157c10 */ /* 0x000fe40009ffe4ff */
[----:B--2---:R-:W-:Y:S01]  /*11600*/  IADD3 R4, P4, PT, R12, UR14, RZ ;  /* 0x0000000e0c047c10 */ /* 0x004fe2000ff9e0ff */
[----:B-1----:R-:W2:Y:S03]  /*11610*/  LDL.LU.64 R6, [R1+0x608] ;  /* 0x0006080001067983 */ /* 0x002ea60000300a00 */
[----:B------:R-:W-:Y:S01]  /*11620*/  IADD3.X R5, PT, PT, R13, UR15, RZ, P4, !PT ;  /* 0x0000000f0d057c10 */ /* 0x000fe2000a7fe4ff */
        /* <DEDUP_REMOVED lines=9> */
[----:B------:R-:W-:-:S03]  /*116c0*/  IADD3.X R31, PT, PT, R39, UR15, RZ, P2, !PT ;  /* 0x0000000f271f7c10 */ /* 0x000fc600097fe4ff */
[----:B------:R-:W4:Y:S01]  /*116d0*/  LDL.LU.64 R22, [R1+0x5e0] ;  /* 0x0005e00001167983 */ /* 0x000f220000300a00 */
[----:B------:R-:W-:-:S03]  /*116e0*/  IADD3.X R21, PT, PT, R29, UR15, RZ, P3, !PT ;  /* 0x0000000f1d157c10 */ /* 0x000fc60009ffe4ff */
[----:B------:R1:W-:Y:S02]  /*116f0*/  STL.64 [R1+0x6b0], R12 ;  /* 0x0006b00c01007387 */ /* 0x0003e40000100a00 */
[----:B-1----:R-:W-:-:S04]  /*11700*/  IADD3 R4, P4, PT, R10, UR14, RZ ;  /* 0x0000000e0a047c10 */ /* 0x002fc8000ff9e0ff */
[----:B------:R-:W-:Y:S01]  /*11710*/  IADD3.X R5, PT, PT, R11, UR15, RZ, P4, !PT ;  /* 0x0000000f0b057c10 */ /* 0x000fe2000a7fe4ff */
[----:B------:R-:W3:Y:S04]  /*11720*/  LDL.LU.64 R12, [R1+0x5d0] ;  /* 0x0005d000010c7983 */ /* 0x000ee80000300a00 */
[----:B------:R-:W-:Y:S04]  /*11730*/  STL.64 [R1+0x6a0], R30 ;  /* 0x0006a01e01007387 */ /* 0x000fe80000100a00 */
[----:B------:R1:W-:Y:S04]  /*11740*/  STL.64 [R1+0x780], R20 ;  /* 0x0007801401007387 */ /* 0x0003e80000100a00 */
[----:B------:R1:W-:Y:S01]  /*11750*/  STL.64 [R1+0x788], R4 ;  /* 0x0007880401007387 */ /* 0x0003e20000100a00 */
[----:B-----5:R-:W-:-:S04]  /*11760*/  IADD3 R10, P0, PT, R18, UR14, RZ ;  /* 0x0000000e120a7c10 */ /* 0x020fc8000ff1e0ff */
[----:B------:R-:W-:Y:S02]  /*11770*/  IADD3.X R11, PT, PT, R19, UR15, RZ, P0, !PT ;  /* 0x0000000f130b7c10 */ /* 0x000fe400087fe4ff */
[----:B------:R-:W5:Y:S01]  /*11780*/  LDL.LU.64 R18, [R1+0x5c0] ;  /* 0x0005c00001127983 */ /* 0x000f620000300a00 */
[----:B------:R-:W-:Y:S02]  /*11790*/  IADD3 R28, P2, PT, R34, UR14, RZ ;  /* 0x0000000e221c7c10 */ /* 0x000fe4000ff5e0ff */
[----:B-1----:R-:W-:Y:S01]  /*117a0*/  IADD3 R20, P3, PT, R24, UR14, RZ ;  /* 0x0000000e18147c10 */ /* 0x002fe2000ff7e0ff */
        /* <DEDUP_REMOVED lines=10> */
[----:B------:R-:W-:Y:S04]  /*11850*/  STL.64 [R1+0x7a8], R4 ;  /* 0x0007a80401007387 */ /* 0x000fe80000100a00 */
[----:B------:R-:W5:Y:S04]  /*11860*/  LDL.LU.64 R34, [R1+0x580] ;  /* 0x0005800001227983 */ /* 0x000f680000300a00 */
[----:B------:R-:W5:Y:S01]  /*11870*/  LDL.LU.64 R24, [R1+0x578] ;  /* 0x0005780001187983 */ /* 0x000f620000300a00 */
[----:B------:R-:W-:-:S04]  /*11880*/  IADD3 R8, P0, PT, R16, UR14, RZ ;  /* 0x0000000e10087c10 */ /* 0x000fc8000ff1e0ff */
[----:B------:R-:W-:Y:S02]  /*11890*/  IADD3.X R9, PT, PT, R17, UR15, RZ, P0, !PT ;  /* 0x0000000f11097c10 */ /* 0x000fe400087fe4ff */
[----:B-1----:R-:W-:Y:S01]  /*118a0*/  IADD3 R28, P2, PT, R32, UR14, RZ ;  /* 0x0000000e201c7c10 */ /* 0x002fe2000ff5e0ff */
[----:B------:R-:W5:Y:S01]  /*118b0*/  LDL.LU.64 R16, [R1+0x568] ;  /* 0x0005680001107983 */ /* 0x000f620000300a00 */
[----:B------:R-:W-:-:S03]  /*118c0*/  IADD3 R20, P3, PT, R26, UR14, RZ ;  /* 0x0000000e1a147c10 */ /* 0x000fc6000ff7e0ff */
[----:B------:R1:W-:Y:S01]  /*118d0*/  STL.64 [R1+0x7b0], R8 ;  /* 0x0007b00801007387 */ /* 0x0003e20000100a00 */
[----:B------:R-:W-:Y:S02]  /*118e0*/  IADD3.X R29, PT, PT, R33, UR15, RZ, P2, !PT ;  /* 0x0000000f211d7c10 */ /* 0x000fe400097fe4ff */
[----:B------:R-:W-:Y:S01]  /*118f0*/  IADD3.X R21, PT, PT, R27, UR15, RZ, P3, !PT ;  /* 0x0000000f1b157c10 */ /* 0x000fe20009ffe4ff */
[----:B-1----:R-:W5:Y:S01]  /*11900*/  LDL.LU.64 R8, [R1+0x558] ;  /* 0x0005580001087983 */ /* 0x002f620000300a00 */
[----:B--2---:R-:W-:-:S04]  /*11910*/  IADD3 R4, P4, PT, R6, UR14, RZ ;  /* 0x0000000e06047c10 */ /* 0x004fc8000ff9e0ff */
[----:B------:R-:W-:Y:S01]  /*11920*/  IADD3.X R5, PT, PT, R7, UR15, RZ, P4, !PT ;  /* 0x0000000f07057c10 */ /* 0x000fe2000a7fe4ff */
[----:B------:R-:W-:Y:S04]  /*11930*/  STL.64 [R1+0x7b8], R28 ;  /* 0x0007b81c01007387 */ /* 0x000fe80000100a00 */
[----:B------:R-:W-:Y:S04]  /*11940*/  STL.64 [R1+0x7c0], R20 ;  /* 0x0007c01401007387 */ /* 0x000fe80000100a00 */
[----:B------:R-:W-:Y:S04]  /*11950*/  STL.64 [R1+0x7c8], R4 ;  /* 0x0007c80401007387 */ /* 0x000fe80000100a00 */
[----:B------:R-:W2:Y:S01]  /*11960*/  LDL.LU.64 R32, [R1+0x548] ;  /* 0x0005480001207983 */ /* 0x000ea20000300a00 */
[----:B------:R-:W-:-:S03]  /*11970*/  IADD3 R6, P0, PT, R14, UR14, RZ ;  /* 0x0000000e0e067c10 */ /* 0x000fc6000ff1e0ff */
[----:B------:R-:W2:Y:S01]  /*11980*/  LDL.LU.64 R26, [R1+0x538] ;  /* 0x00053800011a7983 */ /* 0x000ea20000300a00 */
[----:B------:R-:W-:-:S03]  /*11990*/  IADD3.X R7, PT, PT, R15, UR15, RZ, P0, !PT ;  /* 0x0000000f0f077c10 */ /* 0x000fc600087fe4ff */
[----:B------:R-:W2:Y:S04]  /*119a0*/  LDL.LU.64 R14, [R1+0x530] ;  /* 0x00053000010e7983 */ /* 0x000ea80000300a00 */
[----:B------:R1:W-:Y:S04]  /*119b0*/  STL.64 [R1+0x7d0], R6 ;  /* 0x0007d00601007387 */ /* 0x0003e80000100a00 */
[----:B-1----:R-:W2:Y:S01]  /*119c0*/  LDL.LU.64 R6, [R1+0x520] ;  /* 0x0005200001067983 */ /* 0x002ea20000300a00 */
[----:B---3--:R-:W-:Y:S02]  /*119d0*/  IADD3 R28, P2, PT, R36, UR14, RZ ;  /* 0x0000000e241c7c10 */ /* 0x008fe4000ff5e0ff */
[----:B----4-:R-:W-:-:S02]  /*119e0*/  IADD3 R20, P3, PT, R22, UR14, RZ ;  /* 0x0000000e16147c10 */ /* 0x010fc4000ff7e0ff */
[----:B------:R-:W-:Y:S02]  /*119f0*/  IADD3 R4, P4, PT, R12, UR14, RZ ;  /* 0x0000000e0c047c10 */ /* 0x000fe4000ff9e0ff */
[----:B------:R-:W-:Y:S02]  /*11a00*/  IADD3.X R29, PT, PT, R37, UR15, RZ, P2, !PT ;  /* 0x0000000f251d7c10 */ /* 0x000fe400097fe4ff */
[----:B------:R-:W-:Y:S02]  /*11a10*/  IADD3.X R21, PT, PT, R23, UR15, RZ, P3, !PT ;  /* 0x0000000f17157c10 */ /* 0x000fe40009ffe4ff */
[----:B------:R-:W-:Y:S01]  /*11a20*/  IADD3.X R5, PT, PT, R13, UR15, RZ, P4, !PT ;  /* 0x0000000f0d057c10 */ /* 0x000fe2000a7fe4ff */
[----:B------:R1:W-:Y:S04]  /*11a30*/  STL.64 [R1+0x7d8], R28 ;  /* 0x0007d81c01007387 */ /* 0x0003e80000100a00 */
[----:B------:R3:W-:Y:S04]  /*11a40*/  STL.64 [R1+0x7e0], R20 ;  /* 0x0007e01401007387 */ /* 0x0007e80000100a00 */
[----:B------:R-:W-:Y:S04]  /*11a50*/  STL.64 [R1+0x7e8], R4 ;  /* 0x0007e80401007387 */ /* 0x000fe80000100a00 */
[----:B-1----:R-:W4:Y:S04]  /*11a60*/  LDL.LU.64 R28, [R1+0x510] ;  /* 0x00051000011c7983 */ /* 0x002f280000300a00 */
[----:B------:R-:W4:Y:S01]  /*11a70*/  LDL.LU.64 R22, [R1+0x500] ;  /* 0x0005000001167983 */ /* 0x000f220000300a00 */
[----:B-----5:R-:W-:-:S04]  /*11a80*/  IADD3 R12, P0, PT, R18, UR14, RZ ;  /* 0x0000000e120c7c10 */ /* 0x020fc8000ff1e0ff */
[----:B------:R-:W-:Y:S02]  /*11a90*/  IADD3.X R13, PT, PT, R19, UR15, RZ, P0, !PT ;  /* 0x0000000f130d7c10 */ /* 0x000fe400087fe4ff */
[----:B------:R-:W-:Y:S01]  /*11aa0*/  IADD3 R36, P2, PT, R38, UR14, RZ ;  /* 0x0000000e26247c10 */ /* 0x000fe2000ff5e0ff */
[----:B------:R-:W5:Y:S01]  /*11ab0*/  LDL.LU.64 R18, [R1+0x4f0] ;  /* 0x0004f00001127983 */ /* 0x000f620000300a00 */
[----:B---3--:R-:W-:Y:S02]  /*11ac0*/  IADD3 R20, P3, PT, R30, UR14, RZ ;  /* 0x0000000e1e147c10 */ /* 0x008fe4000ff7e0ff */
[----:B------:R-:W-:Y:S01]  /*11ad0*/  IADD3.X R37, PT, PT, R39, UR15, RZ, P2, !PT ;  /* 0x0000000f27257c10 */ /* 0x000fe200097fe4ff */
[----:B------:R1:W-:Y:S01]  /*11ae0*/  STL.64 [R1+0x7f0], R12 ;  /* 0x0007f00c01007387 */ /* 0x0003e20000100a00 */
[----:B------:R-:W-:-:S03]  /*11af0*/  IADD3.X R21, PT, PT, R31, UR15, RZ, P3, !PT ;  /* 0x0000000f1f157c10 */ /* 0x000fc60009ffe4ff */
[----:B-1----:R-:W3:Y:S01]  /*11b00*/  LDL.LU.64 R12, [R1+0x4e0] ;  /* 0x0004e000010c7983 */ /* 0x002ee20000300a00 */
[----:B------:R-:W-:-:S03]  /*11b10*/  IADD3 R4, P4, PT, R10, UR14, RZ ;  /* 0x0000000e0a047c10 */ /* 0x000fc6000ff9e0ff */
[----:B------:R-:W-:Y:S01]  /*11b20*/  STL.64 [R1+0x7f8], R36 ;  /* 0x0007f82401007387 */ /* 0x000fe20000100a00 */
[----:B------:R-:W-:-:S03]  /*11b30*/  IADD3.X R5, PT, PT, R11, UR15, RZ, P4, !PT ;  /* 0x0000000f0b057c10 */ /* 0x000fc6000a7fe4ff */
[----:B------:R1:W-:Y:S04]  /*11b40*/  STL.64 [R1+0x800], R20 ;  /* 0x0008001401007387 */ /* 0x0003e80000100a00 */
[----:B------:R1:W-:Y:S01]  /*11b50*/  STL.64 [R1+0x808], R4 ;  /* 0x0008080401007387 */ /* 0x0003e20000100a00 */
[----:B------:R-:W-:Y:S02]  /*11b60*/  IADD3 R30, P0, PT, R34, UR14, RZ ;  /* 0x0000000e221e7c10 */ /* 0x000fe4000ff1e0ff */
[----:B-1----:R-:W-:Y:S02]  /*11b70*/  IADD3 R20, P2, PT, R24, UR14, RZ ;  /* 0x0000000e18147c10 */ /* 0x002fe4000ff5e0ff */
[----:B------:R-:W-:Y:S02]  /*11b80*/  IADD3.X R31, PT, PT, R35, UR15, RZ, P0, !PT ;  /* 0x0000000f231f7c10 */ /* 0x000fe400087fe4ff */
[----:B------:R-:W-:-:S03]  /*11b90*/  IADD3.X R21, PT, PT, R25, UR15, RZ, P2, !PT ;  /* 0x0000000f19157c10 */ /* 0x000fc600097fe4ff */
[----:B------:R2:W-:Y:S04]  /*11ba0*/  STL.64 [R1+0x810], R30 ;  /* 0x0008101e01007387 */ /* 0x0005e80000100a00 */
[----:B------:R-:W3:Y:S04]  /*11bb0*/  LDL.LU.64 R38, [R1+0x4d0] ;  /* 0x0004d00001267983 */ /* 0x000ee80000300a00 */
[----:B------:R1:W-:Y:S04]  /*11bc0*/  STL.64 [R1+0x818], R20 ;  /* 0x0008181401007387 */ /* 0x0003e80000100a00 */
[----:B------:R-:W3:Y:S01]  /*11bd0*/  LDL.LU.64 R24, [R1+0x4c0] ;  /* 0x0004c00001187983 */ /* 0x000ee20000300a00 */
[----:B------:R-:W-:-:S04]  /*11be0*/  IADD3 R10, P3, PT, R16, UR14, RZ ;  /* 0x0000000e100a7c10 */ /* 0x000fc8000ff7e0ff */
[----:B------:R-:W-:-:S05]  /*11bf0*/  IADD3.X R11, PT, PT, R17, UR15, RZ, P3, !PT ;  /* 0x0000000f110b7c10 */ /* 0x000fca0009ffe4ff */
[----:B------:R1:W-:Y:S04]  /*11c00*/  STL.64 [R1+0x820], R10 ;  /* 0x0008200a01007387 */ /* 0x0003e80000100a00 */
[----:B------:R-:W3:Y:S01]  /*11c10*/  LDL.LU.64 R16, [R1+0x4b0] ;  /* 0x0004b00001107983 */ /* 0x000ee20000300a00 */
[----:B------:R-:W-:-:S04]  /*11c20*/  IADD3 R4, P4, PT, R8, UR14, RZ ;  /* 0x0000000e08047c10 */ /* 0x000fc8000ff9e0ff */
[----:B------:R-:W-:-:S05]  /*11c30*/  IADD3.X R5, PT, PT, R9, UR15, RZ, P4, !PT ;  /* 0x0000000f09057c10 */ /* 0x000fca000a7fe4ff */
[----:B------:R1:W-:Y:S04]  /*11c40*/  STL.64 [R1+0x828], R4 ;  /* 0x0008280401007387 */ /* 0x0003e80000100a00 */
[----:B------:R-:W3:Y:S01]  /*11c50*/  LDL.LU.64 R8, [R1+0x4a8] ;  /* 0x0004a80001087983 */ /* 0x000ee20000300a00 */
[----:B--2---:R-:W-:Y:S02]  /*11c60*/  IADD3 R30, P0, PT, R32, UR14, RZ ;  /* 0x0000000e201e7c10 */ /* 0x004fe4000ff1e0ff */
[----:B-1----:R-:W-:Y:S02]  /*11c70*/  IADD3 R20, P2, PT, R26, UR14, RZ ;  /* 0x0000000e1a147c10 */ /* 0x002fe4000ff5e0ff */
[----:B------:R-:W-:Y:S02]  /*11c80*/  IADD3.X R31, PT, PT, R33, UR15, RZ, P0, !PT ;  /* 0x0000000f211f7c10 */ /* 0x000fe400087fe4ff */
[----:B------:R-:W-:-:S02]  /*11c90*/  IADD3 R10, P3, PT, R14, UR14, RZ ;  /* 0x0000000e0e0a7c10 */ /* 0x000fc4000ff7e0ff */
[----:B------:R-:W-:Y:S01]  /*11ca0*/  IADD3.X R21, PT, PT, R27, UR15, RZ, P2, !PT ;  /* 0x0000000f1b157c10 */ /* 0x000fe200097fe4ff */
[----:B------:R-:W-:Y:S01]  /*11cb0*/  STL.64 [R1+0x830], R30 ;  /* 0x0008301e01007387 */ /* 0x000fe20000100a00 */
[----:B------:R-:W-:-:S03]  /*11cc0*/  IADD3.X R11, PT, PT, R15, UR15, RZ, P3, !PT ;  /* 0x0000000f0f0b7c10 */ /* 0x000fc60009ffe4ff */
[----:B------:R-:W2:Y:S04]  /*11cd0*/  LDL.LU.64 R42, [R1+0x498] ;  /* 0x00049800012a7983 */ /* 0x000ea80000300a00 */
[----:B------:R-:W-:Y:S04]  /*11ce0*/  STL.64 [R1+0x838], R20 ;  /* 0x0008381401007387 */ /* 0x000fe80000100a00 */
[----:B------:R-:W2:Y:S01]  /*11cf0*/  LDL.LU.64 R34, [R1+0x488] ;  /* 0x0004880001227983 */ /* 0x000ea20000300a00 */
[----:B------:R-:W-:-:S03]  /*11d00*/  IADD3 R4, P4, PT, R6, UR14, RZ ;  /* 0x0000000e06047c10 */ /* 0x000fc6000ff9e0ff */
[----:B------:R1:W-:Y:S01]  /*11d10*/  STL.64 [R1+0x840], R10 ;  /* 0x0008400a01007387 */ /* 0x0003e20000100a00 */
[----:B------:R-:W-:-:S03]  /*11d20*/  IADD3.X R5, PT, PT, R7, UR15, RZ, P4, !PT ;  /* 0x0000000f07057c10 */ /* 0x000fc6000a7fe4ff */
[----:B-1----:R-:W2:Y:S04]  /*11d30*/  LDL.LU.64 R10, [R1+0x478] ;  /* 0x00047800010a7983 */ /* 0x002ea80000300a00 */
[----:B------:R3:W-:Y:S04]  /*11d40*/  STL.64 [R1+0x848], R4 ;  /* 0x0008480401007387 */ /* 0x0007e80000100a00 */
[----:B------:R-:W2:Y:S01]  /*11d50*/  LDL.LU.64 R6, [R1+0x2c0] ;  /* 0x0002c00001067983 */ /* 0x000ea20000300a00 */
[----:B----4-:R-:W-:Y:S02]  /*11d60*/  IADD3 R26, P0, PT, R28, UR14, RZ ;  /* 0x0000000e1c1a7c10 */ /* 0x010fe4000ff1e0ff */
[----:B------:R-:W-:-:S02]  /*11d70*/  IADD3 R20, P2, PT, R22, UR14, RZ ;  /* 0x0000000e16147c10 */ /* 0x000fc4000ff5e0ff */
[----:B------:R-:W-:Y:S02]  /*11d80*/  IADD3.X R27, PT, PT, R29, UR15, RZ, P0, !PT ;  /* 0x0000000f1d1b7c10 */ /* 0x000fe400087fe4ff */
[----:B------:R-:W-:-:S03]  /*11d90*/  IADD3.X R21, PT, PT, R23, UR15, RZ, P2, !PT ;  /* 0x0000000f17157c10 */ /* 0x000fc600097fe4ff */
[----:B------:R-:W-:Y:S04]  /*11da0*/  STL.64 [R1+0x850], R26 ;  /* 0x0008501a01007387 */ /* 0x000fe80000100a00 */
[----:B------:R-:W4:Y:S01]  /*11db0*/  LDL.LU.64 R40, [R1+0x2b8] ;  /* 0x0002b80001287983 */ /* 0x000f220000300a00 */
[----:B-----5:R-:W-:-:S03]  /*11dc0*/  IADD3 R14, P3, PT, R18, UR14, RZ ;  /* 0x0000000e120e7c10 */ /* 0x020fc6000ff7e0ff */
[----:B------:R-:W-:Y:S01]  /*11dd0*/  STL.64 [R1+0x858], R20 ;  /* 0x0008581401007387 */ /* 0x000fe20000100a00 */
[----:B------:R-:W-:-:S03]  /*11de0*/  IADD3.X R15, PT, PT, R19, UR15, RZ, P3, !PT ;  /* 0x0000000f130f7c10 */ /* 0x000fc60009ffe4ff */
[----:B------:R-:W5:Y:S04]  /*11df0*/  LDL.LU.64 R36, [R1+0x2b0] ;  /* 0x0002b00001247983 */ /* 0x000f680000300a00 */
[----:B------:R1:W-:Y:S04]  /*11e00*/  STL.64 [R1+0x860], R14 ;  /* 0x0008600e01007387 */ /* 0x0003e80000100a00 */
[----:B------:R-:W5:Y:S01]  /*11e10*/  LDL.LU.64 R30, [R1+0x2a8] ;  /* 0x0002a800011e7983 */ /* 0x000f620000300a00 */
[----:B---3--:R-:W-:-:S04]  /*11e20*/  IADD3 R4, P4, PT, R12, UR14, RZ ;  /* 0x0000000e0c047c10 */ /* 0x008fc8000ff9e0ff */
[----:B------:R-:W-:-:S05]  /*11e30*/  IADD3.X R5, PT, PT, R13, UR15, RZ, P4, !PT ;  /* 0x0000000f0d057c10 */ /* 0x000fca000a7fe4ff */
[----:B------:R-:W-:Y:S04]  /*11e40*/  STL.64 [R1+0x868], R4 ;  /* 0x0008680401007387 */ /* 0x000fe80000100a00 */
[----:B------:R-:W3:Y:S04]  /*11e50*/  LDL.LU.64 R18, [R1+0x2a0] ;  /* 0x0002a00001127983 */ /* 0x000ee80000300a00 */
[----:B------:R-:W3:Y:S04]  /*11e60*/  LDL.LU.64 R32, [R1+0x298] ;  /* 0x0002980001207983 */ /* 0x000ee80000300a00 */
[----:B------:R-:W3:Y:S04]  /*11e70*/  LDL.LU.64 R28, [R1+0x290] ;  /* 0x00029000011c7983 */ /* 0x000ee80000300a00 */
[----:B------:R-:W3:Y:S04]  /*11e80*/  LDL.LU.64 R22, [R1+0x288] ;  /* 0x0002880001167983 */ /* 0x000ee80000300a00 */
[----:B-1----:R-:W3:Y:S01]  /*11e90*/  LDL.LU.64 R14, [R1+0x280] ;  /* 0x00028000010e7983 */ /* 0x002ee20000300a00 */
[----:B------:R-:W-:-:S04]  /*11ea0*/  IADD3 R26, P0, PT, R38, UR14, RZ ;  /* 0x0000000e261a7c10 */ /* 0x000fc8000ff1e0ff */
[----:B------:R-:W-:Y:S02]  /*11eb0*/  IADD3.X R27, PT, PT, R39, UR15, RZ, P0, !PT ;  /* 0x0000000f271b7c10 */ /* 0x000fe400087fe4ff */
[----:B------:R-:W-:-:S03]  /*11ec0*/  IADD3 R20, P2, PT, R24, UR14, RZ ;  /* 0x0000000e18147c10 */ /* 0x000fc6000ff5e0ff */
[----:B------:R-:W-:Y:S01]  /*11ed0*/  STL.64 [R1+0x870], R26 ;  /* 0x0008701a01007387 */ /* 0x000fe20000100a00 */
[----:B------:R-:W-:-:S03]  /*11ee0*/  IADD3.X R21, PT, PT, R25, UR15, RZ, P2, !PT ;  /* 0x0000000f19157c10 */ /* 0x000fc600097fe4ff */
[----:B------:R-:W3:Y:S04]  /*11ef0*/  LDL.LU.64 R24, [R1+0x278] ;  /* 0x0002780001187983 */ /* 0x000ee80000300a00 */
[----:B------:R1:W-:Y:S04]  /*11f00*/  STL.64 [R1+0x878], R20 ;  /* 0x0008781401007387 */ /* 0x0003e80000100a00 */
[----:B-1----:R-:W3:Y:S01]  /*11f10*/  LDL.LU.64 R20, [R1+0x270] ;  /* 0x0002700001147983 */ /* 0x002ee20000300a00 */
[----:B------:R-:W-:-:S04]  /*11f20*/  IADD3 R12, P3, PT, R16, UR14, RZ ;  /* 0x0000000e100c7c10 */ /* 0x000fc8000ff7e0ff */
[----:B------:R-:W-:-:S05]  /*11f30*/  IADD3.X R13, PT, PT, R17, UR15, RZ, P3, !PT ;  /* 0x0000000f110d7c10 */ /* 0x000fca0009ffe4ff */
[----:B------:R1:W-:Y:S04]  /*11f40*/  STL.64 [R1+0x880], R12 ;  /* 0x0008800c01007387 */ /* 0x0003e80000100a00 */
[----:B------:R-:W3:Y:S01]  /*11f50*/  LDL.LU.64 R16, [R1+0x268] ;  /* 0x0002680001107983 */ /* 0x000ee20000300a00 */
[----:B------:R-:W-:-:S04]  /*11f60*/  IADD3 R4, P4, PT, R8, UR14, RZ ;  /* 0x0000000e08047c10 */ /* 0x000fc8000ff9e0ff */
[----:B------:R-:W-:-:S05]  /*11f70*/  IADD3.X R5, PT, PT, R9, UR15, RZ, P4, !PT ;  /* 0x0000000f09057c10 */ /* 0x000fca000a7fe4ff */
[----:B------:R2:W-:Y:S04]  /*11f80*/  STL.64 [R1+0x888], R4 ;  /* 0x0008880401007387 */ /* 0x0005e80000100a00 */
[----:B-1----:R-:W3:Y:S01]  /*11f90*/  LDL.LU.64 R12, [R1+0x260] ;  /* 0x00026000010c7983 */ /* 0x002ee20000300a00 */
[----:B--2---:R-:W-:-:S04]  /*11fa0*/  IADD3 R38, P0, PT, R42, UR14, RZ ;  /* 0x0000000e2a267c10 */ /* 0x004fc8000ff1e0ff */
[----:B------:R-:W-:Y:S02]  /*11fb0*/  IADD3.X R39, PT, PT, R43, UR15, RZ, P0, !PT ;  /* 0x0000000f2b277c10 */ /* 0x000fe400087fe4ff */
[----:B------:R-:W-:-:S03]  /*11fc0*/  IADD3 R26, P2, PT, R34, UR14, RZ ;  /* 0x0000000e221a7c10 */ /* 0x000fc6000ff5e0ff */
[----:B------:R4:W-:Y:S01]  /*11fd0*/  STL.64 [R1+0x890], R38 ;  /* 0x0008902601007387 */ /* 0x0009e20000100a00 */
[----:B------:R-:W-:Y:S02]  /*11fe0*/  IADD3.X R27, PT, PT, R35, UR15, RZ, P2, !PT ;  /* 0x0000000f231b7c10 */ /* 0x000fe400097fe4ff */
[----:B------:R-:W-:-:S04]  /*11ff0*/  IADD3 R8, P3, PT, R10, UR14, RZ ;  /* 0x0000000e0a087c10 */ /* 0x000fc8000ff7e0ff */
[----:B------:R-:W-:Y:S02]  /*12000*/  IADD3.X R9, PT, PT, R11, UR15, RZ, P3, !PT ;  /* 0x0000000f0b097c10 */ /* 0x000fe40009ffe4ff */
[----:B------:R-:W2:Y:S01]  /*12010*/  LDL.LU.64 R10, [R1+0x258] ;  /* 0x00025800010a7983 */ /* 0x000ea20000300a00 */
[----:B------:R-:W-:-:S03]  /*12020*/  IADD3 R4, P4, PT, R6, UR14, RZ ;  /* 0x0000000e06047c10 */ /* 0x000fc6000ff9e0ff */
[----:B------:R-:W-:Y:S01]  /*12030*/  STL.64 [R1+0x8a0], R26 ;  /* 0x0008a01a01007387 */ /* 0x000fe20000100a00 */
[----:B------:R-:W-:-:S03]  /*12040*/  IADD3.X R5, PT, PT, R7, UR15, RZ, P4, !PT ;  /* 0x0000000f07057c10 */ /* 0x000fc6000a7fe4ff */
[----:B------:R-:W2:Y:S04]  /*12050*/  LDL.LU.64 R6, [R1+0x250] ;  /* 0x0002500001067983 */ /* 0x000ea80000300a00 */
[----:B------:R-:W-:Y:S01]  /*12060*/  STL.64 [R1+0x8a8], R8 ;  /* 0x0008a80801007387 */ /* 0x000fe20000100a00 */
[----:B----4-:R-:W-:-:S04]  /*12070*/  IADD3 R38, P0, PT, R40, UR14, RZ ;  /* 0x0000000e28267c10 */ /* 0x010fc8000ff1e0ff */
[----:B------:R-:W-:Y:S01]  /*12080*/  IADD3.X R39, PT, PT, R41, UR15, RZ, P0, !PT ;  /* 0x0000000f29277c10 */ /* 0x000fe200087fe4ff */
[----:B------:R1:W-:Y:S01]  /*12090*/  STL.64 [R1+0x8b0], R4 ;  /* 0x0008b00401007387 */ /* 0x0003e20000100a00 */
[----:B-----5:R-:W-:Y:S01]  /*120a0*/  IADD3 R34, P2, PT, R36, UR14, RZ ;  /* 0x0000000e24227c10 */ /* 0x020fe2000ff5e0ff */
[----:B-1----:R-:W1:Y:S03]  /*120b0*/  LDC R4, c[0x0][0x3a0] ;  /* 0x0000e800ff047b82 */ /* 0x002e660000000800 */
[----:B------:R-:W-:Y:S02]  /*120c0*/  IADD3.X R35, PT, PT, R37, UR15, RZ, P2, !PT ;  /* 0x0000000f25237c10 */ /* 0x000fe400097fe4ff */
[----:B------:R-:W-:Y:S01]  /*120d0*/  IADD3 R26, P3, PT, R30, UR14, RZ ;  /* 0x0000000e1e1a7c10 */ /* 0x000fe2000ff7e0ff */
[----:B------:R-:W-:Y:S02]  /*120e0*/  STL.64 [R1+0x8b8], R38 ;  /* 0x0008b82601007387 */ /* 0x000fe40000100a00 */
[----:B------:R-:W4:Y:S01]  /*120f0*/  LDC R5, c[0x0][0x3a0] ;  /* 0x0000e800ff057b82 */ /* 0x000f220000000800 */
[----:B------:R-:W-:Y:S01]  /*12100*/  IADD3.X R27, PT, PT, R31, UR15, RZ, P3, !PT ;  /* 0x0000000f1f1b7c10 */ /* 0x000fe20009ffe4ff */
[----:B------:R-:W-:Y:S04]  /*12110*/  STL.64 [R1+0x8c0], R34 ;  /* 0x0008c02201007387 */ /* 0x000fe80000100a00 */
[----:B------:R5:W-:Y:S01]  /*12120*/  STL.64 [R1+0x8c8], R26 ;  /* 0x0008c81a01007387 */ /* 0x000be20000100a00 */
[----:B---3--:R-:W-:-:S04]  /*12130*/  IADD3 R8, P4, PT, R18, UR14, RZ ;  /* 0x0000000e12087c10 */ /* 0x008fc8000ff9e0ff */
[----:B------:R-:W-:Y:S02]  /*12140*/  IADD3.X R9, PT, PT, R19, UR15, RZ, P4, !PT ;  /* 0x0000000f13097c10 */ /* 0x000fe4000a7fe4ff */
[----:B------:R-:W-:Y:S02]  /*12150*/  IADD3 R30, P0, PT, R32, UR14, RZ ;  /* 0x0000000e201e7c10 */ /* 0x000fe4000ff1e0ff */
[----:B-----5:R-:W-:Y:S01]  /*12160*/  IADD3 R26, P2, PT, R28, UR14, RZ ;  /* 0x0000000e1c1a7c10 */ /* 0x020fe2000ff5e0ff */
[----:B------:R3:W-:Y:S01]  /*12170*/  STL.64 [R1+0x8d0], R8 ;  /* 0x0008d00801007387 */ /* 0x0007e20000100a00 */
[----:B------:R-:W-:Y:S02]  /*12180*/  IADD3.X R31, PT, PT, R33, UR15, RZ, P0, !PT ;  /* 0x0000000f211f7c10 */ /* 0x000fe400087fe4ff */
[----:B------:R-:W-:Y:S02]  /*12190*/  IADD3 R18, P3, PT, R22, UR14, RZ ;  /* 0x0000000e16127c10 */ /* 0x000fe4000ff7e0ff */
[----:B------:R-:W-:-:S02]  /*121a0*/  IADD3.X R27, PT, PT, R29, UR15, RZ, P2, !PT ;  /* 0x0000000f1d1b7c10 */ /* 0x000fc400097fe4ff */
[----:B------:R-:W-:Y:S02]  /*121b0*/  IADD3.X R19, PT, PT, R23, UR15, RZ, P3, !PT ;  /* 0x0000000f17137c10 */ /* 0x000fe40009ffe4ff */
[----:B---3--:R-:W-:Y:S01]  /*121c0*/  IADD3 R8, P4, PT, R14, UR14, RZ ;  /* 0x0000000e0e087c10 */ /* 0x008fe2000ff9e0ff */
[----:B------:R-:W-:Y:S03]  /*121d0*/  STL.64 [R1+0x8d8], R30 ;  /* 0x0008d81e01007387 */ /* 0x000fe60000100a00 */
[----:B------:R-:W-:Y:S01]  /*121e0*/  IADD3.X R9, PT, PT, R15, UR15, RZ, P4, !PT ;  /* 0x0000000f0f097c10 */ /* 0x000fe2000a7fe4ff */
[----:B------:R-:W-:Y:S04]  /*121f0*/  STL.64 [R1+0x8e0], R26 ;  /* 0x0008e01a01007387 */ /* 0x000fe80000100a00 */
[----:B------:R3:W-:Y:S01]  /*12200*/  STL.64 [R1+0x8e8], R18 ;  /* 0x0008e81201007387 */ /* 0x0007e20000100a00 */
[----:B------:R-:W-:-:S03]  /*12210*/  IADD3 R22, P0, PT, R24, UR14, RZ ;  /* 0x0000000e18167c10 */ /* 0x000fc6000ff1e0ff */
[----:B------:R5:W-:Y:S01]  /*12220*/  STL.64 [R1+0x8f0], R8 ;  /* 0x0008f00801007387 */ /* 0x000be20000100a00 */
[----:B------:R-:W-:Y:S01]  /*12230*/  IADD3.X R23, PT, PT, R25, UR15, RZ, P0, !PT ;  /* 0x0000000f19177c10 */ /* 0x000fe200087fe4ff */
[----:B-1----:R-:W-:Y:S01]  /*12240*/  VIADD R4, R4, 0xffffff7e ;  /* 0xffffff7e04047836 */ /* 0x002fe20000000000 */
[----:B---3--:R-:W-:-:S04]  /*12250*/  IADD3 R18, P2, PT, R20, UR14, RZ ;  /* 0x0000000e14127c10 */ /* 0x008fc8000ff5e0ff */
[----:B------:R-:W-:Y:S01]  /*12260*/  IADD3.X R19, PT, PT, R21, UR15, RZ, P2, !PT ;  /* 0x0000000f15137c10 */ /* 0x000fe200097fe4ff */
[----:B------:R-:W-:Y:S04]  /*12270*/  STL.64 [R1+0x8f8], R22 ;  /* 0x0008f81601007387 */ /* 0x000fe80000100a00 */
[----:B------:R-:W-:Y:S01]  /*12280*/  STL.64 [R1+0x900], R18 ;  /* 0x0009001201007387 */ /* 0x000fe20000100a00 */
[----:B----4-:R-:W-:Y:S01]  /*12290*/  VIADD R5, R5, 0xffffff7f ;  /* 0xffffff7f05057836 */ /* 0x010fe20000000000 */
[----:B------:R-:W-:Y:S02]  /*122a0*/  ISETP.GE.U32.AND P2, PT, R4, 0x7fffff3f, PT ;  /* 0x7fffff3f0400780c */ /* 0x000fe40003f46070 */
[----:B------:R-:W-:Y:S02]  /*122b0*/  ISETP.NE.U32.AND P0, PT, RZ, UR16, PT ;  /* 0x00000010ff007c0c */ /* 0x000fe4000bf05070 */
[----:B------:R-:W-:-:S04]  /*122c0*/  IADD3 R14, P3, PT, R16, UR14, RZ ;  /* 0x0000000e100e7c10 */ /* 0x000fc8000ff7e0ff */
[----:B------:R-:W-:Y:S02]  /*122d0*/  IADD3.X R15, PT, PT, R17, UR15, RZ, P3, !PT ;  /* 0x0000000f110f7c10 */ /* 0x000fe40009ffe4ff */
[----:B-----5:R-:W-:-:S03]  /*122e0*/  IADD3 R8, P4, PT, R12, UR14, RZ ;  /* 0x0000000e0c087c10 */ /* 0x020fc6000ff9e0ff */
[----:B------:R-:W-:Y:S01]  /*122f0*/  STL.64 [R1+0x908], R14 ;  /* 0x0009080e01007387 */ /* 0x000fe20000100a00 */
[----:B------:R-:W1:Y:S01]  /*12300*/  LDC R12, c[0x0][0x3a0] ;  /* 0x0000e800ff0c7b82 */ /* 0x000e620000000800 */
[----:B------:R-:W-:-:S05]  /*12310*/  IADD3.X R9, PT, PT, R13, UR15, RZ, P4, !PT ;  /* 0x0000000f0d097c10 */ /* 0x000fca000a7fe4ff */
[----:B------:R2:W-:Y:S01]  /*12320*/  STL.64 [R1+0x910], R8 ;  /* 0x0009100801007387 */ /* 0x0005e20000100a00 */
[----:B------:R-:W-:Y:S02]  /*12330*/  ISETP.GE.U32.AND P3, PT, R5, 0x7fffff40, PT ;  /* 0x7fffff400500780c */ /* 0x000fe40003f66070 */
[----:B--2---:R-:W-:-:S04]  /*12340*/  IADD3 R8, P5, PT, R10, UR12, RZ ;  /* 0x0000000c0a087c10 */ /* 0x004fc8000ffbe0ff */
[----:B------:R-:W-:Y:S02]  /*12350*/  IADD3.X R9, PT, PT, R11, UR13, RZ, P5, !PT ;  /* 0x0000000d0b097c10 */ /* 0x000fe4000affe4ff */
[----:B------:R-:W-:-:S04]  /*12360*/  IADD3 R4, P5, PT, R6, UR12, RZ ;  /* 0x0000000c06047c10 */ /* 0x000fc8000ffbe0ff */
[----:B------:R-:W-:-:S05]  /*12370*/  IADD3.X R5, PT, PT, R7, UR13, RZ, P5, !PT ;  /* 0x0000000d07057c10 */ /* 0x000fca000affe4ff */
[----:B------:R2:W-:Y:S04]  /*12380*/  STL.64 [R1+0xa70], R4 ;  /* 0x000a700401007387 */ /* 0x0005e80000100a00 */
[----:B------:R2:W-:Y:S01]  /*12390*/  STL.64 [R1+0x998], R8 ;  /* 0x0009980801007387 */ /* 0x0005e20000100a00 */
[----:B-1----:R-:W-:-:S05]  /*123a0*/  VIADD R12, R12, 0x3f ;  /* 0x0000003f0c0c7836 */ /* 0x002fca0000000000 */
[----:B------:R-:W-:Y:S01]  /*123b0*/  ISETP.LT.OR P4, PT, R12, 0x40, P0 ;  /* 0x000000400c00780c */ /* 0x000fe20000781670 */
[----:B------:R-:W-:-:S12]  /*123c0*/  @!P6 BRA `(.L_x_7) ;  /* 0x00000008000ce947 */ /* 0x000fd80003800000 */
[----:B------:R-:W3:Y:S01]  /*123d0*/  LDL.LU R44, [R1+0x18] ;  /* 0x00001800012c7983 */ /* 0x000ee20000300800 */
[----:B--2---:R-:W-:Y:S01]  /*123e0*/  IMAD.MOV.U32 R4, RZ, RZ, R110 ;  /* 0x000000ffff047224 */ /* 0x004fe200078e006e */
[----:B------:R-:W-:Y:S01]  /*123f0*/  MOV R6, R102 ;  /* 0x0000006600067202 */ /* 0x000fe20000000f00 */
[----:B------:R-:W-:Y:S01]  /*12400*/  IMAD.MOV.U32 R5, RZ, RZ, R106 ;  /* 0x000000ffff057224 */ /* 0x000fe200078e006a */
[----:B------:R-:W3:Y:S01]  /*12410*/  LDL.LU R45, [R1+0x8] ;  /* 0x00000800012d7983 */ /* 0x000ee20000300800 */
[----:B------:R-:W-:Y:S01]  /*12420*/  IMAD.MOV.U32 R7, RZ, RZ, R98 ;  /* 0x000000ffff077224 */ /* 0x000fe200078e0062 */
        /* <DEDUP_REMOVED lines=15> */
[----:B------:R-:W-:-:S02]  /*12520*/  IMAD.MOV.U32 R16, RZ, RZ, R146 ;  /* 0x000000ffff107224 */ /* 0x000fc400078e0092 */
[----:B------:R-:W-:Y:S01]  /*12530*/  IMAD.MOV.U32 R17, RZ, RZ, R142 ;  /* 0x000000ffff117224 */ /* 0x000fe200078e008e */
[----:B------:R-:W3:Y:S01]  /*12540*/  LDL.LU R52, [R1+0x98] ;  /* 0x0000980001347983 */ /* 0x000ee20000300800 */
[----:B------:R-:W-:Y:S02]  /*12550*/  IMAD.MOV.U32 R18, RZ, RZ, R138 ;  /* 0x000000ffff127224 */ /* 0x000fe400078e008a */
[----:B------:R-:W-:Y:S01]  /*12560*/  IMAD.MOV.U32 R19, RZ, RZ, R134 ;  /* 0x000000ffff137224 */ /* 0x000fe200078e0086 */
[----:B------:R-:W3:Y:S01]  /*12570*/  LDL.LU R53, [R1+0x88] ;  /* 0x0000880001357983 */ /* 0x000ee20000300800 */
[----:B------:R-:W-:Y:S02]  /*12580*/  IMAD.MOV.U32 R20, RZ, RZ, R162 ;  /* 0x000000ffff147224 */ /* 0x000fe400078e00a2 */
        /* <DEDUP_REMOVED lines=29> */
[----:B------:R-:W-:-:S03]  /*12760*/  IMAD.MOV.U32 R43, RZ, RZ, R230 ;  /* 0x000000ffff2b7224 */ /* 0x000fc600078e00e6 */
[----:B------:R-:W3:Y:S04]  /*12770*/  LDL.LU R64, [R1+0x158] ;  /* 0x0001580001407983 */ /* 0x000ee80000300800 */
[----:B------:R-:W3:Y:S04]  /*12780*/  LDL.LU R65, [R1+0x148] ;  /* 0x0001480001417983 */ /* 0x000ee80000300800 */
[----:B------:R-:W3:Y:S04]  /*12790*/  LDL.LU R66, [R1+0x138] ;  /* 0x0001380001427983 */ /* 0x000ee80000300800 */
[----:B------:R-:W3:Y:S01]  /*127a0*/  LDL.LU R67, [R1+0x128] ;  /* 0x0001280001437983 */ /* 0x000ee20000300800 */
[----:B------:R-:W-:-:S02]  /*127b0*/  IMAD.MOV.U32 R46, RZ, RZ, R250 ;  /* 0x000000ffff2e7224 */ /* 0x000fc400078e00fa */
[----:B------:R-:W-:-:S04]  /*127c0*/  IMAD.MOV.U32 R47, RZ, RZ, R246 ;  /* 0x000000ffff2f7224 */ /* 0x000fc800078e00f6 */
[----:B---3--:R1:W-:Y:S01]  /*127d0*/  STTM.x64 tmem[UR11+0x180], R4 ;  /* 0x00018004000079ed */ /* 0x0083e2000834000b */
[----:B------:R-:W-:Y:S05]  /*127e0*/  @!P6 BRA `(.L_x_7) ;  /* 0x000000040004e947 */ /* 0x000fea0003800000 */
[----:B-1----:R-:W2:Y:S01]  /*127f0*/  LDL.LU R44, [R1+0x1c] ;  /* 0x00001c00012c7983 */ /* 0x002ea20000300800 */
[----:B------:R-:W-:Y:S01]  /*12800*/  IMAD.MOV.U32 R4, RZ, RZ, R111 ;  /* 0x000000ffff047224 */ /* 0x000fe200078e006f */
[----:B------:R-:W-:Y:S01]  /*12810*/  MOV R9, R87 ;  /* 0x0000005700097202 */ /* 0x000fe20000000f00 */
[----:B------:R-:W-:Y:S01]  /*12820*/  IMAD.MOV.U32 R5, RZ, RZ, R107 ;  /* 0x000000ffff057224 */ /* 0x000fe200078e006b */
[----:B------:R-:W2:Y:S01]  /*12830*/  LDL.LU R45, [R1+0xc] ;  /* 0x00000c00012d7983 */ /* 0x000ea20000300800 */
        /* <DEDUP_REMOVED lines=12> */
[----:B------:R-:W-:-:S02]  /*12900*/  IMAD.MOV.U32 R13, RZ, RZ, R127 ;  /* 0x000000ffff0d7224 */ /* 0x000fc400078e007f */
[----:B------:R-:W-:Y:S01]  /*12910*/  IMAD.MOV.U32 R14, RZ, RZ, R123 ;  /* 0x000000ffff0e7224 */ /* 0x000fe200078e007b */
[----:B------:R-:W2:Y:S01]  /*12920*/  LDL.LU R51, [R1+0x2c] ;  /* 0x00002c0001337983 */ /* 0x000ea20000300800 */
[----:B------:R-:W-:Y:S02]  /*12930*/  IMAD.MOV.U32 R15, RZ, RZ, R119 ;  /* 0x000000ffff0f7224 */ /* 0x000fe400078e0077 */
[----:B------:R-:W-:Y:S01]  /*12940*/  IMAD.MOV.U32 R16, RZ, RZ, R147 ;  /* 0x000000ffff107224 */ /* 0x000fe200078e0093 */
[----:B------:R-:W2:Y:S01]  /*12950*/  LDL.LU R52, [R1+0x9c] ;  /* 0x00009c0001347983 */ /* 0x000ea20000300800 */
[----:B------:R-:W-:Y:S02]  /*12960*/  IMAD.MOV.U32 R17, RZ, RZ, R143 ;  /* 0x000000ffff117224 */ /* 0x000fe400078e008f */
        /* <DEDUP_REMOVED lines=34> */
[----:B------:R-:W2:Y:S04]  /*12b90*/  LDL.LU R64, [R1+0x15c] ;  /* 0x00015c0001407983 */ /* 0x000ea80000300800 */
[----:B------:R-:W2:Y:S04]  /*12ba0*/  LDL.LU R65, [R1+0x14c] ;  /* 0x00014c0001417983 */ /* 0x000ea80000300800 */
[----:B------:R-:W2:Y:S04]  /*12bb0*/  LDL.LU R66, [R1+0x13c] ;  /* 0x00013c0001427983 */ /* 0x000ea80000300800 */
[----:B------:R-:W2:Y:S01]  /*12bc0*/  LDL.LU R67, [R1+0x12c] ;  /* 0x00012c0001437983 */ /* 0x000ea20000300800 */
[----:B------:R-:W-:Y:S01]  /*12bd0*/  IMAD.MOV.U32 R46, RZ, RZ, R251 ;  /* 0x000000ffff2e7224 */ /* 0x000fe200078e00fb */
[----:B------:R-:W-:-:S04]  /*12be0*/  MOV R47, R247 ;  /* 0x000000f7002f7202 */ /* 0x000fc80000000f00 */
[----:B--2---:R3:W-:Y:S03]  /*12bf0*/  STTM.x64 tmem[UR11+0x1c0], R4 ;  /* 0x0001c004000079ed */ /* 0x0047e6000834000b */
.L_x_7:
[----:B------:R-:W4:Y:S01]  /*12c00*/  FENCE.VIEW.ASYNC.T ;  /* 0x00000000000073c6 */ /* 0x000f220000000200 */
[----:B------:R-:W-:Y:S01]  /*12c10*/  UIADD3 UR16, UPT, UPT, UR10, 0x100, URZ ;  /* 0x000001000a107890 */ /* 0x000fe2000fffe0ff */
[----:B----4-:R-:W-:Y:S06]  /*12c20*/  BAR.SYNC.DEFER_BLOCKING 0x0 ;  /* 0x0000000000007b1d */ /* 0x010fec0000010000 */
[----:B------:R-:W-:Y:S05]  /*12c30*/  @P4 BRA `(.L_x_8) ;  /* 0x0000000800404947 */ /* 0x000fea0003800000 */
[----:B------:R-:W-:Y:S01]  /*12c40*/  UIADD3 UR4, UPT, UPT, UR7, 0x40000, URZ ;  /* 0x0004000007047890 */ /* 0x000fe2000fffe0ff */
[----:B-123--:R-:W-:Y:S01]  /*12c50*/  MOV.SPILL R5, UR13 ;  /* 0x0000000d00057c02 */ /* 0x00efe20009000f00 */
[----:B------:R-:W-:Y:S01]  /*12c60*/  UMOV UR25, URZ ;  /* 0x000000ff00197c82 */ /* 0x000fe20008000000 */
[----:B------:R-:W-:Y:S01]  /*12c70*/  UIADD3 UR34, UPT, UPT, UR10, 0x108, URZ ;  /* 0x000001080a227890 */ /* 0x000fe2000fffe0ff */
[----:B------:R-:W-:Y:S01]  /*12c80*/  MOV.SPILL R4, UR12 ;  /* 0x0000000c00047c02 */ /* 0x000fe20009000f00 */
[----:B------:R-:W-:Y:S02]  /*12c90*/  USHF.R.U32.HI UR26, URZ, 0x4, UR4 ;  /* 0x00000004ff1a7899 */ /* 0x000fe40008011604 */
[----:B------:R-:W-:Y:S02]  /*12ca0*/  UIADD3 UR36, UPT, UPT, UR10, 0x110, URZ ;  /* 0x000001100a247890 */ /* 0x000fe4000fffe0ff */
[----:B------:R-:W-:Y:S01]  /*12cb0*/  USGXT.U32 UR26, UR26, 0xe ;  /* 0x0000000e1a1a789a */ /* 0x000fe20008000000 */
[----:B------:R-:W-:Y:S01]  /*12cc0*/  UMOV UR40, 0x0 ;  /* 0x0000000000287882 */ /* 0x000fe20000000000 */
[----:B------:R-:W-:-:S02]  /*12cd0*/  UMOV UR41, 0x8100910 ;  /* 0x0810091000297882 */ /* 0x000fc40000000000 */
[----:B------:R-:W-:Y:S01]  /*12ce0*/  UIADD3 UR28, UP1, UPT, UR26, 0x2, URZ ;  /* 0x000000021a1c7890 */ /* 0x000fe2000ff3e0ff */
[----:B------:R-:W-:Y:S01]  /*12cf0*/  UMOV UR27, 0x40004040 ;  /* 0x40004040001b7882 */ /* 0x000fe20000000000 */
[----:B------:R-:W-:Y:S02]  /*12d00*/  UMOV UR64, 0x0 ;  /* 0x0000000000407882 */ /* 0x000fe40000000000 */
[----:B------:R-:W-:Y:S01]  /*12d10*/  UIADD3.X UR29, UPT, UPT, UR25, 0x40004040, URZ, UP1, !UPT ;  /* 0x40004040191d7890 */ /* 0x000fe20008ffe4ff */
[----:B------:R-:W-:Y:S01]  /*12d20*/  UTCHMMA tmem[UR16], gdesc[UR26], tmem[UR10], tmem[UR40], idesc[UR41], !UPT ;  /* 0x00ff281a100079ea */ /* 0x000fe2000f80000a */
[----:B------:R-:W-:Y:S01]  /*12d30*/  UMOV UR65, 0x8100910 ;  /* 0x0810091000417882 */ /* 0x000fe20000000000 */
[----:B------:R-:W-:Y:S01]  /*12d40*/  UMOV UR62, 0x0 ;  /* 0x00000000003e7882 */ /* 0x000fe20000000000 */
[----:B------:R-:W-:Y:S01]  /*12d50*/  UIADD3.64 UR30, UPT, UPT, UR28, 0x2, URZ ;  /* 0x000000021c1e7897 */ /* 0x000fe2000fffe0ff */
[----:B------:R-:W-:Y:S01]  /*12d60*/  UMOV UR63, 0x8100910 ;  /* 0x08100910003f7882 */ /* 0x000fe20000000000 */
[----:B------:R-:W-:-:S02]  /*12d70*/  UIADD3 UR77, UPT, UPT, UR10, 0x118, URZ ;  /* 0x000001180a4d7890 */ /* 0x000fc4000fffe0ff */
[----:B------:R-:W-:Y:S02]  /*12d80*/  UIADD3.64 UR32, UPT, UPT, UR28, 0x4, URZ ;  /* 0x000000041c207897 */ /* 0x000fe4000fffe0ff */
[----:B------:R1:W-:Y:S01]  /*12d90*/  UTCHMMA tmem[UR34], gdesc[UR28], tmem[UR10], tmem[UR64], idesc[UR65], UPT ;  /* 0x00ff401c220079ea */ /* 0x0003e2000b80000a */
[----:B------:R-:W-:Y:S02]  /*12da0*/  UIADD3 UR74, UPT, UPT, UR10, 0x120, URZ ;  /* 0x000001200a4a7890 */ /* 0x000fe4000fffe0ff */
[----:B------:R2:W-:Y:S01]  /*12db0*/  UTCHMMA tmem[UR36], gdesc[UR30], tmem[UR10], tmem[UR62], idesc[UR63], UPT ;  /* 0x00ff3e1e240079ea */ /* 0x0005e2000b80000a */
[----:B------:R-:W-:Y:S02]  /*12dc0*/  UIADD3 UR6, UPT, UPT, UR10, 0x128, URZ ;  /* 0x000001280a067890 */ /* 0x000fe4000fffe0ff */
[----:B------:R-:W-:Y:S02]  /*12dd0*/  UIADD3 UR24, UPT, UPT, UR10, 0x130, URZ ;  /* 0x000001300a187890 */ /* 0x000fe4000fffe0ff */
[----:B------:R-:W-:-:S02]  /*12de0*/  UIADD3.64 UR38, UPT, UPT, UR28, 0x202, URZ ;  /* 0x000002021c267897 */ /* 0x000fc4000fffe0ff */
[----:B-1----:R-:W-:Y:S02]  /*12df0*/  UIADD3.64 UR34, UPT, UPT, UR28, 0x1fe, URZ ;  /* 0x000001fe1c227897 */ /* 0x002fe4000fffe0ff */
[----:B------:R-:W-:Y:S02]  /*12e00*/  UIADD3 UR23, UPT, UPT, UR10, 0x138, URZ ;  /* 0x000001380a177890 */ /* 0x000fe4000fffe0ff */
[----:B--2---:R-:W-:Y:S02]  /*12e10*/  UIADD3.64 UR36, UPT, UPT, UR28, 0x200, URZ ;  /* 0x000002001c247897 */ /* 0x004fe4000fffe0ff */
[----:B------:R-:W-:Y:S02]  /*12e20*/  UIADD3.64 UR40, UPT, UPT, UR28, 0x204, URZ ;  /* 0x000002041c287897 */ /* 0x000fe4000fffe0ff */
[----:B------:R-:W-:Y:S02]  /*12e30*/  UIADD3 UR19, UPT, UPT, UR10, 0x40, URZ ;  /* 0x000000400a137890 */ /* 0x000fe4000fffe0ff */
[----:B------:R-:W-:-:S02]  /*12e40*/  UIADD3 UR22, UPT, UPT, UR10, 0x140, URZ ;  /* 0x000001400a167890 */ /* 0x000fc4000fffe0ff */
[----:B------:R-:W-:Y:S02]  /*12e50*/  UIADD3 UR9, UPT, UPT, UR10, 0x40, URZ ;  /* 0x000000400a097890 */ /* 0x000fe4000fffe0ff */
[----:B------:R-:W-:Y:S01]  /*12e60*/  UIADD3 UR18, UPT, UPT, UR10, 0x148, URZ ;  /* 0x000001480a127890 */ /* 0x000fe2000fffe0ff */
[----:B------:R-:W-:Y:S01]  /*12e70*/  UMOV UR60, 0x0 ;  /* 0x00000000003c7882 */ /* 0x000fe20000000000 */
[----:B------:R-:W-:Y:S01]  /*12e80*/  UMOV UR61, 0x8100910 ;  /* 0x08100910003d7882 */ /* 0x000fe20000000000 */
[----:B------:R-:W-:Y:S02]  /*12e90*/  UIADD3 UR17, UPT, UPT, UR10, 0x40, URZ ;  /* 0x000000400a117890 */ /* 0x000fe4000fffe0ff */
[----:B------:R1:W-:Y:S01]  /*12ea0*/  UTCHMMA tmem[UR77], gdesc[UR32], tmem[UR10], tmem[UR60], idesc[UR61], UPT ;  /* 0x00ff3c204d0079ea */ /* 0x0003e2000b80000a */
[----:B------:R-:W-:Y:S01]  /*12eb0*/  UIADD3 UR5, UPT, UPT, UR10, 0x150, URZ ;  /* 0x000001500a057890 */ /* 0x000fe2000fffe0ff */
[----:B------:R-:W-:Y:S01]  /*12ec0*/  UMOV UR58, 0x0 ;  /* 0x00000000003a7882 */ /* 0x000fe20000000000 */
[----:B------:R-:W-:Y:S01]  /*12ed0*/  UMOV UR59, 0x8100910 ;  /* 0x08100910003b7882 */ /* 0x000fe20000000000 */
[----:B------:R-:W-:-:S02]  /*12ee0*/  UIADD3 UR72, UPT, UPT, UR10, 0x40, URZ ;  /* 0x000000400a487890 */ /* 0x000fc4000fffe0ff */
[----:B------:R2:W-:Y:S01]  /*12ef0*/  UTCHMMA tmem[UR74], gdesc[UR34], tmem[UR10], tmem[UR58], idesc[UR59], UPT ;  /* 0x00ff3a224a0079ea */ /* 0x0005e2000b80000a */
        /* <DEDUP_REMOVED lines=14> */
[----:B------:R-:W-:Y:S01]  /*12fe0*/  UTCHMMA tmem[UR23], gdesc[UR40], tmem[UR10], tmem[UR46], idesc[UR47], UPT ;  /* 0x00ff2e28170079ea */ /* 0x000fe2000b80000a */
[----:B------:R-:W-:Y:S01]  /*12ff0*/  UIADD3 UR69, UPT, UPT, UR10, 0x170, URZ ;  /* 0x000001700a457890 */ /* 0x000fe2000fffe0ff */
[----:B------:R-:W-:Y:S01]  /*13000*/  UMOV UR48, 0x0 ;  /* 0x0000000000307882 */ /* 0x000fe20000000000 */
[----:B------:R-:W-:Y:S01]  /*13010*/  UMOV UR49, 0x8100910 ;  /* 0x0810091000317882 */ /* 0x000fe20000000000 */
[----:B------:R-:W-:Y:S01]  /*13020*/  UIADD3 UR25, UPT, UPT, UR10, 0x40, URZ ;  /* 0x000000400a197890 */ /* 0x000fe2000fffe0ff */
[----:B------:R-:W-:Y:S01]  /*13030*/  UTCHMMA tmem[UR22], gdesc[UR26], tmem[UR19], tmem[UR48], idesc[UR49], !UPT ;  /* 0x00ff301a160079ea */ /* 0x000fe2000f800013 */
[----:B------:R-:W-:Y:S01]  /*13040*/  UIADD3 UR67, UPT, UPT, UR10, 0x178, URZ ;  /* 0x000001780a437890 */ /* 0x000fe2000fffe0ff */
[----:B------:R-:W-:Y:S01]  /*13050*/  UMOV UR50, 0x0 ;  /* 0x0000000000327882 */ /* 0x000fe20000000000 */
[----:B------:R-:W-:Y:S01]  /*13060*/  UMOV UR51, 0x8100910 ;  /* 0x0810091000337882 */ /* 0x000fe20000000000 */
[----:B------:R-:W-:Y:S01]  /*13070*/  UIADD3 UR75, UPT, UPT, UR10, 0x80, URZ ;  /* 0x000000800a4b7890 */ /* 0x000fe2000fffe0ff */
[----:B------:R5:W-:Y:S01]  /*13080*/  UTCHMMA tmem[UR18], gdesc[UR28], tmem[UR9], tmem[UR50], idesc[UR51], UPT ;  /* 0x00ff321c120079ea */ /* 0x000be2000b800009 */
        /* <DEDUP_REMOVED lines=9> */
[----:B------:R-:W-:Y:S01]  /*13120*/  UTCHMMA tmem[UR4], gdesc[UR32], tmem[UR72], tmem[UR54], idesc[UR55], UPT ;  /* 0x00ff3620040079ea */ /* 0x000fe2000b800048 */
[----:B-1----:R-:W-:Y:S01]  /*13130*/  UIADD3 UR60, UPT, UPT, UR10, 0x190, URZ ;  /* 0x000001900a3c7890 */ /* 0x002fe2000fffe0ff */
[----:B------:R-:W-:Y:S01]  /*13140*/  UMOV UR56, 0x0 ;  /* 0x0000000000387882 */ /* 0x000fe20000000000 */
[----:B------:R-:W-:Y:S01]  /*13150*/  UMOV UR57, 0x8100910 ;  /* 0x0810091000397882 */ /* 0x000fe20000000000 */
[----:B--2---:R-:W-:Y:S01]  /*13160*/  UIADD3 UR58, UPT, UPT, UR10, 0x80, URZ ;  /* 0x000000800a3a7890 */ /* 0x004fe2000fffe0ff */
[----:B------:R-:W-:Y:S01]  /*13170*/  UTCHMMA tmem[UR73], gdesc[UR34], tmem[UR70], tmem[UR56], idesc[UR57], UPT ;  /* 0x00ff3822490079ea */ /* 0x000fe2000b800046 */
[----:B------:R-:W-:Y:S01]  /*13180*/  UIADD3 UR59, UPT, UPT, UR10, 0x198, URZ ;  /* 0x000001980a3b7890 */ /* 0x000fe2000fffe0ff */
[----:B------:R1:W-:Y:S01]  /*13190*/  UTCHMMA tmem[UR71], gdesc[UR36], tmem[UR68], tmem[UR44], idesc[UR45], UPT ;  /* 0x00ff2c24470079ea */ /* 0x0003e2000b800044 */
[----:B---3--:R-:W-:Y:S01]  /*131a0*/  UIADD3 UR6, UPT, UPT, UR10, 0x80, URZ ;  /* 0x000000800a067890 */ /* 0x008fe2000fffe0ff */
[----:B------:R2:W-:Y:S01]  /*131b0*/  UTCHMMA tmem[UR69], gdesc[UR38], tmem[UR66], tmem[UR46], idesc[UR47], UPT ;  /* 0x00ff2e26450079ea */ /* 0x0005e2000b800042 */
[----:B------:R-:W-:Y:S01]  /*131c0*/  UIADD3 UR42, UPT, UPT, UR10, 0x1a0, URZ ;  /* 0x000001a00a2a7890 */ /* 0x000fe2000fffe0ff */
[----:B------:R3:W-:Y:S01]  /*131d0*/  UTCHMMA tmem[UR67], gdesc[UR40], tmem[UR25], tmem[UR48], idesc[UR49], UPT ;  /* 0x00ff3028430079ea */ /* 0x0007e2000b800019 */
[----:B----4-:R-:W-:Y:S01]  /*131e0*/  UIADD3 UR24, UPT, UPT, UR10, 0x80, URZ ;  /* 0x000000800a187890 */ /* 0x010fe2000fffe0ff */
[----:B------:R4:W-:Y:S01]  /*131f0*/  UTCHMMA tmem[UR76], gdesc[UR26], tmem[UR75], tmem[UR50], idesc[UR51], !UPT ;  /* 0x00ff321a4c0079ea */ /* 0x0009e2000f80004b */
[----:B------:R-:W-:Y:S01]  /*13200*/  UIADD3 UR43, UPT, UPT, UR10, 0x1a8, URZ ;  /* 0x000001a80a2b7890 */ /* 0x000fe2000fffe0ff */
[----:B------:R-:W-:Y:S01]  /*13210*/  UTCHMMA tmem[UR65], gdesc[UR28], tmem[UR64], tmem[UR52], idesc[UR53], UPT ;  /* 0x00ff341c410079ea */ /* 0x000fe2000b800040 */
[----:B------:R-:W-:Y:S01]  /*13220*/  UIADD3 UR63, UPT, UPT, UR10, 0x80, URZ ;  /* 0x000000800a3f7890 */ /* 0x000fe2000fffe0ff */
[----:B------:R1:W-:Y:S01]  /*13230*/  UTCHMMA tmem[UR60], gdesc[UR30], tmem[UR62], tmem[UR54], idesc[UR55], UPT ;  /* 0x00ff361e3c0079ea */ /* 0x0003e2000b80003e */
[----:B------:R-:W-:-:S02]  /*13240*/  UIADD3 UR61, UPT, UPT, UR10, 0x1b0, URZ ;  /* 0x000001b00a3d7890 */ /* 0x000fc4000fffe0ff */
[----:B------:R-:W-:Y:S02]  /*13250*/  UIADD3 UR74, UPT, UPT, UR10, 0x80, URZ ;  /* 0x000000800a4a7890 */ /* 0x000fe4000fffe0ff */
[----:B-----5:R-:W-:Y:S02]  /*13260*/  UIADD3 UR9, UPT, UPT, UR10, 0x1b8, URZ ;  /* 0x000001b80a097890 */ /* 0x020fe4000fffe0ff */
[----:B------:R-:W-:Y:S02]  /*13270*/  UIADD3 UR77, UPT, UPT, UR10, 0xc0, URZ ;  /* 0x000000c00a4d7890 */ /* 0x000fe4000fffe0ff */
[----:B------:R-:W-:Y:S02]  /*13280*/  UIADD3 UR17, UPT, UPT, UR10, 0x1c0, URZ ;  /* 0x000001c00a117890 */ /* 0x000fe4000fffe0ff */
[----:B-1----:R-:W-:Y:S02]  /*13290*/  UIADD3 UR68, UPT, UPT, UR10, 0xc0, URZ ;  /* 0x000000c00a447890 */ /* 0x002fe4000fffe0ff */
[----:B------:R-:W-:-:S02]  /*132a0*/  UIADD3 UR72, UPT, UPT, UR10, 0x1c8, URZ ;  /* 0x000001c80a487890 */ /* 0x000fc4000fffe0ff */
[----:B--2---:R-:W-:Y:S02]  /*132b0*/  UIADD3 UR66, UPT, UPT, UR10, 0xc0, URZ ;  /* 0x000000c00a427890 */ /* 0x004fe4000fffe0ff */
[----:B------:R-:W-:Y:S01]  /*132c0*/  UIADD3 UR70, UPT, UPT, UR10, 0x1d0, URZ ;  /* 0x000001d00a467890 */ /* 0x000fe2000fffe0ff */
[----:B------:R-:W-:Y:S01]  /*132d0*/  UMOV UR4, 0x0 ;  /* 0x0000000000047882 */ /* 0x000fe20000000000 */
[----:B------:R-:W-:Y:S01]  /*132e0*/  UMOV UR5, 0x8100910 ;  /* 0x0810091000057882 */ /* 0x000fe20000000000 */
[----:B------:R-:W-:Y:S01]  /*132f0*/  UIADD3 UR73, UPT, UPT, UR10, 0xc0, URZ ;  /* 0x000000c00a497890 */ /* 0x000fe2000fffe0ff */
[----:B------:R1:W-:Y:S01]  /*13300*/  UTCHMMA tmem[UR59], gdesc[UR32], tmem[UR58], tmem[UR4], idesc[UR5], UPT ;  /* 0x00ff04203b0079ea */ /* 0x0003e2000b80003a */
[----:B------:R-:W-:Y:S01]  /*13310*/  UIADD3 UR71, UPT, UPT, UR10, 0x1d8, URZ ;  /* 0x000001d80a477890 */ /* 0x000fe2000fffe0ff */
[----:B------:R2:W-:Y:S01]  /*13320*/  UTCHMMA tmem[UR42], gdesc[UR34], tmem[UR6], tmem[UR4], idesc[UR5], UPT ;  /* 0x00ff04222a0079ea */ /* 0x0005e2000b800006 */
[----:B------:R-:W-:Y:S01]  /*13330*/  UMOV UR12, 0x0 ;  /* 0x00000000000c7882 */ /* 0x000fe20000000000 */
[----:B------:R-:W-:Y:S01]  /*13340*/  UMOV UR13, 0x8100910 ;  /* 0x08100910000d7882 */ /* 0x000fe20000000000 */
[----:B---3--:R-:W-:Y:S01]  /*13350*/  UIADD3 UR25, UPT, UPT, UR10, 0xc0, URZ ;  /* 0x000000c00a197890 */ /* 0x008fe2000fffe0ff */
[----:B------:R3:W-:Y:S01]  /*13360*/  UTCHMMA tmem[UR43], gdesc[UR36], tmem[UR24], tmem[UR12], idesc[UR13], UPT ;  /* 0x00ff0c242b0079ea */ /* 0x0007e2000b800018 */
[----:B------:R-:W-:Y:S01]  /*13370*/  UIADD3 UR69, UPT, UPT, UR10, 0x1e0, URZ ;  /* 0x000001e00a457890 */ /* 0x000fe2000fffe0ff */
[----:B------:R-:W-:Y:S01]  /*13380*/  UMOV UR22, 0x0 ;  /* 0x0000000000167882 */ /* 0x000fe20000000000 */
[----:B------:R-:W-:Y:S01]  /*13390*/  UMOV UR23, 0x8100910 ;  /* 0x0810091000177882 */ /* 0x000fe20000000000 */
[----:B----4-:R-:W-:Y:S01]  /*133a0*/  UIADD3 UR75, UPT, UPT, UR10, 0xc0, URZ ;  /* 0x000000c00a4b7890 */ /* 0x010fe2000fffe0ff */
[----:B------:R4:W-:Y:S01]  /*133b0*/  UTCHMMA tmem[UR61], gdesc[UR38], tmem[UR63], tmem[UR22], idesc[UR23], UPT ;  /* 0x00ff16263d0079ea */ /* 0x0009e2000b80003f */
[----:B------:R-:W-:Y:S01]  /*133c0*/  UIADD3 UR67, UPT, UPT, UR10, 0x1e8, URZ ;  /* 0x000001e80a437890 */ /* 0x000fe2000fffe0ff */
[----:B------:R-:W-:Y:S01]  /*133d0*/  UMOV UR18, 0x0 ;  /* 0x0000000000127882 */ /* 0x000fe20000000000 */
[----:B------:R-:W-:Y:S01]  /*133e0*/  UMOV UR19, 0x8100910 ;  /* 0x0810091000137882 */ /* 0x000fe20000000000 */
[----:B------:R-:W-:Y:S01]  /*133f0*/  UIADD3 UR60, UPT, UPT, UR10, 0xc0, URZ ;  /* 0x000000c00a3c7890 */ /* 0x000fe2000fffe0ff */
[----:B------:R4:W-:Y:S01]  /*13400*/  UTCHMMA tmem[UR9], gdesc[UR40], tmem[UR74], tmem[UR18], idesc[UR19], UPT ;  /* 0x00ff1228090079ea */ /* 0x0009e2000b80004a */
[----:B------:R-:W-:Y:S01]  /*13410*/  UIADD3 UR76, UPT, UPT, UR10, 0x1f0, URZ ;  /* 0x000001f00a4c7890 */ /* 0x000fe2000fffe0ff */
[----:B------:R4:W-:Y:S01]  /*13420*/  UTCHMMA tmem[UR17], gdesc[UR26], tmem[UR77], tmem[UR44], idesc[UR45], !UPT ;  /* 0x00ff2c1a110079ea */ /* 0x0009e2000f80004d */
[----:B-1----:R-:W-:Y:S01]  /*13430*/  UIADD3 UR58, UPT, UPT, UR10, 0xc0, URZ ;  /* 0x000000c00a3a7890 */ /* 0x002fe2000fffe0ff */
[----:B------:R4:W-:Y:S01]  /*13440*/  UTCHMMA tmem[UR72], gdesc[UR28], tmem[UR68], tmem[UR46], idesc[UR47], UPT ;  /* 0x00ff2e1c480079ea */ /* 0x0009e2000b800044 */
[----:B------:R-:W-:Y:S01]  /*13450*/  UIADD3 UR59, UPT, UPT, UR10, 0x1f8, URZ ;  /* 0x000001f80a3b7890 */ /* 0x000fe2000fffe0ff */
[----:B------:R4:W-:Y:S01]  /*13460*/  UTCHMMA tmem[UR70], gdesc[UR30], tmem[UR66], tmem[UR48], idesc[UR49], UPT ;  /* 0x00ff301e460079ea */ /* 0x0009e2000b800042 */
[----:B------:R4:W-:Y:S01]  /*13470*/  UTCHMMA tmem[UR71], gdesc[UR32], tmem[UR73], tmem[UR50], idesc[UR51], UPT ;  /* 0x00ff3220470079ea */ /* 0x0009e2000b800049 */
[----:B--2---:R-:W-:Y:S01]  /*13480*/  UMOV UR4, UR8 ;  /* 0x0000000800047c82 */ /* 0x004fe20008000000 */
[----:B------:R-:W-:Y:S01]  /*13490*/  UMOV UR5, URZ ;  /* 0x000000ff00057c82 */ /* 0x000fe20008000000 */
[----:B------:R4:W-:Y:S01]  /*134a0*/  UTCHMMA tmem[UR69], gdesc[UR34], tmem[UR25], tmem[UR52], idesc[UR53], UPT ;  /* 0x00ff3422450079ea */ /* 0x0009e2000b800019 */
[----:B------:R-:W-:Y:S01]  /*134b0*/  UMOV UR64, 0x0 ;  /* 0x0000000000407882 */ /* 0x000fe20000000000 */
[----:B------:R-:W-:Y:S01]  /*134c0*/  UMOV UR65, 0x8100910 ;  /* 0x0810091000417882 */ /* 0x000fe20000000000 */
[----:B------:R4:W-:Y:S01]  /*134d0*/  UTCHMMA tmem[UR67], gdesc[UR36], tmem[UR75], tmem[UR54], idesc[UR55], UPT ;  /* 0x00ff3624430079ea */ /* 0x0009e2000b80004b */
[----:B------:R-:W-:Y:S01]  /*134e0*/  UMOV UR4, UR4 ;  /* 0x0000000400047c82 */ /* 0x000fe20008000000 */
[----:B------:R4:W-:Y:S01]  /*134f0*/  UTCHMMA tmem[UR76], gdesc[UR38], tmem[UR60], tmem[UR56], idesc[UR57], UPT ;  /* 0x00ff38264c0079ea */ /* 0x0009e2000b80003c */
[----:B------:R4:W-:Y:S01]  /*13500*/  UTCHMMA tmem[UR59], gdesc[UR40], tmem[UR58], tmem[UR64], idesc[UR65], UPT ;  /* 0x00ff40283b0079ea */ /* 0x0009e2000b80003a */
[----:B------:R4:W-:Y:S01]  /*13510*/  UTCBAR [UR4], URZ ;  /* 0x000000ff040073e9 */ /* 0x0009e200080000ff */
[----:B---3--:R-:W-:-:S02]  /*13520*/  R2UR.FILL UR13, R5 ;  /* 0x00000000050d72ca */ /* 0x008fc400004e0000 */
[----:B------:R-:W-:-:S15]  /*13530*/  R2UR.FILL UR12, R4 ;  /* 0x00000000040c72ca */ /* 0x000fde00004e0000 */
.L_x_8:
[----:B-1-3--:R-:W3:Y:S01]  /*13540*/  LDL.64 R16, [R1] ;  /* 0x0000000001107983 */ /* 0x00aee20000100a00 */
[----:B--2---:R-:W1:Y:S01]  /*13550*/  LDC R4, c[0x0][0x3a0] ;  /* 0x0000e800ff047b82 */ /* 0x004e620000000800 */
[----:B----4-:R-:W2:Y:S02]  /*13560*/  LDCU UR26, c[0x0][0x3a0] ;  /* 0x00007400ff1a77ac */ /* 0x010ea40008000800 */
[----:B------:R-:W4:Y:S01]  /*13570*/  LDL.64 R8, [R1+0x10] ;  /* 0x0000100001087983 */ /* 0x000f220000100a00 */
[----:B------:R-:W5:Y:S03]  /*13580*/  LDCU UR25, c[0x0][0x3a0] ;  /* 0x00007400ff1977ac */ /* 0x000f660008000800 */
[----:B------:R-:W2:Y:S01]  /*13590*/  LDL.64 R14, [R1+0x20] ;  /* 0x00002000010e7983 */ /* 0x000ea20000100a00 */
[----:B------:R-:W5:Y:S01]  /*135a0*/  LDC R7, c[0x0][0x3a0] ;  /* 0x0000e800ff077b82 */ /* 0x000f620000000800 */
[----:B------:R-:W1:Y:S02]  /*135b0*/  LDCU UR17, c[0x0][0x3a0] ;  /* 0x00007400ff1177ac */ /* 0x000e640008000800 */
[----:B------:R-:W2:Y:S01]  /*135c0*/  LDL.64 R12, [R1+0x30] ;  /* 0x00003000010c7983 */ /* 0x000ea20000100a00 */
[----:B------:R-:W1:Y:S03]  /*135d0*/  LDCU UR18, c[0x0][0x3a0] ;  /* 0x00007400ff1277ac */ /* 0x000e660008000800 */
[----:B------:R-:W2:Y:S01]  /*135e0*/  LDL.64 R10, [R1+0x40] ;  /* 0x00004000010a7983 */ /* 0x000ea20000100a00 */
[----:B------:R-:W5:Y:S01]  /*135f0*/  LDC R6, c[0x0][0x3a0] ;  /* 0x0000e800ff067b82 */ /* 0x000f620000000800 */
[----:B------:R-:W1:Y:S07]  /*13600*/  LDCU UR9, c[0x0][0x3a0] ;  /* 0x00007400ff0977ac */ /* 0x000e6e0008000800 */
[----:B------:R-:W-:Y:S08]  /*13610*/  BAR.SYNC.DEFER_BLOCKING 0x0 ;  /* 0x0000000000007b1d */ /* 0x000ff00000010000 */
[----:B------:R-:W5:Y:S01]  /*13620*/  LDC R5, c[0x0][0x3a0] ;  /* 0x0000e800ff057b82 */ /* 0x000f620000000800 */
[----:B-1----:R-:W-:Y:S01]  /*13630*/  VIADD R4, R4, 0xffffff7d ;  /* 0xffffff7d04047836 */ /* 0x002fe20000000000 */
[----:B------:R-:W2:Y:S01]  /*13640*/  LDL.64 R26, [R1+0x50] ;  /* 0x00005000011a7983 */ /* 0x000ea20000100a00 */
[----:B------:R-:W1:Y:S03]  /*13650*/  LDCU UR6, c[0x0][0x3a0] ;  /* 0x00007400ff0677ac */ /* 0x000e660008000800 */
[----:B------:R-:W2:Y:S01]  /*13660*/  LDL.64 R24, [R1+0x60] ;  /* 0x0000600001187983 */ /* 0x000ea20000100a00 */
[----:B------:R-:W1:Y:S03]  /*13670*/  LDCU UR24, c[0x0][0x3a0] ;  /* 0x00007400ff1877ac */ /* 0x000e660008000800 */
[----:B------:R-:W2:Y:S01]  /*13680*/  LDL.64 R22, [R1+0x80] ;  /* 0x0000800001167983 */ /* 0x000ea20000100a00 */
[----:B------:R-:W1:Y:S03]  /*13690*/  LDCU UR4, c[0x0][0x3a0] ;  /* 0x00007400ff0477ac */ /* 0x000e660008000800 */
[----:B------:R-:W2:Y:S01]  /*136a0*/  LDL.64 R30, [R1+0x90] ;  /* 0x00009000011e7983 */ /* 0x000ea20000100a00 */
[----:B------:R-:W1:Y:S03]  /*136b0*/  LDCU UR23, c[0x0][0x3a0] ;  /* 0x00007400ff1777ac */ /* 0x000e660008000800 */
[----:B------:R-:W-:Y:S01]  /*136c0*/  @!PT LDS RZ, [RZ] ;  /* 0x00000000fffff984 */ /* 0x000fe20000000800 */
[----:B------:R-:W-:Y:S01]  /*136d0*/  @!PT LDS RZ, [RZ] ;  /* 0x00000000fffff984 */ /* 0x000fe20000000800 */
[----:B------:R-:W-:Y:S01]  /*136e0*/  @!PT LDS RZ, [RZ] ;  /* 0x00000000fffff984 */ /* 0x000fe20000000800 */
[----:B------:R-:W-:Y:S01]  /*136f0*/  LDGSTS.E [R2], desc[UR20][R68.64], !P3 ;  /* 0x0000000044027fae */ /* 0x000fe2000d9a1014 */
[----:B------:R-:W1:Y:S03]  /*13700*/  LDCU UR22, c[0x0][0x3a0] ;  /* 0x00007400ff1677ac */ /* 0x000e660008000800 */
[----:B------:R-:W-:Y:S01]  /*13710*/  LDGSTS.E [R2+0x200], desc[UR20][R70.64], !P3 ;  /* 0x0020000046027fae */ /* 0x000fe2000d9a1014 */
[----:B------:R-:W1:Y:S03]  /*13720*/  LDCU UR19, c[0x0][0x3a0] ;  /* 0x00007400ff1377ac */ /* 0x000e660008000800 */
[----:B------:R-:W-:Y:S01]  /*13730*/  LDGSTS.E [R2+0x400], desc[UR20][R72.64], !P3 ;  /* 0x0040000048027fae */ /* 0x000fe2000d9a1014 */
[----:B------:R-:W1:Y:S03]  /*13740*/  LDCU UR5, c[0x0][0x3a0] ;  /* 0x00007400ff0577ac */ /* 0x000e660008000800 */
[----:B------:R-:W-:Y:S01]  /*13750*/  LDGSTS.E [R2+0x600], desc[UR20][R74.64], !P3 ;  /* 0x006000004a027fae */ /* 0x000fe2000d9a1014 */
[----:B------:R-:W-:Y:S01]  /*13760*/  ISETP.GE.U32.AND P3, PT, R4, 0x7fffff3e, PT ;  /* 0x7fffff3e0400780c */ /* 0x000fe20003f66070 */
[----:B-----5:R-:W-:Y:S01]  /*13770*/  VIADD R4, R7, 0xffffff7c ;  /* 0xffffff7c07047836 */ /* 0x020fe20000000000 */
[----:B------:R-:W5:Y:S01]  /*13780*/  LDCU UR28, c[0x0][0x3a0] ;  /* 0x00007400ff1c77ac */ /* 0x000f620008000800 */
[----:B------:R-:W1:Y:S01]  /*13790*/  LDC R7, c[0x0][0x3a0] ;  /* 0x0000e800ff077b82 */ /* 0x000e620000000800 */
[----:B------:R-:W-:Y:S02]  /*137a0*/  LDGSTS.E [R2+0x800], desc[UR20][R76.64], !P2 ;  /* 0x008000004c027fae */ /* 0x000fe4000d1a1014 */
[----:B------:R-:W-:Y:S01]  /*137b0*/  ISETP.GE.U32.AND P4, PT, R4, 0x7fffff3d, PT ;  /* 0x7fffff3d0400780c */ /* 0x000fe20003f86070 */
[----:B------:R-:W-:Y:S01]  /*137c0*/  VIADD R4, R6, 0xffffff7b ;  /* 0xffffff7b06047836 */ /* 0x000fe20000000000 */
[----:B------:R-:W-:Y:S01]  /*137d0*/  LDGSTS.E [R2+0xa00], desc[UR20][R92.64], !P2 ;  /* 0x00a000005c027fae */ /* 0x000fe2000d1a1014 */
[----:B------:R-:W1:Y:S02]  /*137e0*/  LDCU UR27, c[0x0][0x3a0] ;  /* 0x00007400ff1b77ac */ /* 0x000e640008000800 */
[----:B------:R-:W5:Y:S01]  /*137f0*/  LDC R6, c[0x0][0x3a0] ;  /* 0x0000e800ff067b82 */ /* 0x000f620000000800 */
[----:B------:R-:W-:Y:S04]  /*13800*/  LDGSTS.E [R2+0xc00], desc[UR20][R96.64], !P2 ;  /* 0x00c0000060027fae */ /* 0x000fe8000d1a1014 */
[----:B------:R-:W-:Y:S01]  /*13810*/  LDGSTS.E [R2+0xe00], desc[UR20][R100.64], !P2 ;  /* 0x00e0000064027fae */ /* 0x000fe2000d1a1014 */
[----:B------:R-:W-:Y:S01]  /*13820*/  ISETP.GE.U32.AND P2, PT, R4, 0x7fffff3c, PT ;  /* 0x7fffff3c0400780c */ /* 0x000fe20003f46070 */
[----:B------:R-:W-:-:S02]  /*13830*/  VIADD R4, R5, 0xffffff7a ;  /* 0xffffff7a05047836 */ /* 0x000fc40000000000 */
[----:B------:R-:W5:Y:S01]  /*13840*/  LDC R5, c[0x0][0x3a0] ;  /* 0x0000e800ff057b82 */ /* 0x000f620000000800 */
[----:B------:R-:W-:Y:S04]  /*13850*/  LDGSTS.E [R2+0x1000], desc[UR20][R78.64], !P3 ;  /* 0x010000004e027fae */ /* 0x000fe8000d9a1014 */
[----:B------:R-:W-:Y:S04]  /*13860*/  LDGSTS.E [R2+0x1200], desc[UR20][R104.64], !P3 ;  /* 0x0120000068027fae */ /* 0x000fe8000d9a1014 */
[----:B------:R-:W-:Y:S04]  /*13870*/  LDGSTS.E [R2+0x1400], desc[UR20][R108.64], !P3 ;  /* 0x014000006c027fae */ /* 0x000fe8000d9a1014 */
[----:B------:R-:W-:Y:S01]  /*13880*/  LDGSTS.E [R2+0x1600], desc[UR20][R112.64], !P3 ;  /* 0x0160000070027fae */ /* 0x000fe2000d9a1014 */
[----:B------:R-:W-:-:S03]  /*13890*/  ISETP.GE.U32.AND P3, PT, R4, 0x7fffff3b, PT ;  /* 0x7fffff3b0400780c */ /* 0x000fc60003f66070 */
[----:B------:R-:W-:Y:S01]  /*138a0*/  LDGSTS.E [R2+0x1800], desc[UR20][R84.64], !P4 ;  /* 0x0180000054027fae */ /* 0x000fe2000e1a1014 */
[----:B-1----:R-:W-:Y:S02]  /*138b0*/  VIADD R4, R7, 0xffffff79 ;  /* 0xffffff7907047836 */ /* 0x002fe40000000000 */
[----:B------:R-:W1:Y:S01]  /*138c0*/  LDC R7, c[0x0][0x3a0] ;  /* 0x0000e800ff077b82 */ /* 0x000e620000000800 */
[----:B------:R-:W-:Y:S04]  /*138d0*/  LDGSTS.E [R2+0x1a00], desc[UR20][R116.64], !P4 ;  /* 0x01a0000074027fae */ /* 0x000fe8000e1a1014 */
[----:B------:R-:W-:Y:S04]  /*138e0*/  LDGSTS.E [R2+0x1c00], desc[UR20][R120.64], !P4 ;  /* 0x01c0000078027fae */ /* 0x000fe8000e1a1014 */
[----:B------:R-:W-:Y:S04]  /*138f0*/  LDGSTS.E [R2+0x1e00], desc[UR20][R124.64], !P4 ;  /* 0x01e000007c027fae */ /* 0x000fe8000e1a1014 */
[----:B------:R-:W-:Y:S04]  /*13900*/  LDGSTS.E [R2+0x2000], desc[UR20][R88.64], !P2 ;  /* 0x0200000058027fae */ /* 0x000fe8000d1a1014 */
[----:B------:R-:W-:Y:S04]  /*13910*/  LDGSTS.E [R2+0x2200], desc[UR20][R128.64], !P2 ;  /* 0x0220000080027fae */ /* 0x000fe8000d1a1014 */
[----:B------:R-:W-:Y:S04]  /*13920*/  LDGSTS.E [R2+0x2400], desc[UR20][R132.64], !P2 ;  /* 0x0240000084027fae */ /* 0x000fe8000d1a1014 */
[----:B------:R-:W-:Y:S01]  /*13930*/  LDGSTS.E [R2+0x2600], desc[UR20][R136.64], !P2 ;  /* 0x0260000088027fae */ /* 0x000fe2000d1a1014 */
[----:B------:R-:W-:Y:S01]  /*13940*/  ISETP.GE.U32.AND P2, PT, R4, 0x7fffff3a, PT ;  /* 0x7fffff3a0400780c */ /* 0x000fe20003f46070 */
[----:B-----5:R-:W-:-:S02]  /*13950*/  VIADD R4, R6, 0xffffff78 ;  /* 0xffffff7806047836 */ /* 0x020fc40000000000 */
[----:B------:R-:W-:Y:S01]  /*13960*/  LDGSTS.E [R2+0x2800], desc[UR20][R140.64], !P3 ;  /* 0x028000008c027fae */ /* 0x000fe2000d9a1014 */
[----:B------:R-:W5:Y:S03]  /*13970*/  LDC R6, c[0x0][0x3a0] ;  /* 0x0000e800ff067b82 */ /* 0x000f660000000800 */
[----:B------:R-:W-:Y:S04]  /*13980*/  LDGSTS.E [R2+0x2a00], desc[UR20][R144.64], !P3 ;  /* 0x02a0000090027fae */ /* 0x000fe8000d9a1014 */
[----:B------:R-:W-:Y:S04]  /*13990*/  LDGSTS.E [R2+0x2c00], desc[UR20][R148.64], !P3 ;  /* 0x02c0000094027fae */ /* 0x000fe8000d9a1014 */
[----:B------:R-:W-:Y:S01]  /*139a0*/  LDGSTS.E [R2+0x2e00], desc[UR20][R152.64], !P3 ;  /* 0x02e0000098027fae */ /* 0x000fe2000d9a1014 */
[----:B------:R-:W-:Y:S01]  /*139b0*/  ISETP.GE.U32.AND P3, PT, R4, 0x7fffff39, PT ;  /* 0x7fffff390400780c */ /* 0x000fe20003f66070 */
[----:B------:R-:W-:-:S02]  /*139c0*/  VIADD R4, R5, 0xffffff77 ;  /* 0xffffff7705047836 */ /* 0x000fc40000000000 */
[----:B------:R-:W1:Y:S01]  /*139d0*/  LDC R5, c[0x0][0x3a0] ;  /* 0x0000e800ff057b82 */ /* 0x000e620000000800 */
        /* <DEDUP_REMOVED lines=11> */
[----:B------:R-:W-:-:S02]  /*13a90*/  ISETP.GE.U32.AND P3, PT, R4, 0x7fffff37, PT ;  /* 0x7fffff370400780c */ /* 0x000fc40003f66070 */
[----:B-1----:R-:W-:Y:S01]  /*13aa0*/  IADD3 R4, PT, PT, R5, -0x8b, RZ ;  /* 0xffffff7505047810 */ /* 0x002fe20007ffe0ff */
[----:B------:R-:W-:Y:S01]  /*13ab0*/  LDGSTS.E [R2+0x4000], desc[UR20][R188.64], !P2 ;  /* 0x04000000bc027fae */ /* 0x000fe2000d1a1014 */
[----:B------:R-:W1:Y:S03]  /*13ac0*/  LDC R5, c[0x0][0x3a0] ;  /* 0x0000e800ff057b82 */ /* 0x000e660000000800 */
        /* <DEDUP_REMOVED lines=11> */
[----:B-1----:R-:W-:-:S02]  /*13b80*/  VIADD R4, R5, 0xffffff73 ;  /* 0xffffff7305047836 */ /* 0x002fc40000000000 */
[----:B------:R-:W-:Y:S01]  /*13b90*/  LDGSTS.E [R2+0x5000], desc[UR20][R220.64], !P2 ;  /* 0x05000000dc027fae */ /* 0x000fe2000d1a1014 */
[----:B------:R-:W1:Y:S03]  /*13ba0*/  LDC R5, c[0x0][0x3a0] ;  /* 0x0000e800ff057b82 */ /* 0x000e660000000800 */
[----:B------:R-:W-:Y:S04]  /*13bb0*/  LDGSTS.E [R2+0x5200], desc[UR20][R224.64], !P2 ;  /* 0x05200000e0027fae */ /* 0x000fe8000d1a1014 */
[----:B------:R-:W-:Y:S04]  /*13bc0*/  LDGSTS.E [R2+0x5400], desc[UR20][R228.64], !P2 ;  /* 0x05400000e4027fae */ /* 0x000fe8000d1a1014 */
[----:B------:R-:W-:Y:S01]  /*13bd0*/  LDGSTS.E [R2+0x5600], desc[UR20][R232.64], !P2 ;  /* 0x05600000e8027fae */ /* 0x000fe2000d1a1014 */
[----:B------:R-:W-:-:S02]  /*13be0*/  ISETP.GE.U32.AND P2, PT, R4, 0x7fffff34, PT ;  /* 0x7fffff340400780c */ /* 0x000fc40003f46070 */
[----:B------:R-:W1:Y:S01]  /*13bf0*/  LDC R4, c[0x0][0x3a0] ;  /* 0x0000e800ff047b82 */ /* 0x000e620000000800 */
[----:B------:R-:W-:Y:S04]  /*13c00*/  LDGSTS.E [R2+0x5800], desc[UR20][R236.64], !P3 ;  /* 0x05800000ec027fae */ /* 0x000fe8000d9a1014 */
[----:B------:R-:W-:Y:S04]  /*13c10*/  LDGSTS.E [R2+0x5a00], desc[UR20][R240.64], !P3 ;  /* 0x05a00000f0027fae */ /* 0x000fe8000d9a1014 */
[----:B------:R-:W-:Y:S04]  /*13c20*/  LDGSTS.E [R2+0x5c00], desc[UR20][R244.64], !P3 ;  /* 0x05c00000f4027fae */ /* 0x000fe8000d9a1014 */
[----:B------:R-:W-:Y:S04]  /*13c30*/  LDGSTS.E [R2+0x5e00], desc[UR20][R248.64], !P3 ;  /* 0x05e00000f8027fae */ /* 0x000fe8000d9a1014 */
[----:B------:R-:W5:Y:S04]  /*13c40*/  LDL.64 R20, [R1+0xa0] ;  /* 0x0000a00001147983 */ /* 0x000f680000100a00 */
        /* <DEDUP_REMOVED lines=15> */
[----:B---3--:R-:W-:Y:S04]  /*13d40*/  LDGSTS.E [R2+0x6000], desc[UR20][R16.64], !P2 ;  /* 0x0600000010027fae */ /* 0x008fe8000d1a1014 */
[----:B----4-:R3:W-:Y:S04]  /*13d50*/  LDGSTS.E [R2+0x6200], desc[UR20][R8.64], !P2 ;  /* 0x0620000008027fae */ /* 0x0107e8000d1a1014 */
[----:B--2---:R-:W-:Y:S04]  /*13d60*/  LDGSTS.E [R2+0x6400], desc[UR20][R14.64], !P2 ;  /* 0x064000000e027fae */ /* 0x004fe8000d1a1014 */
[----:B------:R2:W-:Y:S01]  /*13d70*/  LDGSTS.E [R2+0x6600], desc[UR20][R12.64], !P2 ;  /* 0x066000000c027fae */ /* 0x0005e2000d1a1014 */
[----:B-1----:R-:W-:-:S03]  /*13d80*/  VIADD R4, R4, 0xffffff72 ;  /* 0xffffff7204047836 */ /* 0x002fc60000000000 */
[----:B------:R-:W4:Y:S01]  /*13d90*/  LDL.64 R16, [R1+0xc0] ;  /* 0x0000c00001107983 */ /* 0x000f220000100a00 */
[----:B---3--:R-:W1:Y:S03]  /*13da0*/  LDC R8, c[0x0][0x3a0] ;  /* 0x0000e800ff087b82 */ /* 0x008e660000000800 */
[----:B------:R-:W3:Y:S01]  /*13db0*/  LDL.64 R14, [R1+0xe0] ;  /* 0x0000e000010e7983 */ /* 0x000ee20000100a00 */
[----:B--2---:R-:W-:Y:S01]  /*13dc0*/  IMAD.MOV.U32 R12, RZ, RZ, R10 ;  /* 0x000000ffff0c7224 */ /* 0x004fe200078e000a */
[----:B------:R-:W-:Y:S01]  /*13dd0*/  UIADD3 UR26, UPT, UPT, UR26, -0x92, URZ ;  /* 0xffffff6e1a1a7890 */ /* 0x000fe2000fffe0ff */
[----:B------:R-:W-:Y:S01]  /*13de0*/  IMAD.MOV.U32 R13, RZ, RZ, R11 ;  /* 0x000000ffff0d7224 */ /* 0x000fe200078e000b */
[----:B------:R-:W-:Y:S01]  /*13df0*/  UIADD3 UR25, UPT, UPT, UR25, -0x91, URZ ;  /* 0xffffff6f19197890 */ /* 0x000fe2000fffe0ff */
[----:B------:R-:W2:Y:S01]  /*13e00*/  LDL.64 R10, [R1+0x70] ;  /* 0x00007000010a7983 */ /* 0x000ea20000100a00 */
[----:B------:R-:W-:Y:S01]  /*13e10*/  ISETP.GE.U32.AND P2, PT, R4, 0x7fffff33, PT ;  /* 0x7fffff330400780c */ /* 0x000fe20003f46070 */
[----:B------:R-:W-:Y:S01]  /*13e20*/  UIADD3 UR17, UPT, UPT, UR17, -0x97, URZ ;  /* 0xffffff6911117890 */ /* 0x000fe2000fffe0ff */
[----:B------:R-:W1:Y:S01]  /*13e30*/  LDC R9, c[0x0][0x3a0] ;  /* 0x0000e800ff097b82 */ /* 0x000e620000000800 */
[----:B------:R-:W3:Y:S04]  /*13e40*/  LDL.64 R62, [R1+0x988] ;  /* 0x00098800013e7983 */ /* 0x000ee80000100a00 */
[----:B------:R-:W3:Y:S04]  /*13e50*/  LDL.64 R60, [R1+0x7a8] ;  /* 0x0007a800013c7983 */ /* 0x000ee80000100a00 */
[----:B------:R-:W3:Y:S04]  /*13e60*/  LDL.64 R58, [R1+0x7b0] ;  /* 0x0007b000013a7983 */ /* 0x000ee80000100a00 */
[----:B------:R-:W-:Y:S04]  /*13e70*/  LDGSTS.E [R2+0x6800], desc[UR20][R12.64], !P2 ;  /* 0x068000000c027fae */ /* 0x000fe8000d1a1014 */
[----:B------:R-:W-:Y:S04]  /*13e80*/  LDGSTS.E [R2+0x6a00], desc[UR20][R26.64], !P2 ;  /* 0x06a000001a027fae */ /* 0x000fe8000d1a1014 */
[----:B------:R-:W-:Y:S04]  /*13e90*/  LDGSTS.E [R2+0x6c00], desc[UR20][R24.64], !P2 ;  /* 0x06c0000018027fae */ /* 0x000fe8000d1a1014 */
[----:B------:R-:W3:Y:S04]  /*13ea0*/  LDL.64 R12, [R1+0xf0] ;  /* 0x0000f000010c7983 */ /* 0x000ee80000100a00 */
[----:B------:R-:W3:Y:S04]  /*13eb0*/  LDL.64 R26, [R1+0x100] ;  /* 0x00010000011a7983 */ /* 0x000ee80000100a00 */
[----:B------:R-:W3:Y:S01]  /*13ec0*/  LDL.64 R24, [R1+0x2c8] ;  /* 0x0002c80001187983 */ /* 0x000ee20000100a00 */
[----:B------:R-:W-:Y:S01]  /*13ed0*/  VIADD R4, R5, 0xffffff66 ;  /* 0xffffff6605047836 */ /* 0x000fe20000000000 */
[----:B------:R-:W-:-:S02]  /*13ee0*/  UIADD3 UR18, UPT, UPT, UR18, -0x98, URZ ;  /* 0xffffff6812127890 */ /* 0x000fc4000fffe0ff */
[----:B------:R-:W-:Y:S01]  /*13ef0*/  UISETP.GE.U32.AND UP6, UPT, UR26, 0x7fffff2f, UPT ;  /* 0x7fffff2f1a00788c */ /* 0x000fe2000bfc6070 */
[----:B------:R-:W3:Y:S01]  /*13f00*/  LDL.64 R56, [R1+0x7b8] ;  /* 0x0007b80001387983 */ /* 0x000ee20000100a00 */
[----:B------:R-:W-:Y:S02]  /*13f10*/  UIADD3 UR9, UPT, UPT, UR9, -0x9c, URZ ;  /* 0xffffff6409097890 */ /* 0x000fe4000fffe0ff */
[----:B------:R-:W-:Y:S01]  /*13f20*/  UISETP.GE.U32.AND UP1, UPT, UR25, 0x7fffff30, UPT ;  /* 0x7fffff301900788c */ /* 0x000fe2000bf26070 */
[----:B------:R-:W-:Y:S01]  /*13f30*/  ISETP.GE.U32.AND P4, PT, R4, 0x7fffff27, PT ;  /* 0x7fffff270400780c */ /* 0x000fe20003f86070 */
[----:B------:R-:W-:Y:S01]  /*13f40*/  UIADD3 UR6, UPT, UPT, UR6, -0x9b, URZ ;  /* 0xffffff6506067890 */ /* 0x000fe2000fffe0ff */
[----:B------:R-:W3:Y:S01]  /*13f50*/  LDL.64 R250, [R1+0x948] ;  /* 0x0009480001fa7983 */ /* 0x000ee20000100a00 */
[----:B------:R-:W-:Y:S01]  /*13f60*/  UISETP.GE.U32.AND UP3, UPT, UR17, 0x7fffff2a, UPT ;  /* 0x7fffff2a1100788c */ /* 0x000fe2000bf66070 */
[----:B------:R-:W-:Y:S01]  /*13f70*/  VIADD R4, R7, 0xffffff60 ;  /* 0xffffff6007047836 */ /* 0x000fe20000000000 */
[----:B------:R-:W-:Y:S01]  /*13f80*/  UISETP.GE.U32.AND UP2, UPT, UR18, 0x7fffff29, UPT ;  /* 0x7fffff291200788c */ /* 0x000fe2000bf46070 */
[----:B------:R-:W3:Y:S01]  /*13f90*/  LDL.64 R246, [R1+0x850] ;  /* 0x0008500001f67983 */ /* 0x000ee20000100a00 */
[----:B------:R-:W-:-:S02]  /*13fa0*/  USEL UR17, URZ, 0x4, UP6 ;  /* 0x00000004ff117887 */ /* 0x000fc4000b000000 */
[----:B------:R-:W-:Y:S01]  /*13fb0*/  UIADD3 UR24, UPT, UPT, UR24, -0x94, URZ ;  /* 0xffffff6c18187890 */ /* 0x000fe2000fffe0ff */
[----:B------:R-:W3:Y:S01]  /*13fc0*/  LDL.64 R242, [R1+0x858] ;  /* 0x0008580001f27983 */ /* 0x000ee20000100a00 */
[----:B------:R-:W-:Y:S02]  /*13fd0*/  UIADD3 UR4, UPT, UPT, UR4, -0x9f, URZ ;  /* 0xffffff6104047890 */ /* 0x000fe4000fffe0ff */
[----:B------:R-:W-:Y:S01]  /*13fe0*/  UISETP.GE.U32.AND UP6, UPT, UR9, 0x7fffff25, UPT ;  /* 0x7fffff250900788c */ /* 0x000fe2000bfc6070 */
[----:B------:R-:W3:Y:S01]  /*13ff0*/  LDL.64 R238, [R1+0x860] ;  /* 0x0008600001ee7983 */ /* 0x000ee20000100a00 */
[----:B------:R-:W-:Y:S02]  /*14000*/  USEL UR9, URZ, 0x7fff8, UP1 ;  /* 0x0007fff8ff097887 */ /* 0x000fe40008800000 */
[----:B------:R-:W-:Y:S01]  /*14010*/  UIADD3 UR23, UPT, UPT, UR23, -0x93, URZ ;  /* 0xffffff6d17177890 */ /* 0x000fe2000fffe0ff */
[----:B------:R-:W3:Y:S01]  /*14020*/  LDL.64 R234, [R1+0x940] ;  /* 0x0009400001ea7983 */ /* 0x000ee20000100a00 */
[----:B------:R-:W-:-:S02]  /*14030*/  UISETP.GE.U32.AND UP1, UPT, UR6, 0x7fffff26, UPT ;  /* 0x7fffff260600788c */ /* 0x000fc4000bf26070 */
[----:B------:R-:W-:Y:S01]  /*14040*/  USEL UR6, URZ, 0x1, UP2 ;  /* 0x00000001ff067887 */ /* 0x000fe20009000000 */
[----:B------:R-:W3:Y:S04]  /*14050*/  LDL.64 R230, [R1+0x868] ;  /* 0x0008680001e67983 */ /* 0x000ee80000100a00 */
        /* <DEDUP_REMOVED lines=37> */
[----:B--2---:R-:W-:Y:S04]  /*142b0*/  LDGSTS.E [R2+0x6e00], desc[UR20][R10.64], !P2 ;  /* 0x06e000000a027fae */ /* 0x004fe8000d1a1014 */
[----:B------:R-:W2:Y:S01]  /*142c0*/  LDL.64 R10, [R1+0x120] ;  /* 0x00012000010a7983 */ /* 0x000ea20000100a00 */
[----:B------:R-:W-:Y:S01]  /*142d0*/  UISETP.GE.U32.AND UP4, UPT, UR24, 0x7fffff2d, UPT ;  /* 0x7fffff2d1800788c */ /* 0x000fe2000bf86070 */
[----:B-----5:R-:W-:Y:S01]  /*142e0*/  VIADD R5, R6, 0xffffff67 ;  /* 0xffffff6706057836 */ /* 0x020fe20000000000 */
[----:B------:R-:W-:Y:S01]  /*142f0*/  UISETP.GE.U32.AND UP2, UPT, UR4, 0x7fffff22, UPT ;  /* 0x7fffff220400788c */ /* 0x000fe2000bf46070 */
[----:B------:R-:W-:Y:S01]  /*14300*/  ISETP.GE.U32.AND P3, PT, R4, 0x7fffff21, PT ;  /* 0x7fffff210400780c */ /* 0x000fe20003f66070 */
[----:B------:R-:W-:-:S02]  /*14310*/  UIADD3 UR22, UPT, UPT, UR22, -0x96, URZ ;  /* 0xffffff6a16167890 */ /* 0x000fc4000fffe0ff */
[----:B------:R-:W-:Y:S02]  /*14320*/  UISETP.GE.U32.AND UP5, UPT, UR23, 0x7fffff2e, UPT ;  /* 0x7fffff2e1700788c */ /* 0x000fe4000bfa6070 */
[----:B------:R-:W-:Y:S01]  /*14330*/  UIADD3 UR19, UPT, UPT, UR19, -0x95, URZ ;  /* 0xffffff6b13137890 */ /* 0x000fe2000fffe0ff */
[----:B------:R-:W-:Y:S01]  /*14340*/  SEL R4, RZ, 0x1, P3 ;  /* 0x00000001ff047807 */ /* 0x000fe20001800000 */
[----:B------:R-:W-:Y:S02]  /*14350*/  USEL UR18, URZ, 0x1, UP4 ;  /* 0x00000001ff127887 */ /* 0x000fe4000a000000 */
[----:B------:R-:W-:Y:S01]  /*14360*/  USEL UR26, URZ, 0x1fffe, UP2 ;  /* 0x0001fffeff1a7887 */ /* 0x000fe20009000000 */
[----:B------:R-:W-:Y:S01]  /*14370*/  ISETP.GE.U32.AND P5, PT, R5, 0x7fffff28, PT ;  /* 0x7fffff280500780c */ /* 0x000fe20003fa6070 */
[----:B------:R-:W-:Y:S02]  /*14380*/  UIADD3 UR5, UPT, UPT, UR5, -0x9d, URZ ;  /* 0xffffff6305057890 */ /* 0x000fe4000fffe0ff */
[----:B------:R-:W-:Y:S01]  /*14390*/  UISETP.GE.U32.AND UP4, UPT, UR22, 0x7fffff2b, UPT ;  /* 0x7fffff2b1600788c */ /* 0x000fe2000bf86070 */
[----:B-1----:R-:W-:Y:S01]  /*143a0*/  IADD3 R5, PT, PT, R8, -0x9e, RZ ;  /* 0xffffff6208057810 */ /* 0x002fe20007ffe0ff */
[----:B------:R-:W-:Y:S01]  /*143b0*/  USEL UR22, URZ, 0x1fffe, UP5 ;  /* 0x0001fffeff167887 */ /* 0x000fe2000a800000 */
[----:B------:R-:W-:Y:S01]  /*143c0*/  SEL R6, RZ, 0x4, P4 ;  /* 0x00000004ff067807 */ /* 0x000fe20002000000 */
[----:B------:R-:W-:Y:S01]  /*143d0*/  UISETP.GE.U32.AND UP5, UPT, UR19, 0x7fffff2c, UPT ;  /* 0x7fffff2c1300788c */ /* 0x000fe2000bfa6070 */
[----:B------:R-:W-:Y:S01]  /*143e0*/  VIADD R4, R4, UR26 ;  /* 0x0000001a04047c36 */ /* 0x000fe20008000000 */
[----:B------:R-:W-:Y:S01]  /*143f0*/  USEL UR19, URZ, 0x1fffe, UP3 ;  /* 0x0001fffeff137887 */ /* 0x000fe20009800000 */
[----:B------:R-:W1:Y:S01]  /*14400*/  LDC R8, c[0x0][0x3a0] ;  /* 0x0000e800ff087b82 */ /* 0x000e620000000800 */
[----:B------:R-:W-:-:S02]  /*14410*/  UISETP.GE.U32.AND UP3, UPT, UR5, 0x7fffff24, UPT ;  /* 0x7fffff240500788c */ /* 0x000fc4000bf66070 */
[----:B------:R-:W-:Y:S02]  /*14420*/  USEL UR23, URZ, 0x1, UP6 ;  /* 0x00000001ff177887 */ /* 0x000fe4000b000000 */
[----:B------:R-:W-:Y:S01]  /*14430*/  USEL UR24, URZ, 0x1fffe, UP1 ;  /* 0x0001fffeff187887 */ /* 0x000fe20008800000 */
[----:B------:R-:W-:Y:S01]  /*14440*/  ISETP.GE.U32.AND P4, PT, R5, 0x7fffff23, PT ;  /* 0x7fffff230500780c */ /* 0x000fe20003f86070 */
[----:B------:R-:W-:Y:S02]  /*14450*/  UIADD3 UR6, UPT, UPT, UR6, UR19, URZ ;  /* 0x0000001306067290 */ /* 0x000fe4000fffe0ff */
[----:B------:R-:W-:Y:S02]  /*14460*/  USEL UR25, URZ, 0x7fff8, UP3 ;  /* 0x0007fff8ff197887 */ /* 0x000fe40009800000 */
[----:B------:R-:W-:Y:S01]  /*14470*/  UIADD3 UR23, UPT, UPT, UR23, UR24, URZ ;  /* 0x0000001817177290 */ /* 0x000fe2000fffe0ff */
[----:B------:R-:W-:Y:S01]  /*14480*/  SEL R7, RZ, 0x4, P4 ;  /* 0x00000004ff077807 */ /* 0x000fe20002000000 */
[----:B------:R-:W-:Y:S01]  /*14490*/  USEL UR4, URZ, 0x4, UP4 ;  /* 0x00000004ff047887 */ /* 0x000fe2000a000000 */
[----:B------:R-:W-:Y:S01]  /*144a0*/  LOP3.LUT R4, R4, 0x3, RZ, 0xc0, !PT ;  /* 0x0000000304047812 */ /* 0x000fe200078ec0ff */
[----:B------:R-:W-:-:S02]  /*144b0*/  USEL UR5, URZ, 0x7fff8, UP5 ;  /* 0x0007fff8ff057887 */ /* 0x000fc4000a800000 */
[----:B------:R-:W-:Y:S02]  /*144c0*/  ULOP3.LUT UR6, UR6, 0x3, URZ, 0xc0, !UPT ;  /* 0x0000000306067892 */ /* 0x000fe4000f8ec0ff */
[----:B------:R-:W-:Y:S01]  /*144d0*/  ULOP3.LUT UR23, UR23, 0x3, URZ, 0xc0, !UPT ;  /* 0x0000000317177892 */ /* 0x000fe2000f8ec0ff */
[----:B------:R-:W-:Y:S01]  /*144e0*/  SEL R5, RZ, 0x7fff8, P5 ;  /* 0x0007fff8ff057807 */ /* 0x000fe20002800000 */
[----:B------:R-:W-:Y:S01]  /*144f0*/  UIADD3 UR18, UPT, UPT, UR18, UR22, URZ ;  /* 0x0000001612127290 */ /* 0x000fe2000fffe0ff */
[----:B------:R-:W-:Y:S01]  /*14500*/  IADD3 R4, PT, PT, R4, UR25, R7 ;  /* 0x0000001904047c10 */ /* 0x000fe2000fffe007 */
[----:B------:R-:W-:Y:S01]  /*14510*/  UIADD3 UR4, UPT, UPT, UR6, UR5, UR4 ;  /* 0x0000000506047290 */ /* 0x000fe2000fffe004 */
[----:B------:R-:W5:Y:S01]  /*14520*/  LDC R7, c[0x0][0x3a0] ;  /* 0x0000e800ff077b82 */ /* 0x000f620000000800 */
[----:B------:R-:W-:Y:S01]  /*14530*/  IADD3 R5, PT, PT, R5, UR23, R6 ;  /* 0x0000001705057c10 */ /* 0x000fe2000fffe006 */
[----:B------:R-:W-:Y:S01]  /*14540*/  ULOP3.LUT UR18, UR18, 0x3, URZ, 0xc0, !UPT ;  /* 0x0000000312127892 */ /* 0x000fe2000f8ec0ff */
[----:B------:R-:W-:Y:S01]  /*14550*/  LOP3.LUT R4, R4, 0xf, RZ, 0xc0, !PT ;  /* 0x0000000f04047812 */ /* 0x000fe200078ec0ff */
[----:B------:R-:W-:-:S02]  /*14560*/  USHF.L.U32 UR4, UR4, 0x8, URZ ;  /* 0x0000000804047899 */ /* 0x000fc400080006ff */
[----:B------:R-:W-:Y:S02]  /*14570*/  UIADD3 UR9, UPT, UPT, UR18, UR9, UR17 ;  /* 0x0000000912097290 */ /* 0x000fe4000fffe011 */
[----:B------:R-:W-:Y:S01]  /*14580*/  ULOP3.LUT UR4, UR4, 0xf00, URZ, 0xe2, !UPT ;  /* 0x00000f0004047892 */ /* 0x000fe2000f8ee2ff */
[----:B------:R-:W-:Y:S01]  /*14590*/  IMAD R4, R5, 0x10, R4 ;  /* 0x0000001005047824 */ /* 0x000fe200078e0204 */
[----:B------:R-:W2:Y:S01]  /*145a0*/  LDCU UR23, c[0x0][0x3a0] ;  /* 0x00007400ff1777ac */ /* 0x000ea20008000800 */
[----:B------:R-:W-:Y:S01]  /*145b0*/  VIADD R6, R9, 0xffffff71 ;  /* 0xffffff7109067836 */ /* 0x000fe20000000000 */
[----:B------:R-:W-:Y:S02]  /*145c0*/  ULEA UR4, UR9, UR4, 0xc ;  /* 0x0000000409047291 */ /* 0x000fe4000f8e60ff */
[----:B------:R-:W-:Y:S01]  /*145d0*/  LOP3.LUT R4, R4, 0xff, RZ, 0xc0, !PT ;  /* 0x000000ff04047812 */ /* 0x000fe200078ec0ff */
[----:B-1----:R-:W-:Y:S01]  /*145e0*/  VIADD R5, R8, 0xffffff70 ;  /* 0xffffff7008057836 */ /* 0x002fe20000000000 */
[----:B------:R-:W-:Y:S01]  /*145f0*/  ISETP.GE.U32.AND P5, PT, R6, 0x7fffff32, PT ;  /* 0x7fffff320600780c */ /* 0x000fe20003fa6070 */
[----:B------:R-:W1:Y:S01]  /*14600*/  LDC R8, c[0x0][0x3a0] ;  /* 0x0000e800ff087b82 */ /* 0x000e620000000800 */
[----:B------:R-:W1:Y:S01]  /*14610*/  LDCU UR26, c[0x0][0x3a0] ;  /* 0x00007400ff1a77ac */ /* 0x000e620008000800 */
[----:B------:R-:W-:Y:S01]  /*14620*/  VIADD R4, R4, UR4 ;  /* 0x0000000404047c36 */ /* 0x000fe20008000000 */
[----:B------:R-:W-:Y:S01]  /*14630*/  ISETP.GE.U32.AND P4, PT, R5, 0x7fffff31, PT ;  /* 0x7fffff310500780c */ /* 0x000fe20003f86070 */
[----:B------:R-:W1:Y:S03]  /*14640*/  LDCU UR18, c[0x0][0x3a0] ;  /* 0x00007400ff1277ac */ /* 0x000e660008000800 */
[----:B------:R-:W-:Y:S01]  /*14650*/  LOP3.LUT R4, R4, 0xffff, RZ, 0xc0, !PT ;  /* 0x0000ffff04047812 */ /* 0x000fe200078ec0ff */
[----:B------:R-:W1:Y:S01]  /*14660*/  LDC R9, c[0x0][0x3a0] ;  /* 0x0000e800ff097b82 */ /* 0x000e620000000800 */
[----:B------:R-:W1:Y:S02]  /*14670*/  LDCU UR25, c[0x0][0x3a0] ;  /* 0x00007400ff1977ac */ /* 0x000e640008000800 */
[----:B------:R-:W-:Y:S01]  /*14680*/  SHF.R.U32.HI R5, RZ, 0xf, R4 ;  /* 0x0000000fff057819 */ /* 0x000fe20000011604 */
[----:B------:R-:W-:Y:S01]  /*14690*/  LDGSTS.E [R2+0x7000], desc[UR20][R22.64], !P5 ;  /* 0x0700000016027fae */ /* 0x000fe2000e9a1014 */
[----:B------:R-:W1:Y:S03]  /*146a0*/  LDCU UR24, c[0x0][0x3a0] ;  /* 0x00007400ff1877ac */ /* 0x000e660008000800 */
[----:B------:R-:W-:Y:S01]  /*146b0*/  LDGSTS.E [R2+0x7200], desc[UR20][R30.64], !P5 ;  /* 0x072000001e027fae */ /* 0x000fe2000e9a1014 */
[----:B------:R-:W-:Y:S01]  /*146c0*/  LOP3.LUT P2, RZ, R5, 0x1, RZ, 0xc0, !PT ;  /* 0x0000000105ff7812 */ /* 0x000fe2000784c0ff */
[----:B------:R-:W1:Y:S02]  /*146d0*/  LDCU UR17, c[0x0][0x3a0] ;  /* 0x00007400ff1177ac */ /* 0x000e640008000800 */
[----:B------:R-:W-:Y:S01]  /*146e0*/  LDGSTS.E [R2+0x7400], desc[UR20][R20.64], !P5 ;  /* 0x0740000014027fae */ /* 0x000fe2000e9a1014 */
[----:B------:R-:W1:Y:S03]  /*146f0*/  LDCU UR5, c[0x0][0x3a0] ;  /* 0x00007400ff0577ac */ /* 0x000e660008000800 */
[----:B------:R-:W5:Y:S01]  /*14700*/  LDL.64 R22, [R1+0x2d8] ;  /* 0x0002d80001167983 */ /* 0x000f620000100a00 */
[----:B------:R-:W1:Y:S03]  /*14710*/  LDCU UR4, c[0x0][0x3a0] ;  /* 0x00007400ff0477ac */ /* 0x000e660008000800 */
[----:B------:R-:W-:Y:S01]  /*14720*/  LDGSTS.E [R2+0x7600], desc[UR20][R18.64], !P5 ;  /* 0x0760000012027fae */ /* 0x000fe2000e9a1014 */
[----:B------:R-:W1:Y:S03]  /*14730*/  LDCU UR22, c[0x0][0x3a0] ;  /* 0x00007400ff1677ac */ /* 0x000e660008000800 */
[----:B------:R-:W5:Y:S01]  /*14740*/  LDL.64 R20, [R1+0x2e0] ;  /* 0x0002e00001147983 */ /* 0x000f620000100a00 */
[----:B------:R-:W1:Y:S03]  /*14750*/  LDCU UR19, c[0x0][0x3a0] ;  /* 0x00007400ff1377ac */ /* 0x000e660008000800 */
[----:B----4-:R-:W-:Y:S01]  /*14760*/  LDGSTS.E [R2+0x7800], desc[UR20][R16.64], !P4 ;  /* 0x0780000010027fae */ /* 0x010fe2000e1a1014 */
[----:B------:R-:W4:Y:S03]  /*14770*/  LDCU UR9, c[0x0][0x3a0] ;  /* 0x00007400ff0977ac */ /* 0x000f260008000800 */
[----:B------:R-:W4:Y:S01]  /*14780*/  LDL.64 R18, [R1+0x2e8] ;  /* 0x0002e80001127983 */ /* 0x000f220000100a00 */
[----:B------:R-:W-:-:S03]  /*14790*/  UIADD3 UR28, UPT, UPT, UR28, -0xa4, URZ ;  /* 0xffffff5c1c1c7890 */ /* 0x000fc6000fffe0ff */
[----:B------:R-:W4:Y:S01]  /*147a0*/  LDL.64 R30, [R1+0x2f0] ;  /* 0x0002f000011e7983 */ /* 0x000f220000100a00 */
[----:B------:R-:W1:Y:S03]  /*147b0*/  LDCU UR6, c[0x0][0x3a0] ;  /* 0x00007400ff0677ac */ /* 0x000e660008000800 */
[----:B------:R-:W4:Y:S04]  /*147c0*/  LDL.64 R16, [R1+0x2f8] ;  /* 0x0002f80001107983 */ /* 0x000f280000100a00 */
[----:B------:R-:W-:Y:S04]  /*147d0*/  LDGSTS.E [R2+0x7a00], desc[UR20][R28.64], !P4 ;  /* 0x07a000001c027fae */ /* 0x000fe8000e1a1014 */
[----:B---3--:R-:W-:Y:S04]  /*147e0*/  LDGSTS.E [R2+0x7c00], desc[UR20][R14.64], !P4 ;  /* 0x07c000000e027fae */ /* 0x008fe8000e1a1014 */
[----:B------:R-:W-:Y:S04]  /*147f0*/  LDGSTS.E [R2+0x7e00], desc[UR20][R12.64], !P4 ;  /* 0x07e000000c027fae */ /* 0x000fe8000e1a1014 */
[----:B------:R-:W-:Y:S04]  /*14800*/  LDGSTS.E [R2+0x8000], desc[UR20][R26.64], P2 ;  /* 0x080000001a027fae */ /* 0x000fe800091a1014 */
[----:B------:R-:W3:Y:S04]  /*14810*/  LDL.64 R14, [R1+0x300] ;  /* 0x00030000010e7983 */ /* 0x000ee80000100a00 */
[----:B------:R-:W3:Y:S04]  /*14820*/  LDL.64 R12, [R1+0x308] ;  /* 0x00030800010c7983 */ /* 0x000ee80000100a00 */
[----:B------:R-:W3:Y:S04]  /*14830*/  LDL.64 R28, [R1+0x310] ;  /* 0x00031000011c7983 */ /* 0x000ee80000100a00 */
[----:B------:R-:W-:Y:S04]  /*14840*/  LDGSTS.E [R2+0x8200], desc[UR20][R34.64], P2 ;  /* 0x0820000022027fae */ /* 0x000fe800091a1014 */
[----:B------:R-:W3:Y:S01]  /*14850*/  LDL.64 R26, [R1+0x318] ;  /* 0x00031800011a7983 */ /* 0x000ee20000100a00 */
[----:B------:R-:W-:-:S02]  /*14860*/  SHF.R.U32.HI R5, RZ, 0xe, R4 ;  /* 0x0000000eff057819 */ /* 0x000fc40000011604 */
[----:B------:R-:W-:Y:S01]  /*14870*/  SHF.R.U32.HI R6, RZ, 0xd, R4 ;  /* 0x0000000dff067819 */ /* 0x000fe20000011604 */
[----:B------:R-:W3:Y:S04]  /*14880*/  LDL.64 R34, [R1+0x368] ;  /* 0x0003680001227983 */ /* 0x000ee80000100a00 */
[----:B--2---:R-:W-:Y:S04]  /*14890*/  LDGSTS.E [R2+0x8400], desc[UR20][R10.64], P2 ;  /* 0x084000000a027fae */ /* 0x004fe800091a1014 */
[----:B------:R-:W-:Y:S04]  /*148a0*/  LDGSTS.E [R2+0x8600], desc[UR20][R24.64], P2 ;  /* 0x0860000018027fae */ /* 0x000fe800091a1014 */
[----:B------:R-:W2:Y:S04]  /*148b0*/  LDL.64 R10, [R1+0x320] ;  /* 0x00032000010a7983 */ /* 0x000ea80000100a00 */
[----:B------:R-:W2:Y:S01]  /*148c0*/  LDL.64 R24, [R1+0x328] ;  /* 0x0003280001187983 */ /* 0x000ea20000100a00 */
[----:B------:R-:W-:-:S02]  /*148d0*/  LOP3.LUT P5, RZ, R5, 0x1, RZ, 0xc0, !PT ;  /* 0x0000000105ff7812 */ /* 0x000fc400078ac0ff */
[----:B------:R-:W-:Y:S02]  /*148e0*/  LOP3.LUT P4, RZ, R6, 0x1, RZ, 0xc0, !PT ;  /* 0x0000000106ff7812 */ /* 0x000fe4000788c0ff */
[----:B------:R-:W-:Y:S01]  /*148f0*/  SHF.R.U32.HI R5, RZ, 0xc, R4 ;  /* 0x0000000cff057819 */ /* 0x000fe20000011604 */
[----:B------:R-:W1:Y:S03]  /*14900*/  LDC R6, c[0x0][0x3a0] ;  /* 0x0000e800ff067b82 */ /* 0x000e660000000800 */
[----:B------:R-:W-:-:S05]  /*14910*/  LOP3.LUT P6, RZ, R5, 0x1, RZ, 0xc0, !PT ;  /* 0x0000000105ff7812 */ /* 0x000fca00078cc0ff */
[----:B------:R-:W-:Y:S04]  /*14920*/  LDGSTS.E [R2+0x8800], desc[UR20][R32.64], P5 ;  /* 0x0880000020027fae */ /* 0x000fe8000a9a1014 */
[----:B------:R-:W2:Y:S04]  /*14930*/  LDL.64 R32, [R1+0x380] ;  /* 0x0003800001207983 */ /* 0x000ea80000100a00 */
[----:B-----5:R-:W-:Y:S04]  /*14940*/  LDGSTS.E [R2+0x8a00], desc[UR20][R22.64], P5 ;  /* 0x08a0000016027fae */ /* 0x020fe8000a9a1014 */
[----:B------:R-:W-:Y:S04]  /*14950*/  LDGSTS.E [R2+0x8c00], desc[UR20][R20.64], P5 ;  /* 0x08c0000014027fae */ /* 0x000fe8000a9a1014 */
[----:B------:R-:W5:Y:S04]  /*14960*/  LDL.64 R22, [R1+0x338] ;  /* 0x0003380001167983 */ /* 0x000f680000100a00 */
[----:B----4-:R-:W-:Y:S04]  /*14970*/  LDGSTS.E [R2+0x8e00], desc[UR20][R18.64], P5 ;  /* 0x08e0000012027fae */ /* 0x010fe8000a9a1014 */
[----:B------:R-:W4:Y:S04]  /*14980*/  LDL.64 R20, [R1+0x340] ;  /* 0x0003400001147983 */ /* 0x000f280000100a00 */
[----:B------:R-:W-:Y:S04]  /*14990*/  LDGSTS.E [R2+0x9000], desc[UR20][R30.64], P4 ;  /* 0x090000001e027fae */ /* 0x000fe8000a1a1014 */
[----:B------:R-:W4:Y:S04]  /*149a0*/  LDL.64 R18, [R1+0x348] ;  /* 0x0003480001127983 */ /* 0x000f280000100a00 */
[----:B------:R-:W-:Y:S04]  /*149b0*/  LDGSTS.E [R2+0x9200], desc[UR20][R16.64], P4 ;  /* 0x0920000010027fae */ /* 0x000fe8000a1a1014 */
[----:B------:R-:W4:Y:S04]  /*149c0*/  LDL.64 R30, [R1+0x388] ;  /* 0x00038800011e7983 */ /* 0x000f280000100a00 */
[----:B------:R-:W4:Y:S04]  /*149d0*/  LDL.64 R16, [R1+0x360] ;  /* 0x0003600001107983 */ /* 0x000f280000100a00 */
[----:B---3--:R-:W-:Y:S04]  /*149e0*/  LDGSTS.E [R2+0x9400], desc[UR20][R14.64], P4 ;  /* 0x094000000e027fae */ /* 0x008fe8000a1a1014 */
[----:B------:R-:W-:Y:S04]  /*149f0*/  LDGSTS.E [R2+0x9600], desc[UR20][R12.64], P4 ;  /* 0x096000000c027fae */ /* 0x000fe8000a1a1014 */
[----:B------:R-:W-:Y:S04]  /*14a00*/  LDGSTS.E [R2+0x9800], desc[UR20][R28.64], P6 ;  /* 0x098000001c027fae */ /* 0x000fe8000b1a1014 */
[----:B------:R-:W3:Y:S04]  /*14a10*/  LDL.64 R14, [R1+0x370] ;  /* 0x00037000010e7983 */ /* 0x000ee80000100a00 */
[----:B------:R-:W3:Y:S04]  /*14a20*/  LDL.64 R12, [R1+0x378] ;  /* 0x00037800010c7983 */ /* 0x000ee80000100a00 */
[----:B------:R-:W-:Y:S04]  /*14a30*/  LDGSTS.E [R2+0x9a00], desc[UR20][R26.64], P6 ;  /* 0x09a000001a027fae */ /* 0x000fe8000b1a1014 */
[----:B------:R-:W3:Y:S04]  /*14a40*/  LDL.64 R28, [R1+0x390] ;  /* 0x00039000011c7983 */ /* 0x000ee80000100a00 */
[----:B------:R-:W3:Y:S04]  /*14a50*/  LDL.64 R26, [R1+0x3a0] ;  /* 0x0003a000011a7983 */ /* 0x000ee80000100a00 */
[----:B--2---:R-:W-:Y:S04]  /*14a60*/  LDGSTS.E [R2+0x9c00], desc[UR20][R10.64], P6 ;  /* 0x09c000000a027fae */ /* 0x004fe8000b1a1014 */
[----:B------:R-:W-:Y:S04]  /*14a70*/  LDGSTS.E [R2+0x9e00], desc[UR20][R24.64], P6 ;  /* 0x09e0000018027fae */ /* 0x000fe8000b1a1014 */
[----:B------:R-:W2:Y:S04]  /*14a80*/  LDL.64 R10, [R1+0x398] ;  /* 0x00039800010a7983 */ /* 0x000ea80000100a00 */
[----:B------:R-:W2:Y:S01]  /*14a90*/  LDL.64 R24, [R1+0x3a8] ;  /* 0x0003a80001187983 */ /* 0x000ea20000100a00 */
[----:B------:R-:W-:-:S04]  /*14aa0*/  SHF.R.U32.HI R5, RZ, 0xb, R4 ;  /* 0x0000000bff057819 */ /* 0x000fc80000011604 */
[----:B------:R-:W-:Y:S02]  /*14ab0*/  LOP3.LUT P2, RZ, R5, 0x1, RZ, 0xc0, !PT ;  /* 0x0000000105ff7812 */ /* 0x000fe4000784c0ff */
[----:B------:R-:W-:-:S04]  /*14ac0*/  SHF.R.U32.HI R5, RZ, 0xa, R4 ;  /* 0x0000000aff057819 */ /* 0x000fc80000011604 */
[----:B------:R-:W-:Y:S02]  /*14ad0*/  LOP3.LUT P5, RZ, R5, 0x1, RZ, 0xc0, !PT ;  /* 0x0000000105ff7812 */ /* 0x000fe400078ac0ff */
[----:B------:R-:W-:-:S04]  /*14ae0*/  SHF.R.U32.HI R5, RZ, 0x9, R4 ;  /* 0x00000009ff057819 */ /* 0x000fc80000011604 */
[----:B------:R-:W-:Y:S01]  /*14af0*/  LOP3.LUT P4, RZ, R5, 0x1, RZ, 0xc0, !PT ;  /* 0x0000000105ff7812 */ /* 0x000fe2000788c0ff */
[----:B------:R-:W-:Y:S01]  /*14b00*/  LDGSTS.E [R2+0xa000], desc[UR20][R40.64], P2 ;  /* 0x0a00000028027fae */ /* 0x000fe200091a1014 */
[----:B------:R-:W-:Y:S01]  /*14b10*/  SHF.R.U32.HI R5, RZ, 0x8, R4 ;  /* 0x00000008ff057819 */ /* 0x000fe20000011604 */
[----:B-1----:R-:W-:Y:S02]  /*14b20*/  VIADD R6, R6, 0xffffff4d ;  /* 0xffffff4d06067836 */ /* 0x002fe40000000000 */
[----:B------:R-:W2:Y:S04]  /*14b30*/  LDL.64 R40, [R1+0x508] ;  /* 0x0005080001287983 */ /* 0x000ea80000100a00 */
[----:B-----5:R-:W-:Y:S04]  /*14b40*/  LDGSTS.E [R2+0xa200], desc[UR20][R22.64], P2 ;  /* 0x0a20000016027fae */ /* 0x020fe800091a1014 */
[----:B----4-:R-:W-:Y:S04]  /*14b50*/  LDGSTS.E [R2+0xa400], desc[UR20][R20.64], P2 ;  /* 0x0a40000014027fae */ /* 0x010fe800091a1014 */
[----:B------:R-:W4:Y:S04]  /*14b60*/  LDL.64 R22, [R1+0x3b0] ;  /* 0x0003b00001167983 */ /* 0x000f280000100a00 */
[----:B------:R-:W-:Y:S01]  /*14b70*/  LDGSTS.E [R2+0xa600], desc[UR20][R18.64], P2 ;  /* 0x0a60000012027fae */ /* 0x000fe200091a1014 */
[----:B------:R-:W-:-:S03]  /*14b80*/  LOP3.LUT P2, RZ, R5, 0x1, RZ, 0xc0, !PT ;  /* 0x0000000105ff7812 */ /* 0x000fc6000784c0ff */
[----:B------:R-:W-:Y:S04]  /*14b90*/  LDGSTS.E [R2+0xa800], desc[UR20][R38.64], P5 ;  /* 0x0a80000026027fae */ /* 0x000fe8000a9a1014 */
[----:B------:R-:W-:Y:S04]  /*14ba0*/  LDGSTS.E [R2+0xaa00], desc[UR20][R36.64], P5 ;  /* 0x0aa0000024027fae */ /* 0x000fe8000a9a1014 */
[----:B------:R-:W5:Y:S04]  /*14bb0*/  LDL.64 R20, [R1+0x3b8] ;  /* 0x0003b80001147983 */ /* 0x000f680000100a00 */
[----:B------:R-:W-:Y:S04]  /*14bc0*/  LDGSTS.E [R2+0xac00], desc[UR20][R16.64], P5 ;  /* 0x0ac0000010027fae */ /* 0x000fe8000a9a1014 */
[----:B------:R-:W-:Y:S04]  /*14bd0*/  LDGSTS.E [R2+0xae00], desc[UR20][R34.64], P5 ;  /* 0x0ae0000022027fae */ /* 0x000fe8000a9a1014 */
[----:B------:R-:W5:Y:S04]  /*14be0*/  LDL.64 R18, [R1+0x3c0] ;  /* 0x0003c00001127983 */ /* 0x000f680000100a00 */
[----:B------:R-:W5:Y:S04]  /*14bf0*/  LDL.64 R16, [R1+0x3c8] ;  /* 0x0003c80001107983 */ /* 0x000f680000100a00 */
[----:B---3--:R-:W-:Y:S04]  /*14c00*/  LDGSTS.E [R2+0xb000], desc[UR20][R14.64], P4 ;  /* 0x0b0000000e027fae */ /* 0x008fe8000a1a1014 */
[----:B------:R-:W-:Y:S04]  /*14c10*/  LDGSTS.E [R2+0xb200], desc[UR20][R12.64], P4 ;  /* 0x0b2000000c027fae */ /* 0x000fe8000a1a1014 */
[----:B------:R-:W-:Y:S04]  /*14c20*/  LDGSTS.E [R2+0xb400], desc[UR20][R32.64], P4 ;  /* 0x0b40000020027fae */ /* 0x000fe8000a1a1014 */
[----:B------:R-:W3:Y:S04]  /*14c30*/  LDL.64 R14, [R1+0x3d0] ;  /* 0x0003d000010e7983 */ /* 0x000ee80000100a00 */
[----:B------:R-:W-:Y:S04]  /*14c40*/  LDGSTS.E [R2+0xb600], desc[UR20][R30.64], P4 ;  /* 0x0b6000001e027fae */ /* 0x000fe8000a1a1014 */
[----:B------:R-:W3:Y:S04]  /*14c50*/  LDL.64 R12, [R1+0x3d8] ;  /* 0x0003d800010c7983 */ /* 0x000ee80000100a00 */
[----:B------:R-:W-:Y:S04]  /*14c60*/  LDGSTS.E [R2+0xb800], desc[UR20][R28.64], P2 ;  /* 0x0b8000001c027fae */ /* 0x000fe800091a1014 */
[----:B------:R-:W3:Y:S04]  /*14c70*/  LDL.64 R34, [R1+0x3e0] ;  /* 0x0003e00001227983 */ /* 0x000ee80000100a00 */
[----:B------:R-:W3:Y:S04]  /*14c80*/  LDL.64 R32, [R1+0x3f0] ;  /* 0x0003f00001207983 */ /* 0x000ee80000100a00 */
[----:B------:R-:W3:Y:S04]  /*14c90*/  LDL.64 R30, [R1+0x3f8] ;  /* 0x0003f800011e7983 */ /* 0x000ee80000100a00 */
[----:B------:R-:W3:Y:S01]  /*14ca0*/  LDL.64 R28, [R1+0x400] ;  /* 0x00040000011c7983 */ /* 0x000ee20000100a00 */
[----:B------:R-:W-:-:S03]  /*14cb0*/  SHF.R.U32.HI R5, RZ, 0x7, R4 ;  /* 0x00000007ff057819 */ /* 0x000fc60000011604 */
[----:B------:R-:W3:Y:S04]  /*14cc0*/  LDL.64 R38, [R1+0x490] ;  /* 0x0004900001267983 */ /* 0x000ee80000100a00 */
[----:B------:R-:W3:Y:S04]  /*14cd0*/  LDL.64 R36, [R1+0x4a0] ;  /* 0x0004a00001247983 */ /* 0x000ee80000100a00 */
[----:B--2---:R-:W-:Y:S04]  /*14ce0*/  LDGSTS.E [R2+0xba00], desc[UR20][R10.64], P2 ;  /* 0x0ba000000a027fae */ /* 0x004fe800091a1014 */
[----:B------:R-:W-:Y:S04]  /*14cf0*/  LDGSTS.E [R2+0xbc00], desc[UR20][R26.64], P2 ;  /* 0x0bc000001a027fae */ /* 0x000fe800091a1014 */
[----:B------:R-:W-:Y:S04]  /*14d00*/  LDGSTS.E [R2+0xbe00], desc[UR20][R24.64], P2 ;  /* 0x0be0000018027fae */ /* 0x000fe800091a1014 */
[----:B------:R-:W2:Y:S04]  /*14d10*/  LDL.64 R10, [R1+0x3e8] ;  /* 0x0003e800010a7983 */ /* 0x000ea80000100a00 */
[----:B------:R-:W2:Y:S04]  /*14d20*/  LDL.64 R26, [R1+0x408] ;  /* 0x00040800011a7983 */ /* 0x000ea80000100a00 */
[----:B------:R-:W2:Y:S01]  /*14d30*/  LDL.64 R24, [R1+0x410] ;  /* 0x0004100001187983 */ /* 0x000ea20000100a00 */
[----:B------:R-:W-:-:S02]  /*14d40*/  LOP3.LUT P5, RZ, R5, 0x1, RZ, 0xc0, !PT ;  /* 0x0000000105ff7812 */ /* 0x000fc400078ac0ff */
[----:B------:R-:W-:-:S04]  /*14d50*/  SHF.R.U32.HI R5, RZ, 0x6, R4 ;  /* 0x00000006ff057819 */ /* 0x000fc80000011604 */
[----:B------:R-:W-:Y:S02]  /*14d60*/  LOP3.LUT P4, RZ, R5, 0x1, RZ, 0xc0, !PT ;  /* 0x0000000105ff7812 */ /* 0x000fe4000788c0ff */
[----:B------:R-:W-:-:S04]  /*14d70*/  SHF.R.U32.HI R5, RZ, 0x5, R4 ;  /* 0x00000005ff057819 */ /* 0x000fc80000011604 */
[----:B------:R-:W-:Y:S02]  /*14d80*/  LOP3.LUT P6, RZ, R5, 0x1, RZ, 0xc0, !PT ;  /* 0x0000000105ff7812 */ /* 0x000fe400078cc0ff */
[----:B------:R-:W-:-:S04]  /*14d90*/  SHF.R.U32.HI R5, RZ, 0x4, R4 ;  /* 0x00000004ff057819 */ /* 0x000fc80000011604 */
[----:B------:R-:W-:Y:S01]  /*14da0*/  LOP3.LUT P2, RZ, R5, 0x1, RZ, 0xc0, !PT ;  /* 0x0000000105ff7812 */ /* 0x000fe2000784c0ff */
[----:B----4-:R-:W-:Y:S04]  /*14db0*/  LDGSTS.E [R2+0xc000], desc[UR20][R22.64], P5 ;  /* 0x0c00000016027fae */ /* 0x010fe8000a9a1014 */
[----:B------:R-:W4:Y:S04]  /*14dc0*/  LDL.64 R22, [R1+0x418] ;  /* 0x0004180001167983 */ /* 0x000f280000100a00 */
[----:B-----5:R-:W-:Y:S04]  /*14dd0*/  LDGSTS.E [R2+0xc200], desc[UR20][R20.64], P5 ;  /* 0x0c20000014027fae */ /* 0x020fe8000a9a1014 */
[----:B------:R-:W-:Y:S04]  /*14de0*/  LDGSTS.E [R2+0xc400], desc[UR20][R18.64], P5 ;  /* 0x0c40000012027fae */ /* 0x000fe8000a9a1014 */
[----:B------:R-:W-:Y:S04]  /*14df0*/  LDGSTS.E [R2+0xc600], desc[UR20][R16.64], P5 ;  /* 0x0c60000010027fae */ /* 0x000fe8000a9a1014 */
[----:B------:R-:W5:Y:S04]  /*14e00*/  LDL.64 R20, [R1+0x420] ;  /* 0x0004200001147983 */ /* 0x000f680000100a00 */
[----:B------:R-:W5:Y:S04]  /*14e10*/  LDL.64 R18, [R1+0x428] ;  /* 0x0004280001127983 */ /* 0x000f680000100a00 */
[----:B------:R-:W5:Y:S04]  /*14e20*/  LDL.64 R16, [R1+0x430] ;  /* 0x0004300001107983 */ /* 0x000f680000100a00 */
[----:B---3--:R-:W-:Y:S04]  /*14e30*/  LDGSTS.E [R2+0xc800], desc[UR20][R14.64], P4 ;  /* 0x0c8000000e027fae */ /* 0x008fe8000a1a1014 */
[----:B------:R-:W-:Y:S04]  /*14e40*/  LDGSTS.E [R2+0xca00], desc[UR20][R12.64], P4 ;  /* 0x0ca000000c027fae */ /* 0x000fe8000a1a1014 */
[----:B------:R-:W3:Y:S04]  /*14e50*/  LDL.64 R14, [R1+0x438] ;  /* 0x00043800010e7983 */ /* 0x000ee80000100a00 */
[----:B------:R-:W-:Y:S04]  /*14e60*/  LDGSTS.E [R2+0xcc00], desc[UR20][R34.64], P4 ;  /* 0x0cc0000022027fae */ /* 0x000fe8000a1a1014 */
[----:B------:R-:W3:Y:S01]  /*14e70*/  LDL.64 R12, [R1+0x440] ;  /* 0x00044000010c7983 */ /* 0x000ee20000100a00 */
[----:B------:R-:W-:-:S03]  /*14e80*/  SHF.R.U32.HI R5, RZ, 0x3, R4 ;  /* 0x00000003ff057819 */ /* 0x000fc60000011604 */
[----:B------:R-:W3:Y:S04]  /*14e90*/  LDL.64 R34, [R1+0x4b8] ;  /* 0x0004b80001227983 */ /* 0x000ee80000100a00 */
[----:B--2---:R-:W-:Y:S04]  /*14ea0*/  LDGSTS.E [R2+0xce00], desc[UR20][R10.64], P4 ;  /* 0x0ce000000a027fae */ /* 0x004fe8000a1a1014 */
[----:B------:R-:W-:Y:S04]  /*14eb0*/  LDGSTS.E [R2+0xd000], desc[UR20][R32.64], P6 ;  /* 0x0d00000020027fae */ /* 0x000fe8000b1a1014 */
[----:B------:R-:W-:Y:S04]  /*14ec0*/  LDGSTS.E [R2+0xd200], desc[UR20][R30.64], P6 ;  /* 0x0d2000001e027fae */ /* 0x000fe8000b1a1014 */
[----:B------:R-:W-:Y:S04]  /*14ed0*/  LDGSTS.E [R2+0xd400], desc[UR20][R28.64], P6 ;  /* 0x0d4000001c027fae */ /* 0x000fe8000b1a1014 */
[----:B------:R-:W-:Y:S04]  /*14ee0*/  LDGSTS.E [R2+0xd600], desc[UR20][R26.64], P6 ;  /* 0x0d6000001a027fae */ /* 0x000fe8000b1a1014 */
[----:B------:R-:W2:Y:S04]  /*14ef0*/  LDL.64 R10, [R1+0x448] ;  /* 0x00044800010a7983 */ /* 0x000ea80000100a00 */
[----:B------:R-:W-:Y:S01]  /*14f00*/  LDGSTS.E [R2+0xd800], desc[UR20][R24.64], P2 ;  /* 0x0d80000018027fae */ /* 0x000fe200091a1014 */
[----:B------:R-:W-:-:S03]  /*14f10*/  LOP3.LUT P5, RZ, R5, 0x1, RZ, 0xc0, !PT ;  /* 0x0000000105ff7812 */ /* 0x000fc600078ac0ff */
[----:B------:R-:W2:Y:S04]  /*14f20*/  LDL.64 R28, [R1+0x458] ;  /* 0x00045800011c7983 */ /* 0x000ea80000100a00 */
[----:B------:R-:W2:Y:S04]  /*14f30*/  LDL.64 R26, [R1+0x468] ;  /* 0x00046800011a7983 */ /* 0x000ea80000100a00 */
[----:B------:R-:W2:Y:S01]  /*14f40*/  LDL.64 R24, [R1+0x450] ;  /* 0x0004500001187983 */ /* 0x000ea20000100a00 */
[----:B------:R-:W-:-:S03]  /*14f50*/  SHF.R.U32.HI R5, RZ, 0x2, R4 ;  /* 0x00000002ff057819 */ /* 0x000fc60000011604 */
[----:B------:R-:W2:Y:S01]  /*14f60*/  LDL.64 R32, [R1+0x4d8] ;  /* 0x0004d80001207983 */ /* 0x000ea20000100a00 */
[----:B------:R-:W-:Y:S02]  /*14f70*/  LOP3.LUT P4, RZ, R5, 0x1, RZ, 0xc0, !PT ;  /* 0x0000000105ff7812 */ /* 0x000fe4000788c0ff */
[----:B------:R-:W1:Y:S01]  /*14f80*/  LDC R5, c[0x0][0x3a0] ;  /* 0x0000e800ff057b82 */ /* 0x000e620000000800 */
[----:B------:R-:W2:Y:S04]  /*14f90*/  LDL.64 R30, [R1+0x4e8] ;  /* 0x0004e800011e7983 */ /* 0x000ea80000100a00 */
[----:B----4-:R4:W-:Y:S01]  /*14fa0*/  LDGSTS.E [R2+0xda00], desc[UR20][R22.64], P2 ;  /* 0x0da0000016027fae */ /* 0x0109e200091a1014 */
[----:B-1----:R-:W-:Y:S01]  /*14fb0*/  VIADD R5, R5, 0xffffff4c ;  /* 0xffffff4c05057836 */ /* 0x002fe20000000000 */
[----:B------:R-:W-:Y:S01]  /*14fc0*/  SHF.R.U32.HI R4, RZ, 0x1, R4 ;  /* 0x00000001ff047819 */ /* 0x000fe20000011604 */
[----:B----4-:R-:W1:Y:S01]  /*14fd0*/  LDC R22, c[0x0][0x3a0] ;  /* 0x0000e800ff167b82 */ /* 0x010e620000000800 */
[----:B-----5:R4:W-:Y:S04]  /*14fe0*/  LDGSTS.E [R2+0xdc00], desc[UR20][R20.64], P2 ;  /* 0x0dc0000014027fae */ /* 0x0209e800091a1014 */
[----:B------:R-:W-:Y:S04]  /*14ff0*/  LDGSTS.E [R2+0xde00], desc[UR20][R18.64], P2 ;  /* 0x0de0000012027fae */ /* 0x000fe800091a1014 */
[----:B------:R5:W-:Y:S01]  /*15000*/  LDGSTS.E [R2+0xe000], desc[UR20][R16.64], P5 ;  /* 0x0e00000010027fae */ /* 0x000be2000a9a1014 */
[----:B------:R-:W-:Y:S01]  /*15010*/  ISETP.GE.U32.AND P2, PT, R5, 0x7fffff0d, PT ;  /* 0x7fffff0d0500780c */ /* 0x000fe20003f46070 */
[----:B----4-:R-:W4:Y:S08]  /*15020*/  LDC R21, c[0x0][0x3a0] ;  /* 0x0000e800ff157b82 */ /* 0x010f300000000800 */
[----:B-----5:R-:W5:Y:S01]  /*15030*/  LDC R17, c[0x0][0x3a0] ;  /* 0x0000e800ff117b82 */ /* 0x020f620000000800 */
[----:B---3--:R3:W-:Y:S07]  /*15040*/  LDGSTS.E [R2+0xe200], desc[UR20][R14.64], P5 ;  /* 0x0e2000000e027fae */ /* 0x0087ee000a9a1014 */
[----:B------:R-:W1:Y:S01]  /*15050*/  LDC R16, c[0x0][0x3a0] ;  /* 0x0000e800ff107b82 */ /* 0x000e620000000800 */
[----:B------:R3:W-:Y:S01]  /*15060*/  LDGSTS.E [R2+0xe400], desc[UR20][R12.64], P5 ;  /* 0x0e4000000c027fae */ /* 0x0007e2000a9a1014 */
[----:B------:R-:W-:-:S06]  /*15070*/  VIADD R5, R7, 0xffffff4e ;  /* 0xffffff4e07057836 */ /* 0x000fcc0000000000 */
[----:B---3--:R-:W3:Y:S08]  /*15080*/  LDC R14, c[0x0][0x3a0] ;  /* 0x0000e800ff0e7b82 */ /* 0x008ef00000000800 */
[----:B------:R-:W1:Y:S08]  /*15090*/  LDC R12, c[0x0][0x3a0] ;  /* 0x0000e800ff0c7b82 */ /* 0x000e700000000800 */
[----:B------:R-:W1:Y:S08]  /*150a0*/  LDC R13, c[0x0][0x3a0] ;  /* 0x0000e800ff0d7b82 */ /* 0x000e700000000800 */
[----:B------:R-:W1:Y:S08]  /*150b0*/  LDC R20, c[0x0][0x3a0] ;  /* 0x0000e800ff147b82 */ /* 0x000e700000000800 */
[----:B------:R-:W1:Y:S01]  /*150c0*/  LDC R19, c[0x0][0x3a0] ;  /* 0x0000e800ff137b82 */ /* 0x000e620000000800 */
[----:B--2---:R2:W-:Y:S01]  /*150d0*/  LDGSTS.E [R2+0xe600], desc[UR20][R10.64], P5 ;  /* 0x0e6000000a027fae */ /* 0x0045e2000a9a1014 */
[----:B------:R-:W-:-:S06]  /*150e0*/  IADD3 R7, PT, PT, R8, -0xb1, RZ ;  /* 0xffffff4f08077810 */ /* 0x000fcc0007ffe0ff */
[----:B--2---:R-:W2:Y:S01]  /*150f0*/  LDC R10, c[0x0][0x3a0] ;  /* 0x0000e800ff0a7b82 */ /* 0x004ea20000000800 */
[----:B------:R-:W-:Y:S07]  /*15100*/  LDGSTS.E [R2+0xe800], desc[UR20][R24.64], P4 ;  /* 0x0e80000018027fae */ /* 0x000fee000a1a1014 */
[----:B------:R-:W2:Y:S01]  /*15110*/  LDC R11, c[0x0][0x3a0] ;  /* 0x0000e800ff0b7b82 */ /* 0x000ea20000000800 */
[----:B------:R-:W-:Y:S01]  /*15120*/  ISETP.GE.U32.AND P5, PT, R6, 0x7fffff0e, PT ;  /* 0x7fffff0e0600780c */ /* 0x000fe20003fa6070 */
[----:B------:R-:W-:Y:S04]  /*15130*/  LDGSTS.E [R2+0xea00], desc[UR20][R28.64], P4 ;  /* 0x0ea000001c027fae */ /* 0x000fe8000a1a1014 */
[----:B------:R-:W4:Y:S01]  /*15140*/  LDL.64 R24, [R1+0x470] ;  /* 0x0004700001187983 */ /* 0x000f220000100a00 */
[----:B------:R-:W-:-:S02]  /*15150*/  SEL R6, RZ, 0x1, P2 ;  /* 0x00000001ff067807 */ /* 0x000fc40001000000 */
[----:B------:R-:W-:Y:S01]  /*15160*/  ISETP.GE.U32.AND P2, PT, R5, 0x7fffff0f, PT ;  /* 0x7fffff0f0500780c */ /* 0x000fe20003f46070 */
[----:B------:R-:W-:Y:S01]  /*15170*/  LDGSTS.E [R2+0xec00], desc[UR20][R46.64], P4 ;  /* 0x0ec000002e027fae */ /* 0x000fe2000a1a1014 */
[----:B------:R-:W-:Y:S02]  /*15180*/  SEL R5, RZ, 0x1fffe, P5 ;  /* 0x0001fffeff057807 */ /* 0x000fe40002800000 */
[----:B------:R-:W-:Y:S01]  /*15190*/  ISETP.GE.U32.AND P5, PT, R7, 0x7fffff10, PT ;  /* 0x7fffff100700780c */ /* 0x000fe20003fa6070 */
[----:B------:R-:W-:Y:S01]  /*151a0*/  VIADD R7, R9, 0xffffff48 ;  /* 0xffffff4809077836 */ /* 0x000fe20000000000 */
[----:B------:R-:W-:Y:S01]  /*151b0*/  SEL R8, RZ, 0x4, P2 ;  /* 0x00000004ff087807 */ /* 0x000fe20001000000 */
[----:B-1----:R-:W-:Y:S01]  /*151c0*/  VIADD R9, R12, 0xffffff49 ;  /* 0xffffff490c097836 */ /* 0x002fe20000000000 */
[----:B------:R-:W4:Y:S02]  /*151d0*/  LDL.64 R28, [R1+0x4f8] ;  /* 0x0004f800011c7983 */ /* 0x000f240000100a00 */
[----:B------:R-:W-:-:S02]  /*151e0*/  ISETP.GE.U32.AND P2, PT, R7, 0x7fffff09, PT ;  /* 0x7fffff090700780c */ /* 0x000fc40003f46070 */
[----:B------:R-:W-:Y:S01]  /*151f0*/  SEL R7, RZ, 0x7fff8, P5 ;  /* 0x0007fff8ff077807 */ /* 0x000fe20002800000 */
[----:B--2---:R-:W-:Y:S01]  /*15200*/  VIADD R11, R11, 0xffffff4b ;  /* 0xffffff4b0b0b7836 */ /* 0x004fe20000000000 */
[----:B------:R-:W-:Y:S01]  /*15210*/  ISETP.GE.U32.AND P5, PT, R9, 0x7fffff0a, PT ;  /* 0x7fffff0a0900780c */ /* 0x000fe20003fa6070 */
[----:B------:R-:W-:Y:S01]  /*15220*/  VIADD R9, R10, 0xffffff4a ;  /* 0xffffff4a0a097836 */ /* 0x000fe20000000000 */
[----:B------:R-:W-:Y:S01]  /*15230*/  SEL R10, RZ, 0x1, P2 ;  /* 0x00000001ff0a7807 */ /* 0x000fe20001000000 */
[----:B------:R-:W-:Y:S03]  /*15240*/  LDGSTS.E [R2+0xee00], desc[UR20][R26.64], P4 ;  /* 0x0ee000001a027fae */ /* 0x000fe6000a1a1014 */
[----:B------:R-:W-:Y:S01]  /*15250*/  ISETP.GE.U32.AND P2, PT, R9, 0x7fffff0b, PT ;  /* 0x7fffff0b0900780c */ /* 0x000fe20003f46070 */
[----:B------:R-:W2:Y:S01]  /*15260*/  LDL.64 R46, [R1+0x528] ;  /* 0x00052800012e7983 */ /* 0x000ea20000100a00 */
[----:B------:R-:W-:-:S02]  /*15270*/  SEL R9, RZ, 0x1fffe, P5 ;  /* 0x0001fffeff097807 */ /* 0x000fc40002800000 */
[----:B------:R-:W-:Y:S01]  /*15280*/  ISETP.GE.U32.AND P5, PT, R11, 0x7fffff0c, PT ;  /* 0x7fffff0c0b00780c */ /* 0x000fe20003fa6070 */
[----:B---3--:R-:W-:-:S03]  /*15290*/  VIADD R12, R14, 0xffffff45 ;  /* 0xffffff450e0c7836 */ /* 0x008fc60000000000 */
[----:B------:R-:W-:Y:S01]  /*152a0*/  SEL R14, RZ, 0x7fff8, P5 ;  /* 0x0007fff8ff0e7807 */ /* 0x000fe20002800000 */
[----:B------:R-:W3:Y:S01]  /*152b0*/  LDL.64 R26, [R1+0x518] ;  /* 0x00051800011a7983 */ /* 0x000ee20000100a00 */
[----:B------:R-:W-:Y:S01]  /*152c0*/  LOP3.LUT P5, RZ, R4, 0x1, RZ, 0xc0, !PT ;  /* 0x0000000104ff7812 */ /* 0x000fe200078ac0ff */
[----:B------:R-:W-:Y:S01]  /*152d0*/  VIADD R11, R13, 0xffffff44 ;  /* 0xffffff440d0b7836 */ /* 0x000fe20000000000 */
[----:B------:R-:W-:Y:S02]  /*152e0*/  SEL R15, RZ, 0x4, P2 ;  /* 0x00000004ff0f7807 */ /* 0x000fe40001000000 */
[----:B------:R-:W-:Y:S01]  /*152f0*/  ISETP.GE.U32.AND P6, PT, R12, 0x7fffff06, PT ;  /* 0x7fffff060c00780c */ /* 0x000fe20003fc6070 */
[----:B-----5:R-:W-:Y:S01]  /*15300*/  VIADD R12, R17, 0xffffff46 ;  /* 0xffffff46110c7836 */ /* 0x020fe20000000000 */
[----:B------:R-:W-:Y:S01]  /*15310*/  ISETP.GE.U32.AND P2, PT, R11, 0x7fffff05, PT ;  /* 0x7fffff050b00780c */ /* 0x000fe20003f46070 */
[----:B------:R-:W-:-:S03]  /*15320*/  VIADD R4, R16, 0xffffff47 ;  /* 0xffffff4710047836 */ /* 0x000fc60000000000 */
[----:B------:R-:W-:Y:S02]  /*15330*/  SEL R13, RZ, 0x1, P2 ;  /* 0x00000001ff0d7807 */ /* 0x000fe40001000000 */
[----:B------:R-:W-:-:S04]  /*15340*/  ISETP.GE.U32.AND P2, PT, R12, 0x7fffff07, PT ;  /* 0x7fffff070c00780c */ /* 0x000fc80003f46070 */
[----:B------:R-:W-:Y:S02]  /*15350*/  SEL R18, RZ, 0x4, P2 ;  /* 0x00000004ff127807 */ /* 0x000fe40001000000 */
[----:B------:R-:W-:Y:S02]  /*15360*/  ISETP.GE.U32.AND P2, PT, R4, 0x7fffff08, PT ;  /* 0x7fffff080400780c */ /* 0x000fe40003f46070 */
[----:B----4-:R-:W-:Y:S02]  /*15370*/  IADD3 R4, PT, PT, R21, -0xbf, RZ ;  /* 0xffffff4115047810 */ /* 0x010fe40007ffe0ff */
[----:B------:R-:W1:Y:S01]  /*15380*/  LDC R21, c[0x0][0x3a0] ;  /* 0x0000e800ff157b82 */ /* 0x000e620000000800 */
[----:B------:R-:W-:Y:S02]  /*15390*/  SEL R17, RZ, 0x7fff8, P2 ;  /* 0x0007fff8ff117807 */ /* 0x000fe40001000000 */
[----:B------:R-:W-:Y:S01]  /*153a0*/  ISETP.GE.U32.AND P2, PT, R4, 0x7fffff02, PT ;  /* 0x7fffff020400780c */ /* 0x000fe20003f46070 */
[----:B------:R-:W-:-:S04]  /*153b0*/  VIADD R4, R20, 0xffffff42 ;  /* 0xffffff4214047836 */ /* 0x000fc80000000000 */
[----:B------:R-:W4:Y:S01]  /*153c0*/  LDC R20, c[0x0][0x3a0] ;  /* 0x0000e800ff147b82 */ /* 0x000f220000000800 */
[----:B------:R-:W-:Y:S02]  /*153d0*/  SEL R12, RZ, 0x1fffe, P2 ;  /* 0x0001fffeff0c7807 */ /* 0x000fe40001000000 */
[----:B------:R-:W-:Y:S01]  /*153e0*/  ISETP.GE.U32.AND P2, PT, R4, 0x7fffff03, PT ;  /* 0x7fffff030400780c */ /* 0x000fe20003f46070 */
[----:B------:R-:W-:Y:S02]  /*153f0*/  IMAD.IADD R4, R6, 0x1, R5 ;  /* 0x0000000106047824 */ /* 0x000fe400078e0205 */
[----:B------:R-:W-:Y:S01]  /*15400*/  VIADD R19, R19, 0xffffff43 ;  /* 0xffffff4313137836 */ /* 0x000fe20000000000 */
[----:B------:R-:W-:Y:S02]  /*15410*/  SEL R16, RZ, 0x4, P2 ;  /* 0x00000004ff107807 */ /* 0x000fe40001000000 */
[----:B------:R-:W-:Y:S02]  /*15420*/  LOP3.LUT R4, R4, 0x3, RZ, 0xc0, !PT ;  /* 0x0000000304047812 */ /* 0x000fe400078ec0ff */
[----:B------:R-:W-:Y:S01]  /*15430*/  ISETP.GE.U32.AND P2, PT, R19, 0x7fffff04, PT ;  /* 0x7fffff041300780c */ /* 0x000fe20003f46070 */
[----:B------:R-:W-:Y:S01]  /*15440*/  UIADD3 UR27, UPT, UPT, UR27, -0xa3, URZ ;  /* 0xffffff5d1b1b7890 */ /* 0x000fe2000fffe0ff */
[----:B------:R-:W-:Y:S01]  /*15450*/  IADD3 R19, PT, PT, R4, R7, R8 ;  /* 0x0000000704137210 */ /* 0x000fe20007ffe008 */
[----:B-1----:R-:W-:Y:S01]  /*15460*/  VIADD R5, R21, 0xffffff5e ;  /* 0xffffff5e15057836 */ /* 0x002fe20000000000 */
[----:B------:R-:W-:Y:S01]  /*15470*/  LDGSTS.E [R2+0xf000], desc[UR20][R24.64], P5 ;  /* 0x0f00000018027fae */ /* 0x000fe2000a9a1014 */
[----:B------:R-:W-:-:S03]  /*15480*/  SEL R8, RZ, 0x7fff8, P2 ;  /* 0x0007fff8ff087807 */ /* 0x000fc60001000000 */
[----:B------:R-:W5:Y:S01]  /*15490*/  LDL.64 R24, [R1+0x540] ;  /* 0x0005400001187983 */ /* 0x000f620000100a00 */
[----:B------:R-:W-:Y:S01]  /*154a0*/  UIADD3 UR23, UPT, UPT, UR23, -0xa7, URZ ;  /* 0xffffff5917177890 */ /* 0x000fe2000fffe0ff */
[----:B------:R-:W-:Y:S01]  /*154b0*/  ISETP.GE.U32.AND P2, PT, R5, 0x7fffff1f, PT ;  /* 0x7fffff1f0500780c */ /* 0x000fe20003f46070 */
[----:B------:R-:W-:Y:S01]  /*154c0*/  UIADD3 UR26, UPT, UPT, UR26, -0xa6, URZ ;  /* 0xffffff5a1a1a7890 */ /* 0x000fe2000fffe0ff */
[----:B------:R-:W-:Y:S01]  /*154d0*/  VIADD R5, R22, 0xffffff5f ;  /* 0xffffff5f16057836 */ /* 0x000fe20000000000 */
[----:B------:R-:W-:Y:S02]  /*154e0*/  UISETP.GE.U32.AND UP3, UPT, UR28, 0x7fffff1d, UPT ;  /* 0x7fffff1d1c00788c */ /* 0x000fe4000bf66070 */
[----:B------:R-:W-:Y:S01]  /*154f0*/  UIADD3 UR18, UPT, UPT, UR18, -0xac, URZ ;  /* 0xffffff5412127890 */ /* 0x000fe2000fffe0ff */
[----:B------:R-:W-:Y:S01]  /*15500*/  IMAD.IADD R4, R10, 0x1, R9 ;  /* 0x000000010a047824 */ /* 0x000fe200078e0209 */
[----:B------:R-:W-:Y:S02]  /*15510*/  UIADD3 UR25, UPT, UPT, UR25, -0xa5, URZ ;  /* 0xffffff5b19197890 */ /* 0x000fe4000fffe0ff */
[----:B------:R-:W-:Y:S01]  /*15520*/  UISETP.GE.U32.AND UP4, UPT, UR27, 0x7fffff1e, UPT ;  /* 0x7fffff1e1b00788c */ /* 0x000fe2000bf86070 */
[----:B------:R-:W-:Y:S01]  /*15530*/  SEL R10, RZ, 0x4, P2 ;  /* 0x00000004ff0a7807 */ /* 0x000fe20001000000 */
[----:B------:R-:W-:-:S02]  /*15540*/  UIADD3 UR24, UPT, UPT, UR24, -0xa8, URZ ;  /* 0xffffff5818187890 */ /* 0x000fc4000fffe0ff */
[----:B------:R-:W-:Y:S01]  /*15550*/  UIADD3 UR17, UPT, UPT, UR17, -0xab, URZ ;  /* 0xffffff5511117890 */ /* 0x000fe2000fffe0ff */
[----:B----4-:R-:W-:Y:S01]  /*15560*/  VIADD R23, R20, 0xffffff40 ;  /* 0xffffff4014177836 */ /* 0x010fe20000000000 */
[----:B------:R-:W-:Y:S01]  /*15570*/  UISETP.GE.U32.AND UP6, UPT, UR23, 0x7fffff1a, UPT ;  /* 0x7fffff1a1700788c */ /* 0x000fe2000bfc6070 */
[----:B------:R-:W-:Y:S01]  /*15580*/  ISETP.GE.U32.AND P2, PT, R5, 0x7fffff20, PT ;  /* 0x7fffff200500780c */ /* 0x000fe20003f46070 */
[----:B------:R-:W-:Y:S02]  /*15590*/  UISETP.GE.U32.AND UP1, UPT, UR26, 0x7fffff1b, UPT ;  /* 0x7fffff1b1a00788c */ /* 0x000fe4000bf26070 */
[----:B------:R-:W-:Y:S02]  /*155a0*/  UIADD3 UR5, UPT, UPT, UR5, -0xb0, URZ ;  /* 0xffffff5005057890 */ /* 0x000fe4000fffe0ff */
[----:B------:R-:W-:Y:S01]  /*155b0*/  UIADD3 UR4, UPT, UPT, UR4, -0xaf, URZ ;  /* 0xffffff5104047890 */ /* 0x000fe2000fffe0ff */
[----:B------:R-:W-:Y:S01]  /*155c0*/  LOP3.LUT R4, R4, 0x3, RZ, 0xc0, !PT ;  /* 0x0000000304047812 */ /* 0x000fe200078ec0ff */
[----:B------:R-:W-:-:S02]  /*155d0*/  USEL UR23, URZ, 0x1, UP3 ;  /* 0x00000001ff177887 */ /* 0x000fc40009800000 */
[----:B------:R-:W-:Y:S02]  /*155e0*/  UIADD3 UR22, UPT, UPT, UR22, -0xaa, URZ ;  /* 0xffffff5616167890 */ /* 0x000fe4000fffe0ff */
[----:B------:R-:W-:Y:S02]  /*155f0*/  UIADD3 UR19, UPT, UPT, UR19, -0xa9, URZ ;  /* 0xffffff5713137890 */ /* 0x000fe4000fffe0ff */
[----:B------:R-:W-:Y:S01]  /*15600*/  UIADD3 UR9, UPT, UPT, UR9, -0xae, URZ ;  /* 0xffffff5209097890 */ /* 0x000fe2000fffe0ff */
[----:B------:R-:W-:Y:S01]  /*15610*/  SEL R11, RZ, 0x1fffe, P6 ;  /* 0x0001fffeff0b7807 */ /* 0x000fe20003000000 */
[----:B------:R-:W-:Y:S01]  /*15620*/  UISETP.GE.U32.AND UP3, UPT, UR18, 0x7fffff15, UPT ;  /* 0x7fffff151200788c */ /* 0x000fe2000bf66070 */
[----:B------:R-:W-:Y:S01]  /*15630*/  LDGSTS.E [R2+0xf200], desc[UR20][R44.64], P5 ;  /* 0x0f2000002c027fae */ /* 0x000fe2000a9a1014 */
[----:B------:R-:W-:Y:S02]  /*15640*/  UISETP.GE.U32.AND UP2, UPT, UR25, 0x7fffff1c, UPT ;  /* 0x7fffff1c1900788c */ /* 0x000fe4000bf46070 */
[----:B------:R-:W-:-:S02]  /*15650*/  USEL UR18, URZ, 0x1fffe, UP4 ;  /* 0x0001fffeff127887 */ /* 0x000fc4000a000000 */
[----:B------:R-:W-:Y:S01]  /*15660*/  UISETP.GE.U32.AND UP5, UPT, UR24, 0x7fffff19, UPT ;  /* 0x7fffff191800788c */ /* 0x000fe2000bfa6070 */
[----:B------:R-:W-:Y:S01]  /*15670*/  SEL R9, RZ, 0x7fff8, P2 ;  /* 0x0007fff8ff097807 */ /* 0x000fe20001000000 */
[----:B------:R-:W-:Y:S01]  /*15680*/  UISETP.GE.U32.AND UP4, UPT, UR17, 0x7fffff16, UPT ;  /* 0x7fffff161100788c */ /* 0x000fe2000bf86070 */
[----:B------:R-:W-:Y:S01]  /*15690*/  IADD3 R6, PT, PT, R4, R14, R15 ;  /* 0x0000000e04067210 */ /* 0x000fe20007ffe00f */
[----:B------:R-:W-:Y:S01]  /*156a0*/  USEL UR17, URZ, 0x4, UP1 ;  /* 0x00000004ff117887 */ /* 0x000fe20008800000 */
[----:B------:R-:W-:Y:S01]  /*156b0*/  ISETP.GE.U32.AND P2, PT, R23, 0x7fffff01, PT ;  /* 0x7fffff011700780c */ /* 0x000fe20003f46070 */
[----:B------:R-:W-:Y:S02]  /*156c0*/  UISETP.GE.U32.AND UP1, UPT, UR5, 0x7fffff11, UPT ;  /* 0x7fffff110500788c */ /* 0x000fe4000bf26070 */
[----:B------:R-:W-:Y:S01]  /*156d0*/  UIADD3 UR6, UPT, UPT, UR6, -0xad, URZ ;  /* 0xffffff5306067890 */ /* 0x000fe2000fffe0ff */
[----:B------:R-:W-:Y:S01]  /*156e0*/  IMAD.IADD R5, R13, 0x1, R11 ;  /* 0x000000010d057824 */ /* 0x000fe200078e020b */
[----:B------:R-:W-:Y:S01]  /*156f0*/  USEL UR5, URZ, 0x7fff8, UP2 ;  /* 0x0007fff8ff057887 */ /* 0x000fe20009000000 */
[----:B------:R-:W-:Y:S01]  /*15700*/  LDGSTS.E [R2+0xf400], desc[UR20][R38.64], P5 ;  /* 0x0f40000026027fae */ /* 0x000fe2000a9a1014 */
[----:B------:R-:W-:-:S02]  /*15710*/  USEL UR24, URZ, 0x1, UP5 ;  /* 0x00000001ff187887 */ /* 0x000fc4000a800000 */
[----:B------:R-:W-:Y:S01]  /*15720*/  UISETP.GE.U32.AND UP2, UPT, UR4, 0x7fffff12, UPT ;  /* 0x7fffff120400788c */ /* 0x000fe2000bf46070 */
[----:B------:R-:W-:Y:S01]  /*15730*/  SEL R4, RZ, 0x1, P2 ;  /* 0x00000001ff047807 */ /* 0x000fe20001000000 */
[----:B------:R-:W-:Y:S01]  /*15740*/  UISETP.GE.U32.AND UP5, UPT, UR22, 0x7fffff17, UPT ;  /* 0x7fffff171600788c */ /* 0x000fe2000bfa6070 */
[----:B------:R-:W4:Y:S01]  /*15750*/  LDL.64 R44, [R1+0x598] ;  /* 0x00059800012c7983 */ /* 0x000f220000100a00 */
[----:B------:R-:W-:Y:S02]  /*15760*/  USEL UR22, URZ, 0x1fffe, UP6 ;  /* 0x0001fffeff167887 */ /* 0x000fe4000b000000 */
[----:B------:R-:W-:Y:S01]  /*15770*/  UISETP.GE.U32.AND UP6, UPT, UR19, 0x7fffff18, UPT ;  /* 0x7fffff181300788c */ /* 0x000fe2000bfc6070 */
[----:B------:R-:W4:Y:S01]  /*15780*/  LDL.64 R14, [R1+0x838] ;  /* 0x00083800010e7983 */ /* 0x000f220000100a00 */
[----:B------:R-:W-:Y:S02]  /*15790*/  USEL UR19, URZ, 0x1, UP3 ;  /* 0x00000001ff137887 */ /* 0x000fe40009800000 */
[----:B------:R-:W-:Y:S01]  /*157a0*/  USEL UR27, URZ, 0x1, UP1 ;  /* 0x00000001ff1b7887 */ /* 0x000fe20008800000 */
[----:B------:R-:W-:Y:S01]  /*157b0*/  LOP3.LUT R5, R5, 0x3, RZ, 0xc0, !PT ;  /* 0x0000000305057812 */ /* 0x000fe200078ec0ff */
[----:B------:R-:W-:Y:S01]  /*157c0*/  USEL UR28, URZ, 0x1fffe, UP2 ;  /* 0x0001fffeff1c7887 */ /* 0x000fe20009000000 */
[----:B------:R-:W-:Y:S01]  /*157d0*/  LDGSTS.E [R2+0xf600], desc[UR20][R36.64], P5 ;  /* 0x0f60000024027fae */ /* 0x000fe2000a9a1014 */
[----:B------:R-:W-:Y:S01]  /*157e0*/  UISETP.GE.U32.AND UP3, UPT, UR9, 0x7fffff13, UPT ;  /* 0x7fffff130900788c */ /* 0x000fe2000bf66070 */
[----:B------:R-:W-:Y:S01]  /*157f0*/  IADD3 R4, PT, PT, R4, R12, RZ ;  /* 0x0000000c04047210 */ /* 0x000fe20007ffe0ff */
[----:B------:R-:W-:Y:S01]  /*15800*/  USEL UR9, URZ, 0x1fffe, UP4 ;  /* 0x0001fffeff097887 */ /* 0x000fe2000a000000 */
[----:B------:R-:W4:Y:S01]  /*15810*/  LDL.64 R38, [R1+0x560] ;  /* 0x0005600001267983 */ /* 0x000f220000100a00 */
[----:B------:R-:W-:-:S02]  /*15820*/  UIADD3 UR22, UPT, UPT, UR24, UR22, URZ ;  /* 0x0000001618167290 */ /* 0x000fc4000fffe0ff */
[----:B------:R-:W-:Y:S01]  /*15830*/  UISETP.GE.U32.AND UP4, UPT, UR6, 0x7fffff14, UPT ;  /* 0x7fffff140600788c */ /* 0x000fe2000bf86070 */
[----:B------:R-:W4:Y:S01]  /*15840*/  LDL.64 R20, [R1+0x840] ;  /* 0x0008400001147983 */ /* 0x000f220000100a00 */
[----:B------:R-:W-:Y:S01]  /*15850*/  UIADD3 UR27, UPT, UPT, UR27, UR28, URZ ;  /* 0x0000001c1b1b7290 */ /* 0x000fe2000fffe0ff */
[----:B------:R-:W-:Y:S01]  /*15860*/  LOP3.LUT R4, R4, 0x3, RZ, 0xc0, !PT ;  /* 0x0000000304047812 */ /* 0x000fe200078ec0ff */
[----:B------:R-:W-:Y:S01]  /*15870*/  UIADD3 UR9, UPT, UPT, UR19, UR9, URZ ;  /* 0x0000000913097290 */ /* 0x000fe2000fffe0ff */
[----:B------:R-:W4:Y:S01]  /*15880*/  LDL.64 R22, [R1+0x848] ;  /* 0x0008480001167983 */ /* 0x000f220000100a00 */
[----:B------:R-:W-:Y:S02]  /*15890*/  ULOP3.LUT UR22, UR22, 0x3, URZ, 0xc0, !UPT ;  /* 0x0000000316167892 */ /* 0x000fe4000f8ec0ff */
[----:B------:R-:W-:Y:S02]  /*158a0*/  USEL UR25, URZ, 0x4, UP3 ;  /* 0x00000004ff197887 */ /* 0x000fe40009800000 */
[----:B------:R-:W-:-:S02]  /*158b0*/  USEL UR4, URZ, 0x4, UP5 ;  /* 0x00000004ff047887 */ /* 0x000fc4000a800000 */
[----:B------:R-:W-:Y:S01]  /*158c0*/  UIADD3 UR18, UPT, UPT, UR23, UR18, URZ ;  /* 0x0000001217127290 */ /* 0x000fe2000fffe0ff */
[----:B------:R-:W-:Y:S01]  /*158d0*/  IADD3 R7, PT, PT, R5, R17, R18 ;  /* 0x0000001105077210 */ /* 0x000fe20007ffe012 */
[----:B------:R-:W-:Y:S01]  /*158e0*/  USEL UR26, URZ, 0x7fff8, UP4 ;  /* 0x0007fff8ff1a7887 */ /* 0x000fe2000a000000 */
[----:B------:R-:W-:Y:S01]  /*158f0*/  LDGSTS.E [R2+0xf800], desc[UR20][R34.64], !P3 ;  /* 0x0f80000022027fae */ /* 0x000fe2000d9a1014 */
[----:B------:R-:W-:Y:S01]  /*15900*/  ULOP3.LUT UR27, UR27, 0x3, URZ, 0xc0, !UPT ;  /* 0x000000031b1b7892 */ /* 0x000fe2000f8ec0ff */
[----:B------:R-:W-:Y:S01]  /*15910*/  IADD3 R4, PT, PT, R4, R8, R16 ;  /* 0x0000000804047210 */ /* 0x000fe20007ffe010 */
[----:B------:R-:W-:Y:S01]  /*15920*/  USEL UR6, URZ, 0x7fff8, UP6 ;  /* 0x0007fff8ff067887 */ /* 0x000fe2000b000000 */
[----:B------:R-:W4:Y:S01]  /*15930*/  LDL.64 R36, [R1+0x570] ;  /* 0x0005700001247983 */ /* 0x000f220000100a00 */
[----:B------:R-:W-:Y:S02]  /*15940*/  ULOP3.LUT UR9, UR9, 0x3, URZ, 0xc0, !UPT ;  /* 0x0000000309097892 */ /* 0x000fe4000f8ec0ff */
[----:B------:R-:W-:Y:S01]  /*15950*/  UIADD3 UR5, UPT, UPT, UR22, UR5, UR17 ;  /* 0x0000000516057290 */ /* 0x000fe2000fffe011 */
[----:B------:R-:W-:Y:S01]  /*15960*/  IMAD.SHL.U32 R5, R6, 0x100, RZ ;  /* 0x0000010006057824 */ /* 0x000fe200078e00ff */
[----:B------:R-:W-:Y:S01]  /*15970*/  UIADD3 UR25, UPT, UPT, UR27, UR26, UR25 ;  /* 0x0000001a1b197290 */ /* 0x000fe2000fffe019 */
[----:B------:R-:W-:Y:S01]  /*15980*/  LOP3.LUT R4, R4, 0xf, RZ, 0xc0, !PT ;  /* 0x0000000f04047812 */ /* 0x000fe200078ec0ff */
[----:B------:R-:W-:Y:S01]  /*15990*/  UIADD3 UR6, UPT, UPT, UR9, UR6, UR4 ;  /* 0x0000000609067290 */ /* 0x000fe2000fffe004 */
[----:B------:R-:W-:Y:S01]  /*159a0*/  LDGSTS.E [R2+0xfa00], desc[UR20][R42.64], !P3 ;  /* 0x0fa000002a027fae */ /* 0x000fe2000d9a1014 */
[----:B------:R-:W-:-:S02]  /*159b0*/  ULOP3.LUT UR18, UR18, 0x3, URZ, 0xc0, !UPT ;  /* 0x0000000312127892 */ /* 0x000fc4000f8ec0ff */
[----:B------:R-:W-:Y:S01]  /*159c0*/  USHF.L.U32 UR4, UR5, 0x8, URZ ;  /* 0x0000000805047899 */ /* 0x000fe200080006ff */
[----:B------:R-:W-:Y:S01]  /*159d0*/  LOP3.LUT R6, R5, 0xf00, RZ, 0xe2, !PT ;  /* 0x00000f0005067812 */ /* 0x000fe200078ee2ff */
[----:B------:R-:W-:Y:S01]  /*159e0*/  ULOP3.LUT UR25, UR25, 0xf, URZ, 0xc0, !UPT ;  /* 0x0000000f19197892 */ /* 0x000fe2000f8ec0ff */
[----:B------:R-:W-:Y:S01]  /*159f0*/  IMAD R5, R7, 0x10, R4 ;  /* 0x0000001007057824 */ /* 0x000fe200078e0204 */
[----:B------:R-:W-:Y:S01]  /*15a00*/  ULOP3.LUT UR4, UR4, 0xf00, URZ, 0xe2, !UPT ;  /* 0x00000f0004047892 */ /* 0x000fe2000f8ee2ff */
[----:B------:R-:W-:Y:S01]  /*15a10*/  IADD3 R4, PT, PT, R9, UR18, R10 ;  /* 0x0000001209047c10 */ /* 0x000fe2000fffe00a */
[----:B------:R-:W-:Y:S01]  /*15a20*/  ULEA UR6, UR6, UR25, 0x4 ;  /* 0x0000001906067291 */ /* 0x000fe2000f8e20ff */
[----:B------:R-:W-:Y:S01]  /*15a30*/  IMAD R6, R19, 0x1000, R6 ;  /* 0x0000100013067824 */ /* 0x000fe200078e0206 */
[----:B------:R-:W-:Y:S01]  /*15a40*/  LOP3.LUT R5, R5, 0xff, RZ, 0xc0, !PT ;  /* 0x000000ff05057812 */ /* 0x000fe200078ec0ff */
[----:B------:R-:W-:Y:S01]  /*15a50*/  LDGSTS.E [R2+0xfc00], desc[UR20][R32.64], !P3 ;  /* 0x0fc0000020027fae */ /* 0x000fe2000d9a1014 */
[----:B------:R-:W-:Y:S01]  /*15a60*/  ULOP3.LUT UR6, UR6, 0xff, URZ, 0xc0, !UPT ;  /* 0x000000ff06067892 */ /* 0x000fe2000f8ec0ff */
[----:B------:R-:W-:-:S02]  /*15a70*/  LEA R4, R4, UR4, 0xc ;  /* 0x0000000404047c11 */ /* 0x000fc4000f8e60ff */
[----:B------:R-:W-:Y:S01]  /*15a80*/  IMAD.IADD R5, R6, 0x1, R5 ;  /* 0x0000000106057824 */ /* 0x000fe200078e0205 */
[----:B------:R-:W-:Y:S02]  /*15a90*/  LDGSTS.E [R2+0xfe00], desc[UR20][R30.64], !P3 ;  /* 0x0fe000001e027fae */ /* 0x000fe4000d9a1014 */
[----:B------:R-:W-:Y:S02]  /*15aa0*/  VIADD R4, R4, UR6 ;  /* 0x0000000604047c36 */ /* 0x000fe40008000000 */
[----:B------:R-:W4:Y:S03]  /*15ab0*/  LDL.64 R34, [R1+0x588] ;  /* 0x0005880001227983 */ /* 0x000f260000100a00 */
[----:B------:R-:W-:Y:S01]  /*15ac0*/  PRMT R4, R5, 0x5410, R4 ;  /* 0x0000541005047816 */ /* 0x000fe20000000004 */
[----:B------:R-:W4:Y:S03]  /*15ad0*/  LDL.64 R32, [R1+0x5a8] ;  /* 0x0005a80001207983 */ /* 0x000f260000100a00 */
[C---:B------:R-:W-:Y:S01]  /*15ae0*/  SHF.R.U64 R5, R4.reuse, 0x1f, RZ ;  /* 0x0000001f04057819 */ /* 0x040fe200000012ff */
[----:B------:R-:W4:Y:S03]  /*15af0*/  LDL.64 R30, [R1+0x5b8] ;  /* 0x0005b800011e7983 */ /* 0x000f260000100a00 */
[----:B------:R-:W-:Y:S01]  /*15b00*/  LOP3.LUT P5, RZ, R5, 0x1, RZ, 0xc0, !PT ;  /* 0x0000000105ff7812 */ /* 0x000fe200078ac0ff */
[----:B------:R-:W4:Y:S01]  /*15b10*/  LDL.64 R42, [R1+0x5c8] ;  /* 0x0005c800012a7983 */ /* 0x000f220000100a00 */
[----:B------:R-:W-:-:S03]  /*15b20*/  SHF.R.U64 R5, R4, 0x1e, RZ ;  /* 0x0000001e04057819 */ /* 0x000fc600000012ff */
[----:B------:R-:W4:Y:S01]  /*15b30*/  LDL.64 R18, [R1+0x958] ;  /* 0x0009580001127983 */ /* 0x000f220000100a00 */
[----:B------:R-:W-:-:S03]  /*15b40*/  LOP3.LUT P3, RZ, R5, 0x1, RZ, 0xc0, !PT ;  /* 0x0000000105ff7812 */ /* 0x000fc6000786c0ff */
[----:B------:R-:W4:Y:S04]  /*15b50*/  LDL.64 R8, [R1+0x820] ;  /* 0x0008200001087983 */ /* 0x000f280000100a00 */
[----:B------:R-:W-:Y:S04]  /*15b60*/  LDGSTS.E [R2+0x10000], desc[UR20][R28.64], P5 ;  /* 0x100000001c027fae */ /* 0x000fe8000a9a1014 */
[----:B------:R-:W-:Y:S04]  /*15b70*/  LDGSTS.E [R2+0x10200], desc[UR20][R40.64], P5 ;  /* 0x1020000028027fae */ /* 0x000fe8000a9a1014 */
[----:B---3--:R-:W-:Y:S04]  /*15b80*/  LDGSTS.E [R2+0x10400], desc[UR20][R26.64], P5 ;  /* 0x104000001a027fae */ /* 0x008fe8000a9a1014 */
[----:B------:R-:W3:Y:S04]  /*15b90*/  LDL.64 R28, [R1+0x5d8] ;  /* 0x0005d800011c7983 */ /* 0x000ee80000100a00 */
[----:B------:R-:W3:Y:S04]  /*15ba0*/  LDL.64 R40, [R1+0x5e8] ;  /* 0x0005e80001287983 */ /* 0x000ee80000100a00 */
[----:B------:R-:W3:Y:S04]  /*15bb0*/  LDL.64 R26, [R1+0x5f8] ;  /* 0x0005f800011a7983 */ /* 0x000ee80000100a00 */
[----:B--2---:R-:W-:Y:S04]  /*15bc0*/  LDGSTS.E [R2+0x10600], desc[UR20][R46.64], P5 ;  /* 0x106000002e027fae */ /* 0x004fe8000a9a1014 */
[----:B------:R-:W2:Y:S04]  /*15bd0*/  LDL.64 R10, [R1+0x828] ;  /* 0x00082800010a7983 */ /* 0x000ea80000100a00 */
[----:B------:R-:W2:Y:S04]  /*15be0*/  LDL.64 R16, [R1+0x830] ;  /* 0x0008300001107983 */ /* 0x000ea80000100a00 */
[----:B------:R-:W2:Y:S04]  /*15bf0*/  LDL.64 R46, [R1+0x610] ;  /* 0x00061000012e7983 */ /* 0x000ea80000100a00 */
[----:B------:R-:W2:Y:S04]  /*15c00*/  LDL.64 R12, [R1+0x950] ;  /* 0x00095000010c7983 */ /* 0x000ea80000100a00 */
[----:B-----5:R-:W-:Y:S01]  /*15c10*/  LDGSTS.E [R2+0x10800], desc[UR20][R24.64], P3 ;  /* 0x1080000018027fae */ /* 0x020fe200099a1014 */
[----:B------:R-:W-:-:S02]  /*15c20*/  SHF.R.U64 R6, R4, 0x1d, RZ ;  /* 0x0000001d04067819 */ /* 0x000fc400000012ff */
[----:B------:R-:W-:Y:S01]  /*15c30*/  SHF.R.U64 R5, R4, 0x1c, RZ ;  /* 0x0000001c04057819 */ /* 0x000fe200000012ff */
[----:B------:R-:W-:Y:S04]  /*15c40*/  LDGSTS.E [R2+0x10a00], desc[UR20][R48.64], P3 ;  /* 0x10a0000030027fae */ /* 0x000fe800099a1014 */
[----:B------:R-:W5:Y:S01]  /*15c50*/  LDL.64 R24, [R1+0x620] ;  /* 0x0006200001187983 */ /* 0x000f620000100a00 */
[----:B------:R-:W-:Y:S02]  /*15c60*/  LOP3.LUT P4, RZ, R6, 0x1, RZ, 0xc0, !PT ;  /* 0x0000000106ff7812 */ /* 0x000fe4000788c0ff */
[----:B------:R-:W-:Y:S01]  /*15c70*/  LOP3.LUT P6, RZ, R5, 0x1, RZ, 0xc0, !PT ;  /* 0x0000000105ff7812 */ /* 0x000fe200078cc0ff */
[----:B------:R-:W5:Y:S01]  /*15c80*/  LDL.64 R48, [R1+0x6c8] ;  /* 0x0006c80001307983 */ /* 0x000f620000100a00 */
[----:B------:R-:W-:Y:S01]  /*15c90*/  SHF.R.U64 R5, R4, 0x1b, RZ ;  /* 0x0000001b04057819 */ /* 0x000fe200000012ff */
[----:B------:R-:W1:Y:S02]  /*15ca0*/  LDC R6, c[0x0][0x3a0] ;  /* 0x0000e800ff067b82 */ /* 0x000e640000000800 */
[----:B----4-:R-:W-:Y:S04]  /*15cb0*/  LDGSTS.E [R2+0x10c00], desc[UR20][R38.64], P3 ;  /* 0x10c0000026027fae */ /* 0x010fe800099a1014 */
[----:B------:R-:W4:Y:S04]  /*15cc0*/  LDL.64 R38, [R1+0x630] ;  /* 0x0006300001267983 */ /* 0x000f280000100a00 */
[----:B------:R-:W-:Y:S01]  /*15cd0*/  LDGSTS.E [R2+0x10e00], desc[UR20][R36.64], P3 ;  /* 0x10e0000024027fae */ /* 0x000fe200099a1014 */
[----:B------:R-:W-:-:S03]  /*15ce0*/  LOP3.LUT P3, RZ, R5, 0x1, RZ, 0xc0, !PT ;  /* 0x0000000105ff7812 */ /* 0x000fc6000786c0ff */
[----:B------:R-:W4:Y:S04]  /*15cf0*/  LDL.64 R36, [R1+0x640] ;  /* 0x0006400001247983 */ /* 0x000f280000100a00 */
[----:B------:R-:W-:Y:S04]  /*15d00*/  LDGSTS.E [R2+0x11000], desc[UR20][R34.64], P4 ;  /* 0x1100000022027fae */ /* 0x000fe8000a1a1014 */
[----:B------:R-:W-:Y:S04]  /*15d10*/  LDGSTS.E [R2+0x11200], desc[UR20][R44.64], P4 ;  /* 0x112000002c027fae */ /* 0x000fe8000a1a1014 */
[----:B------:R-:W-:Y:S04]  /*15d20*/  LDGSTS.E [R2+0x11400], desc[UR20][R32.64], P4 ;  /* 0x1140000020027fae */ /* 0x000fe8000a1a1014 */
[----:B------:R-:W4:Y:S04]  /*15d30*/  LDL.64 R34, [R1+0x658] ;  /* 0x0006580001227983 */ /* 0x000f280000100a00 */
[----:B------:R-:W4:Y:S04]  /*15d40*/  LDL.64 R44, [R1+0x668] ;  /* 0x00066800012c7983 */ /* 0x000f280000100a00 */
[----:B------:R-:W4:Y:S04]  /*15d50*/  LDL.64 R32, [R1+0x688] ;  /* 0x0006880001207983 */ /* 0x000f280000100a00 */
[----:B------:R-:W-:Y:S04]  /*15d60*/  LDGSTS.E [R2+0x11600], desc[UR20][R30.64], P4 ;  /* 0x116000001e027fae */ /* 0x000fe8000a1a1014 */
        /* <DEDUP_REMOVED lines=8> */
[----:B------:R-:W3:Y:S04]  /*15df0*/  LDL.64 R26, [R1+0x960] ;  /* 0x00096000011a7983 */ /* 0x000ee80000100a00 */
[----:B--2---:R-:W-:Y:S04]  /*15e00*/  LDGSTS.E [R2+0x12000], desc[UR20][R46.64], P3 ;  /* 0x120000002e027fae */ /* 0x004fe800099a1014 */
[----:B------:R-:W2:Y:S04]  /*15e10*/  LDL.64 R46, [R1+0x6f8] ;  /* 0x0006f800012e7983 */ /* 0x000ea80000100a00 */
[----:B-----5:R-:W-:Y:S04]  /*15e20*/  LDGSTS.E [R2+0x12200], desc[UR20][R24.64], P3 ;  /* 0x1220000018027fae */ /* 0x020fe800099a1014 */
[----:B------:R-:W5:Y:S01]  /*15e30*/  LDL.64 R24, [R1+0x708] ;  /* 0x0007080001187983 */ /* 0x000f620000100a00 */
[----:B------:R-:W-:-:S04]  /*15e40*/  SHF.R.U64 R5, R4, 0x1a, RZ ;  /* 0x0000001a04057819 */ /* 0x000fc800000012ff */
[----:B------:R-:W-:Y:S02]  /*15e50*/  LOP3.LUT P5, RZ, R5, 0x1, RZ, 0xc0, !PT ;  /* 0x0000000105ff7812 */ /* 0x000fe400078ac0ff */
[----:B------:R-:W-:-:S04]  /*15e60*/  SHF.R.U64 R5, R4, 0x19, RZ ;  /* 0x0000001904057819 */ /* 0x000fc800000012ff */
[----:B------:R-:W-:Y:S02]  /*15e70*/  LOP3.LUT P4, RZ, R5, 0x1, RZ, 0xc0, !PT ;  /* 0x0000000105ff7812 */ /* 0x000fe4000788c0ff */
[----:B------:R-:W-:-:S04]  /*15e80*/  SHF.R.U64 R5, R4, 0x18, RZ ;  /* 0x0000001804057819 */ /* 0x000fc800000012ff */
[----:B------:R-:W-:Y:S01]  /*15e90*/  LOP3.LUT P6, RZ, R5, 0x1, RZ, 0xc0, !PT ;  /* 0x0000000105ff7812 */ /* 0x000fe200078cc0ff */
[----:B----4-:R-:W-:Y:S04]  /*15ea0*/  LDGSTS.E [R2+0x12400], desc[UR20][R38.64], P3 ;  /* 0x1240000026027fae */ /* 0x010fe800099a1014 */
[----:B------:R-:W4:Y:S04]  /*15eb0*/  LDL.64 R38, [R1+0x990] ;  /* 0x0009900001267983 */ /* 0x000f280000100a00 */
[----:B------:R-:W-:Y:S04]  /*15ec0*/  LDGSTS.E [R2+0x12600], desc[UR20][R36.64], P3 ;  /* 0x1260000024027fae */ /* 0x000fe800099a1014 */
[----:B------:R-:W4:Y:S04]  /*15ed0*/  LDL.64 R36, [R1+0x720] ;  /* 0x0007200001247983 */ /* 0x000f280000100a00 */
[----:B------:R-:W-:Y:S04]  /*15ee0*/  LDGSTS.E [R2+0x12800], desc[UR20][R34.64], P5 ;  /* 0x1280000022027fae */ /* 0x000fe8000a9a1014 */
[----:B------:R-:W-:Y:S04]  /*15ef0*/  LDGSTS.E [R2+0x12a00], desc[UR20][R44.64], P5 ;  /* 0x12a000002c027fae */ /* 0x000fe8000a9a1014 */
[----:B------:R-:W-:Y:S04]  /*15f00*/  LDGSTS.E [R2+0x12c00], desc[UR20][R50.64], P5 ;  /* 0x12c0000032027fae */ /* 0x000fe8000a9a1014 */
[----:B------:R-:W4:Y:S04]  /*15f10*/  LDL.64 R34, [R1+0x730] ;  /* 0x0007300001227983 */ /* 0x000f280000100a00 */
[----:B------:R-:W4:Y:S04]  /*15f20*/  LDL.64 R44, [R1+0x748] ;  /* 0x00074800012c7983 */ /* 0x000f280000100a00 */
[----:B------:R-:W-:Y:S04]  /*15f30*/  LDGSTS.E [R2+0x12e00], desc[UR20][R32.64], P5 ;  /* 0x12e0000020027fae */ /* 0x000fe8000a9a1014 */
[----:B------:R-:W-:Y:S04]  /*15f40*/  LDGSTS.E [R2+0x13000], desc[UR20][R30.64], P4 ;  /* 0x130000001e027fae */ /* 0x000fe8000a1a1014 */
[----:B------:R-:W-:Y:S04]  /*15f50*/  LDGSTS.E [R2+0x13200], desc[UR20][R42.64], P4 ;  /* 0x132000002a027fae */ /* 0x000fe8000a1a1014 */
[----:B------:R-:W4:Y:S04]  /*15f60*/  LDL.64 R32, [R1+0xa48] ;  /* 0x000a480001207983 */ /* 0x000f280000100a00 */
[----:B------:R-:W4:Y:S04]  /*15f70*/  LDL.64 R30, [R1+0x760] ;  /* 0x00076000011e7983 */ /* 0x000f280000100a00 */
[----:B------:R-:W4:Y:S04]  /*15f80*/  LDL.64 R42, [R1+0x770] ;  /* 0x00077000012a7983 */ /* 0x000f280000100a00 */
[----:B---3--:R-:W-:Y:S04]  /*15f90*/  LDGSTS.E [R2+0x13400], desc[UR20][R28.64], P4 ;  /* 0x134000001c027fae */ /* 0x008fe8000a1a1014 */
[----:B------:R-:W-:Y:S04]  /*15fa0*/  LDGSTS.E [R2+0x13600], desc[UR20][R48.64], P4 ;  /* 0x1360000030027fae */ /* 0x000fe8000a1a1014 */
[----:B------:R-:W-:Y:S04]  /*15fb0*/  LDGSTS.E [R2+0x13800], desc[UR20][R26.64], P6 ;  /* 0x138000001a027fae */ /* 0x000fe8000b1a1014 */
[----:B------:R-:W3:Y:S04]  /*15fc0*/  LDL.64 R28, [R1+0x778] ;  /* 0x00077800011c7983 */ /* 0x000ee80000100a00 */
[----:B------:R-:W-:Y:S04]  /*15fd0*/  LDGSTS.E [R2+0x13a00], desc[UR20][R40.64], P6 ;  /* 0x13a0000028027fae */ /* 0x000fe8000b1a1014 */
[----:B------:R-:W3:Y:S04]  /*15fe0*/  LDL.64 R26, [R1+0xa50] ;  /* 0x000a5000011a7983 */ /* 0x000ee80000100a00 */
[----:B--2---:R-:W-:Y:S04]  /*15ff0*/  LDGSTS.E [R2+0x13c00], desc[UR20][R46.64], P6 ;  /* 0x13c000002e027fae */ /* 0x004fe8000b1a1014 */
[----:B------:R-:W2:Y:S01]  /*16000*/  LDL.64 R40, [R1+0x768] ;  /* 0x0007680001287983 */ /* 0x000ea20000100a00 */
[----:B------:R-:W-:-:S03]  /*16010*/  SHF.R.U64 R5, R4, 0x17, RZ ;  /* 0x0000001704057819 */ /* 0x000fc600000012ff */
[----:B------:R-:W2:Y:S04]  /*16020*/  LDL.64 R50, [R1+0xa60] ;  /* 0x000a600001327983 */ /* 0x000ea80000100a00 */
[----:B------:R-:W2:Y:S04]  /*16030*/  LDL.64 R48, [R1+0x700] ;  /* 0x0007000001307983 */ /* 0x000ea80000100a00 */
[----:B------:R-:W2:Y:S04]  /*16040*/  LDL.64 R46, [R1+0xa68] ;  /* 0x000a6800012e7983 */ /* 0x000ea80000100a00 */
[----:B-----5:R-:W-:Y:S04]  /*16050*/  LDGSTS.E [R2+0x13e00], desc[UR20][R24.64], P6 ;  /* 0x13e0000018027fae */ /* 0x020fe8000b1a1014 */
[----:B------:R-:W5:Y:S01]  /*16060*/  LDL.64 R24, [R1+0x758] ;  /* 0x0007580001187983 */ /* 0x000f620000100a00 */
[----:B------:R-:W-:-:S02]  /*16070*/  LOP3.LUT P3, RZ, R5, 0x1, RZ, 0xc0, !PT ;  /* 0x0000000105ff7812 */ /* 0x000fc4000786c0ff */
        /* <DEDUP_REMOVED lines=20> */
[----:B------:R-:W3:Y:S04]  /*161c0*/  LDL.64 R28, [R1+0x6f0] ;  /* 0x0006f000011c7983 */ /* 0x000ee80000100a00 */
[----:B--2---:R-:W-:Y:S04]  /*161d0*/  LDGSTS.E [R2+0x15200], desc[UR20][R40.64], P4 ;  /* 0x1520000028027fae */ /* 0x004fe8000a1a1014 */
[----:B------:R-:W2:Y:S04]  /*161e0*/  LDL.64 R26, [R1+0x6d8] ;  /* 0x0006d800011a7983 */ /* 0x000ea80000100a00 */
        /* <DEDUP_REMOVED lines=8> */
[----:B------:R-:W-:Y:S02]  /*16270*/  LOP3.LUT P5, RZ, R5, 0x1, RZ, 0xc0, !PT ;  /* 0x0000000105ff7812 */ /* 0x000fe400078ac0ff */
[C---:B------:R-:W-:Y:S01]  /*16280*/  SHF.R.U64 R5, R4.reuse, 0x11, RZ ;  /* 0x0000001104057819 */ /* 0x040fe200000012ff */
[----:B----4-:R-:W-:Y:S03]  /*16290*/  LDGSTS.E [R2+0x15600], desc[UR20][R38.64], P4 ;  /* 0x1560000026027fae */ /* 0x010fe6000a1a1014 */
[----:B------:R-:W-:Y:S01]  /*162a0*/  LOP3.LUT P4, RZ, R5, 0x1, RZ, 0xc0, !PT ;  /* 0x0000000105ff7812 */ /* 0x000fe2000788c0ff */
[----:B------:R-:W4:Y:S04]  /*162b0*/  LDL.64 R38, [R1+0x6b0] ;  /* 0x0006b00001267983 */ /* 0x000f280000100a00 */
[----:B------:R-:W-:Y:S04]  /*162c0*/  LDGSTS.E [R2+0x15800], desc[UR20][R36.64], P6 ;  /* 0x1580000024027fae */ /* 0x000fe8000b1a1014 */
[----:B------:R-:W4:Y:S04]  /*162d0*/  LDL.64 R36, [R1+0x9a0] ;  /* 0x0009a00001247983 */ /* 0x000f280000100a00 */
[----:B------:R-:W-:Y:S04]  /*162e0*/  LDGSTS.E [R2+0x15a00], desc[UR20][R34.64], P6 ;  /* 0x15a0000022027fae */ /* 0x000fe8000b1a1014 */
[----:B------:R-:W-:Y:S04]  /*162f0*/  LDGSTS.E [R2+0x15c00], desc[UR20][R54.64], P6 ;  /* 0x15c0000036027fae */ /* 0x000fe8000b1a1014 */
[----:B------:R-:W-:Y:S04]  /*16300*/  LDGSTS.E [R2+0x15e00], desc[UR20][R52.64], P6 ;  /* 0x15e0000034027fae */ /* 0x000fe8000b1a1014 */
[----:B------:R-:W-:Y:S04]  /*16310*/  LDGSTS.E [R2+0x16000], desc[UR20][R50.64], P3 ;  /* 0x1600000032027fae */ /* 0x000fe800099a1014 */
[----:B------:R-:W4:Y:S04]  /*16320*/  LDL.64 R34, [R1+0x6a0] ;  /* 0x0006a00001227983 */ /* 0x000f280000100a00 */
[----:B------:R-:W-:Y:S04]  /*16330*/  LDGSTS.E [R2+0x16200], desc[UR20][R32.64], P3 ;  /* 0x1620000020027fae */ /* 0x000fe800099a1014 */
[----:B------:R-:W-:Y:S04]  /*16340*/  LDGSTS.E [R2+0x16400], desc[UR20][R30.64], P3 ;  /* 0x164000001e027fae */ /* 0x000fe800099a1014 */
[----:B------:R-:W-:Y:S04]  /*16350*/  LDGSTS.E [R2+0x16600], desc[UR20][R48.64], P3 ;  /* 0x1660000030027fae */ /* 0x000fe800099a1014 */
[----:B------:R-:W-:Y:S04]  /*16360*/  LDGSTS.E [R2+0x16800], desc[UR20][R46.64], P5 ;  /* 0x168000002e027fae */ /* 0x000fe8000a9a1014 */
[----:B------:R-:W4:Y:S04]  /*16370*/  LDL.64 R32, [R1+0x780] ;  /* 0x0007800001207983 */ /* 0x000f280000100a00 */
[----:B------:R-:W4:Y:S04]  /*16380*/  LDL.64 R30, [R1+0x788] ;  /* 0x00078800011e7983 */ /* 0x000f280000100a00 */
[----:B---3--:R-:W-:Y:S04]  /*16390*/  LDGSTS.E [R2+0x16a00], desc[UR20][R28.64], P5 ;  /* 0x16a000001c027fae */ /* 0x008fe8000a9a1014 */
[----:B------:R-:W-:Y:S04]  /*163a0*/  LDGSTS.E [R2+0x16c00], desc[UR20][R44.64], P5 ;  /* 0x16c000002c027fae */ /* 0x000fe8000a9a1014 */
[----:B--2---:R-:W-:Y:S04]  /*163b0*/  LDGSTS.E [R2+0x16e00], desc[UR20][R26.64], P5 ;  /* 0x16e000001a027fae */ /* 0x004fe8000a9a1014 */
[----:B------:R-:W-:Y:S04]  /*163c0*/  LDGSTS.E [R2+0x17000], desc[UR20][R42.64], P4 ;  /* 0x170000002a027fae */ /* 0x000fe8000a1a1014 */
[----:B------:R-:W2:Y:S04]  /*163d0*/  LDL.64 R28, [R1+0xa78] ;  /* 0x000a7800011c7983 */ /* 0x000ea80000100a00 */
[----:B------:R-:W-:Y:S04]  /*163e0*/  LDGSTS.E [R2+0x17200], desc[UR20][R40.64], P4 ;  /* 0x1720000028027fae */ /* 0x000fe8000a1a1014 */
[----:B------:R-:W3:Y:S01]  /*163f0*/  LDL.64 R26, [R1+0x790] ;  /* 0x00079000011a7983 */ /* 0x000ee20000100a00 */
[----:B------:R-:W-:-:S03]  /*16400*/  SHF.R.U64 R5, R4, 0x10, RZ ;  /* 0x0000001004057819 */ /* 0x000fc600000012ff */
        /* <DEDUP_REMOVED lines=8> */
[----:B-----5:R-:W-:Y:S04]  /*16490*/  LDGSTS.E [R2+0x17400], desc[UR20][R24.64], P4 ;  /* 0x1740000018027fae */ /* 0x020fe8000a1a1014 */
[----:B------:R-:W5:Y:S01]  /*164a0*/  LDL.64 R24, [R1+0x798] ;  /* 0x0007980001187983 */ /* 0x000f620000100a00 */
[----:B------:R-:W-:-:S02]  /*164b0*/  LOP3.LUT P3, RZ, R5, 0x1, RZ, 0xc0, !PT ;  /* 0x0000000105ff7812 */ /* 0x000fc4000786c0ff */
[----:B------:R-:W-:-:S04]  /*164c0*/  SHF.R.U64 R5, R4, 0xf, RZ ;  /* 0x0000000f04057819 */ /* 0x000fc800000012ff */
[----:B------:R-:W-:Y:S01]  /*164d0*/  LOP3.LUT P5, RZ, R5, 0x1, RZ, 0xc0, !PT ;  /* 0x0000000105ff7812 */ /* 0x000fe200078ac0ff */
[----:B----4-:R-:W-:Y:S04]  /*164e0*/  LDGSTS.E [R2+0x17600], desc[UR20][R38.64], P4 ;  /* 0x1760000026027fae */ /* 0x010fe8000a1a1014 */
[----:B------:R-:W4:Y:S04]  /*164f0*/  LDL.64 R38, [R1+0x970] ;  /* 0x0009700001267983 */ /* 0x000f280000100a00 */
[----:B------:R-:W-:Y:S04]  /*16500*/  LDGSTS.E [R2+0x17800], desc[UR20][R36.64], P3 ;  /* 0x1780000024027fae */ /* 0x000fe800099a1014 */
[----:B------:R-:W4:Y:S04]  /*16510*/  LDL.64 R36, [R1+0x7f0] ;  /* 0x0007f00001247983 */ /* 0x000f280000100a00 */
[----:B------:R-:W-:Y:S04]  /*16520*/  LDGSTS.E [R2+0x17a00], desc[UR20][R34.64], P3 ;  /* 0x17a0000022027fae */ /* 0x000fe800099a1014 */
[----:B------:R-:W4:Y:S04]  /*16530*/  LDL.64 R34, [R1+0x7f8] ;  /* 0x0007f80001227983 */ /* 0x000f280000100a00 */
[----:B------:R-:W-:Y:S04]  /*16540*/  LDGSTS.E [R2+0x17c00], desc[UR20][R32.64], P3 ;  /* 0x17c0000020027fae */ /* 0x000fe800099a1014 */
[----:B------:R-:W-:Y:S04]  /*16550*/  LDGSTS.E [R2+0x17e00], desc[UR20][R30.64], P3 ;  /* 0x17e000001e027fae */ /* 0x000fe800099a1014 */
[----:B------:R-:W4:Y:S04]  /*16560*/  LDL.64 R32, [R1+0x800] ;  /* 0x0008000001207983 */ /* 0x000f280000100a00 */
[----:B------:R-:W4:Y:S04]  /*16570*/  LDL.64 R30, [R1+0x968] ;  /* 0x00096800011e7983 */ /* 0x000f280000100a00 */
[----:B--2---:R-:W-:Y:S04]  /*16580*/  LDGSTS.E [R2+0x18000], desc[UR20][R28.64], P5 ;  /* 0x180000001c027fae */ /* 0x004fe8000a9a1014 */
[----:B---3--:R-:W-:Y:S04]  /*16590*/  LDGSTS.E [R2+0x18200], desc[UR20][R26.64], P5 ;  /* 0x182000001a027fae */ /* 0x008fe8000a9a1014 */
[----:B------:R-:W2:Y:S04]  /*165a0*/  LDL.64 R28, [R1+0x808] ;  /* 0x00080800011c7983 */ /* 0x000ea80000100a00 */
[----:B------:R-:W3:Y:S04]  /*165b0*/  LDL.64 R26, [R1+0x810] ;  /* 0x00081000011a7983 */ /* 0x000ee80000100a00 */
[----:B-----5:R-:W-:Y:S01]  /*165c0*/  LDGSTS.E [R2+0x18400], desc[UR20][R24.64], P5 ;  /* 0x1840000018027fae */ /* 0x020fe2000a9a1014 */
[----:B------:R-:W-:-:S03]  /*165d0*/  SHF.R.U64 R5, R4, 0xe, RZ ;  /* 0x0000000e04057819 */ /* 0x000fc600000012ff */
[----:B------:R-:W-:Y:S04]  /*165e0*/  LDGSTS.E [R2+0x18600], desc[UR20][R64.64], P5 ;  /* 0x1860000040027fae */ /* 0x000fe8000a9a1014 */
[----:B------:R-:W5:Y:S01]  /*165f0*/  LDL.64 R24, [R1+0x818] ;  /* 0x0008180001187983 */ /* 0x000f620000100a00 */
[----:B------:R-:W-:Y:S02]  /*16600*/  LOP3.LUT P4, RZ, R5, 0x1, RZ, 0xc0, !PT ;  /* 0x0000000105ff7812 */ /* 0x000fe4000788c0ff */
[----:B------:R-:W-:Y:S01]  /*16610*/  SHF.R.U64 R5, R4, 0xd, RZ ;  /* 0x0000000d04057819 */ /* 0x000fe200000012ff */
[----:B------:R-:W5:Y:S03]  /*16620*/  LDL.64 R64, [R1+0xb38] ;  /* 0x000b380001407983 */ /* 0x000f660000100a00 */
[----:B------:R-:W-:-:S02]  /*16630*/  LOP3.LUT P6, RZ, R5, 0x1, RZ, 0xc0, !PT ;  /* 0x0000000105ff7812 */ /* 0x000fc400078cc0ff */
[----:B------:R-:W-:-:S04]  /*16640*/  SHF.R.U64 R5, R4, 0xc, RZ ;  /* 0x0000000c04057819 */ /* 0x000fc800000012ff */
[----:B------:R-:W-:Y:S01]  /*16650*/  LOP3.LUT P3, RZ, R5, 0x1, RZ, 0xc0, !PT ;  /* 0x0000000105ff7812 */ /* 0x000fe2000786c0ff */
[----:B------:R-:W-:Y:S01]  /*16660*/  LDGSTS.E [R2+0x18800], desc[UR20][R62.64], P4 ;  /* 0x188000003e027fae */ /* 0x000fe2000a1a1014 */
[----:B------:R-:W-:-:S03]  /*16670*/  SHF.R.U64 R5, R4, 0xb, RZ ;  /* 0x0000000b04057819 */ /* 0x000fc600000012ff */
[----:B------:R-:W-:Y:S01]  /*16680*/  LDGSTS.E [R2+0x18a00], desc[UR20][R60.64], P4 ;  /* 0x18a000003c027fae */ /* 0x000fe2000a1a1014 */
[----:B------:R-:W-:Y:S02]  /*16690*/  LOP3.LUT P5, RZ, R5, 0x1, RZ, 0xc0, !PT ;  /* 0x0000000105ff7812 */ /* 0x000fe400078ac0ff */
[----:B------:R-:W-:Y:S01]  /*166a0*/  SHF.R.U64 R5, R4, 0xa, RZ ;  /* 0x0000000a04057819 */ /* 0x000fe200000012ff */
[----:B------:R-:W-:Y:S04]  /*166b0*/  LDGSTS.E [R2+0x18c00], desc[UR20][R58.64], P4 ;  /* 0x18c000003a027fae */ /* 0x000fe8000a1a1014 */
[----:B------:R-:W-:Y:S01]  /*166c0*/  LDGSTS.E [R2+0x18e00], desc[UR20][R56.64], P4 ;  /* 0x18e0000038027fae */ /* 0x000fe2000a1a1014 */
[----:B------:R-:W-:-:S03]  /*166d0*/  LOP3.LUT P4, RZ, R5, 0x1, RZ, 0xc0, !PT ;  /* 0x0000000105ff7812 */ /* 0x000fc6000788c0ff */
        /* <DEDUP_REMOVED lines=8> */
[----:B----4-:R-:W-:Y:S01]  /*16760*/  LDGSTS.E [R2+0x1a000], desc[UR20][R38.64], P5 ;  /* 0x1a00000026027fae */ /* 0x010fe2000a9a1014 */
[----:B------:R-:W-:-:S03]  /*16770*/  SHF.R.U64 R5, R4, 0x9, RZ ;  /* 0x0000000904057819 */ /* 0x000fc600000012ff */
[----:B------:R-:W4:Y:S04]  /*16780*/  LDL.64 R62, [R1+0xba0] ;  /* 0x000ba000013e7983 */ /* 0x000f280000100a00 */
[----:B------:R-:W4:Y:S04]  /*16790*/  LDL.64 R54, [R1+0xbb8] ;  /* 0x000bb80001367983 */ /* 0x000f280000100a00 */
[----:B------:R-:W4:Y:S04]  /*167a0*/  LDL.64 R46, [R1+0xbd0] ;  /* 0x000bd000012e7983 */ /* 0x000f280000100a00 */
[----:B------:R-:W4:Y:S04]  /*167b0*/  LDL.64 R38, [R1+0xbe8] ;  /* 0x000be80001267983 */ /* 0x000f280000100a00 */
[----:B------:R-:W-:Y:S01]  /*167c0*/  LDGSTS.E [R2+0x1a200], desc[UR20][R36.64], P5 ;  /* 0x1a20000024027fae */ /* 0x000fe2000a9a1014 */
[----:B------:R-:W-:-:S02]  /*167d0*/  LOP3.LUT P6, RZ, R5, 0x1, RZ, 0xc0, !PT ;  /* 0x0000000105ff7812 */ /* 0x000fc400078cc0ff */
[C---:B------:R-:W-:Y:S01]  /*167e0*/  SHF.R.U64 R5, R4.reuse, 0x8, RZ ;  /* 0x0000000804057819 */ /* 0x040fe200000012ff */
[----:B------:R-:W4:Y:S03]  /*167f0*/  LDL.64 R60, [R1+0xb88] ;  /* 0x000b8800013c7983 */ /* 0x000f260000100a00 */
[----:B------:R-:W-:Y:S01]  /*16800*/  LOP3.LUT P3, RZ, R5, 0x1, RZ, 0xc0, !PT ;  /* 0x0000000105ff7812 */ /* 0x000fe2000786c0ff */
[----:B------:R-:W4:Y:S01]  /*16810*/  LDL.64 R52, [R1+0xba8] ;  /* 0x000ba80001347983 */ /* 0x000f220000100a00 */
[----:B------:R-:W-:-:S03]  /*16820*/  SHF.R.U64 R5, R4, 0x7, RZ ;  /* 0x0000000704057819 */ /* 0x000fc600000012ff */
[----:B------:R-:W4:Y:S04]  /*16830*/  LDL.64 R44, [R1+0xbc0] ;  /* 0x000bc000012c7983 */ /* 0x000f280000100a00 */
[----:B------:R-:W4:Y:S04]  /*16840*/  LDL.64 R36, [R1+0xbd8] ;  /* 0x000bd80001247983 */ /* 0x000f280000100a00 */
[----:B------:R-:W4:Y:S04]  /*16850*/  LDL.64 R58, [R1+0xb70] ;  /* 0x000b7000013a7983 */ /* 0x000f280000100a00 */
[----:B------:R-:W4:Y:S04]  /*16860*/  LDL.64 R50, [R1+0xb90] ;  /* 0x000b900001327983 */ /* 0x000f280000100a00 */
[----:B------:R-:W4:Y:S04]  /*16870*/  LDL.64 R42, [R1+0xbb0] ;  /* 0x000bb000012a7983 */ /* 0x000f280000100a00 */
[----:B------:R-:W-:Y:S04]  /*16880*/  LDGSTS.E [R2+0x1a400], desc[UR20][R34.64], P5 ;  /* 0x1a40000022027fae */ /* 0x000fe8000a9a1014 */
[----:B------:R-:W4:Y:S04]  /*16890*/  LDL.64 R56, [R1+0xb58] ;  /* 0x000b580001387983 */ /* 0x000f280000100a00 */
[----:B------:R-:W4:Y:S04]  /*168a0*/  LDL.64 R48, [R1+0xb78] ;  /* 0x000b780001307983 */ /* 0x000f280000100a00 */
[----:B------:R-:W4:Y:S04]  /*168b0*/  LDL.64 R34, [R1+0xbc8] ;  /* 0x000bc80001227983 */ /* 0x000f280000100a00 */
[----:B------:R-:W4:Y:S04]  /*168c0*/  LDL.64 R40, [R1+0xb98] ;  /* 0x000b980001287983 */ /* 0x000f280000100a00 */
[----:B------:R-:W-:Y:S04]  /*168d0*/  LDGSTS.E [R2+0x1a600], desc[UR20][R32.64], P5 ;  /* 0x1a60000020027fae */ /* 0x000fe8000a9a1014 */
[----:B------:R-:W-:Y:S01]  /*168e0*/  LDGSTS.E [R2+0x1a800], desc[UR20][R30.64], P4 ;  /* 0x1a8000001e027fae */ /* 0x000fe2000a1a1014 */
[----:B------:R-:W-:-:S03]  /*168f0*/  LOP3.LUT P5, RZ, R5, 0x1, RZ, 0xc0, !PT ;  /* 0x0000000105ff7812 */ /* 0x000fc600078ac0ff */
[----:B------:R-:W4:Y:S04]  /*16900*/  LDL.64 R32, [R1+0x998] ;  /* 0x0009980001207983 */ /* 0x000f280000100a00 */
[----:B------:R-:W4:Y:S04]  /*16910*/  LDL.64 R30, [R1+0xbf8] ;  /* 0x000bf800011e7983 */ /* 0x000f280000100a00 */
[----:B--2---:R-:W-:Y:S04]  /*16920*/  LDGSTS.E [R2+0x1aa00], desc[UR20][R28.64], P4 ;  /* 0x1aa000001c027fae */ /* 0x004fe8000a1a1014 */
[----:B---3--:R-:W-:Y:S04]  /*16930*/  LDGSTS.E [R2+0x1ac00], desc[UR20][R26.64], P4 ;  /* 0x1ac000001a027fae */ /* 0x008fe8000a1a1014 */
[----:B------:R-:W2:Y:S04]  /*16940*/  LDL.64 R28, [R1+0xbf0] ;  /* 0x000bf000011c7983 */ /* 0x000ea80000100a00 */
[----:B------:R-:W3:Y:S04]  /*16950*/  LDL.64 R26, [R1+0xbe0] ;  /* 0x000be000011a7983 */ /* 0x000ee80000100a00 */
[----:B-----5:R5:W-:Y:S04]  /*16960*/  LDGSTS.E [R2+0x1ae00], desc[UR20][R24.64], P4 ;  /* 0x1ae0000018027fae */ /* 0x020be8000a1a1014 */
[----:B------:R1:W-:Y:S04]  /*16970*/  LDGSTS.E [R2+0x1b000], desc[UR20][R18.64], P6 ;  /* 0x1b00000012027fae */ /* 0x0003e8000b1a1014 */
[----:B------:R1:W-:Y:S01]  /*16980*/  LDGSTS.E [R2+0x1b200], desc[UR20][R8.64], P6 ;  /* 0x1b20000008027fae */ /* 0x0003e2000b1a1014 */
[----:B-----5:R-:W5:Y:S01]  /*16990*/  S2R R24, SR_TID.X ;  /* 0x0000000000187919 */ /* 0x020f620000002100 */
[----:B------:R-:W1:Y:S02]  /*169a0*/  LDC R25, c[0x0][0x3a0] ;  /* 0x0000e800ff197b82 */ /* 0x000e640000000800 */
[----:B------:R1:W-:Y:S04]  /*169b0*/  LDGSTS.E [R2+0x1b400], desc[UR20][R10.64], P6 ;  /* 0x1b4000000a027fae */ /* 0x0003e8000b1a1014 */
[----:B------:R1:W-:Y:S04]  /*169c0*/  LDGSTS.E [R2+0x1b600], desc[UR20][R16.64], P6 ;  /* 0x1b60000010027fae */ /* 0x0003e8000b1a1014 */
[----:B------:R1:W-:Y:S04]  /*169d0*/  LDGSTS.E [R2+0x1b800], desc[UR20][R12.64], P3 ;  /* 0x1b8000000c027fae */ /* 0x0003e800099a1014 */
[----:B------:R1:W-:Y:S04]  /*169e0*/  LDGSTS.E [R2+0x1ba00], desc[UR20][R14.64], P3 ;  /* 0x1ba000000e027fae */ /* 0x0003e800099a1014 */
[----:B------:R1:W-:Y:S04]  /*169f0*/  LDGSTS.E [R2+0x1bc00], desc[UR20][R20.64], P3 ;  /* 0x1bc0000014027fae */ /* 0x0003e800099a1014 */
[----:B------:R1:W-:Y:S02]  /*16a00*/  LDGSTS.E [R2+0x1be00], desc[UR20][R22.64], P3 ;  /* 0x1be0000016027fae */ /* 0x0003e400099a1014 */
[----:B-1----:R-:W-:-:S02]  /*16a10*/  VIADD R25, R25, 0xffffff80 ;  /* 0xffffff8019197836 */ /* 0x002fc40000000000 */
[----:B------:R1:W-:Y:S01]  /*16a20*/  LDGSTS.E [R2+0x1c000], desc[UR20][R250.64], P5 ;  /* 0x1c000000fa027fae */ /* 0x0003e2000a9a1014 */
[----:B-----5:R-:W-:-:S03]  /*16a30*/  LOP3.LUT R24, R24, 0x3f, RZ, 0xc0, !PT ;  /* 0x0000003f18187812 */ /* 0x020fc600078ec0ff */
[----:B------:R1:W-:Y:S04]  /*16a40*/  LDGSTS.E [R2+0x1c200], desc[UR20][R246.64], P5 ;  /* 0x1c200000f6027fae */ /* 0x0003e8000a9a1014 */
[----:B------:R1:W-:Y:S04]  /*16a50*/  LDGSTS.E [R2+0x1c400], desc[UR20][R242.64], P5 ;  /* 0x1c400000f2027fae */ /* 0x0003e8000a9a1014 */
[----:B------:R1:W-:Y:S01]  /*16a60*/  LDGSTS.E [R2+0x1c600], desc[UR20][R238.64], P5 ;  /* 0x1c600000ee027fae */ /* 0x0003e2000a9a1014 */
[----:B------:R-:W-:-:S03]  /*16a70*/  ISETP.GE.AND P5, PT, R24, R25, PT ;  /* 0x000000191800720c */ /* 0x000fc60003fa6270 */
[----:B------:R-:W5:Y:S01]  /*16a80*/  LDL.64 R24, [R1+0xa70] ;  /* 0x000a700001187983 */ /* 0x000f620000100a00 */
[----:B------:R-:W-:-:S04]  /*16a90*/  SHF.R.U64 R5, R4, 0x6, RZ ;  /* 0x0000000604057819 */ /* 0x000fc800000012ff */
[----:B------:R-:W-:Y:S02]  /*16aa0*/  LOP3.LUT P4, RZ, R5, 0x1, RZ, 0xc0, !PT ;  /* 0x0000000105ff7812 */ /* 0x000fe4000788c0ff */
[----:B------:R-:W-:-:S04]  /*16ab0*/  SHF.R.U64 R5, R4, 0x5, RZ ;  /* 0x0000000504057819 */ /* 0x000fc800000012ff */
[----:B------:R-:W-:Y:S02]  /*16ac0*/  LOP3.LUT P6, RZ, R5, 0x1, RZ, 0xc0, !PT ;  /* 0x0000000105ff7812 */ /* 0x000fe400078cc0ff */
[----:B------:R-:W-:-:S04]  /*16ad0*/  SHF.R.U64 R5, R4, 0x4, RZ ;  /* 0x0000000404057819 */ /* 0x000fc800000012ff */
[----:B------:R-:W-:Y:S01]  /*16ae0*/  LOP3.LUT P3, RZ, R5, 0x1, RZ, 0xc0, !PT ;  /* 0x0000000105ff7812 */ /* 0x000fe2000786c0ff */
[----:B------:R1:W-:Y:S01]  /*16af0*/  LDGSTS.E [R2+0x1c800], desc[UR20][R234.64], P4 ;  /* 0x1c800000ea027fae */ /* 0x0003e2000a1a1014 */
[----:B------:R-:W-:-:S03]  /*16b00*/  SHF.R.U64 R5, R4, 0x3, RZ ;  /* 0x0000000304057819 */ /* 0x000fc600000012ff */
[----:B------:R1:W-:Y:S04]  /*16b10*/  LDGSTS.E [R2+0x1ca00], desc[UR20][R230.64], P4 ;  /* 0x1ca00000e6027fae */ /* 0x0003e8000a1a1014 */
[----:B------:R1:W-:Y:S01]  /*16b20*/  LDGSTS.E [R2+0x1cc00], desc[UR20][R226.64], P4 ;  /* 0x1cc00000e2027fae */ /* 0x0003e2000a1a1014 */
[----:B------:R-:W-:-:S03]  /*16b30*/  VIADD R6, R6, 0x3f ;  /* 0x0000003f06067836 */ /* 0x000fc60000000000 */
[----:B------:R1:W-:Y:S01]  /*16b40*/  LDGSTS.E [R2+0x1ce00], desc[UR20][R222.64], P4 ;  /* 0x1ce00000de027fae */ /* 0x0003e2000a1a1014 */
[----:B------:R-:W-:-:S03]  /*16b50*/  LOP3.LUT P4, RZ, R5, 0x1, RZ, 0xc0, !PT ;  /* 0x0000000105ff7812 */ /* 0x000fc6000788c0ff */
[----:B------:R1:W-:Y:S01]  /*16b60*/  LDGSTS.E [R2+0x1d000], desc[UR20][R218.64], P6 ;  /* 0x1d000000da027fae */ /* 0x0003e2000b1a1014 */
[----:B------:R-:W-:-:S03]  /*16b70*/  SHF.R.U64 R5, R4, 0x2, RZ ;  /* 0x0000000204057819 */ /* 0x000fc600000012ff */
[----:B------:R1:W-:Y:S04]  /*16b80*/  LDGSTS.E [R2+0x1d200], desc[UR20][R214.64], P6 ;  /* 0x1d200000d6027fae */ /* 0x0003e8000b1a1014 */
[----:B------:R1:W-:Y:S01]  /*16b90*/  LDGSTS.E [R2+0x1d400], desc[UR20][R210.64], P6 ;  /* 0x1d400000d2027fae */ /* 0x0003e2000b1a1014 */
[----:B------:R-:W-:-:S03]  /*16ba0*/  SEL R7, RZ, 0x4, P5 ;  /* 0x00000004ff077807 */ /* 0x000fc60002800000 */
[----:B------:R1:W-:Y:S01]  /*16bb0*/  LDGSTS.E [R2+0x1d600], desc[UR20][R206.64], P6 ;  /* 0x1d600000ce027fae */ /* 0x0003e2000b1a1014 */
[----:B------:R-:W-:-:S03]  /*16bc0*/  ISETP.GT.AND P5, PT, R6, 0xbf, PT ;  /* 0x000000bf0600780c */ /* 0x000fc60003fa4270 */
[----:B------:R1:W-:Y:S01]  /*16bd0*/  LDGSTS.E [R2+0x1d800], desc[UR20][R202.64], P3 ;  /* 0x1d800000ca027fae */ /* 0x0003e200099a1014 */
[----:B------:R-:W-:-:S03]  /*16be0*/  SHF.R.U64 R6, R4, 0x1, RZ ;  /* 0x0000000104067819 */ /* 0x000fc600000012ff */
[----:B------:R1:W-:Y:S04]  /*16bf0*/  LDGSTS.E [R2+0x1da00], desc[UR20][R198.64], P3 ;  /* 0x1da00000c6027fae */ /* 0x0003e800099a1014 */
[----:B------:R1:W-:Y:S04]  /*16c00*/  LDGSTS.E [R2+0x1dc00], desc[UR20][R194.64], P3 ;  /* 0x1dc00000c2027fae */ /* 0x0003e800099a1014 */
[----:B------:R1:W-:Y:S01]  /*16c10*/  LDGSTS.E [R2+0x1de00], desc[UR20][R190.64], P3 ;  /* 0x1de00000be027fae */ /* 0x0003e200099a1014 */
[----:B------:R-:W-:Y:S02]  /*16c20*/  LOP3.LUT P3, RZ, R5, 0x1, RZ, 0xc0, !PT ;  /* 0x0000000105ff7812 */ /* 0x000fe4000786c0ff */
[----:B------:R-:W-:Y:S01]  /*16c30*/  SEL R4, R7, RZ, P5 ;  /* 0x000000ff07047207 */ /* 0x000fe20002800000 */
[----:B------:R1:W-:Y:S01]  /*16c40*/  LDGSTS.E [R2+0x1e000], desc[UR20][R186.64], P4 ;  /* 0x1e000000ba027fae */ /* 0x0003e2000a1a1014 */
[----:B------:R-:W-:Y:S01]  /*16c50*/  LOP3.LUT P5, RZ, R6, 0x1, RZ, 0xc0, !PT ;  /* 0x0000000106ff7812 */ /* 0x000fe200078ac0ff */
[----:B------:R-:W1:Y:S02]  /*16c60*/  LDC R5, c[0x0][0x3a0] ;  /* 0x0000e800ff057b82 */ /* 0x000e640000000800 */
[----:B------:R1:W-:Y:S04]  /*16c70*/  LDGSTS.E [R2+0x1e200], desc[UR20][R182.64], P4 ;  /* 0x1e200000b6027fae */ /* 0x0003e8000a1a1014 */
[----:B------:R1:W-:Y:S04]  /*16c80*/  LDGSTS.E [R2+0x1e400], desc[UR20][R178.64], P4 ;  /* 0x1e400000b2027fae */ /* 0x0003e8000a1a1014 */
[----:B------:R1:W-:Y:S01]  /*16c90*/  LDGSTS.E [R2+0x1e600], desc[UR20][R174.64], P4 ;  /* 0x1e600000ae027fae */ /* 0x0003e2000a1a1014 */
[----:B------:R-:W-:-:S03]  /*16ca0*/  ISETP.NE.U32.AND P4, PT, R4, RZ, PT ;  /* 0x000000ff0400720c */ /* 0x000fc60003f85070 */
[----:B------:R1:W-:Y:S04]  /*16cb0*/  LDGSTS.E [R2+0x1e800], desc[UR20][R170.64], P3 ;  /* 0x1e800000aa027fae */ /* 0x0003e800099a1014 */
[----:B------:R1:W-:Y:S04]  /*16cc0*/  LDGSTS.E [R2+0x1ea00], desc[UR20][R166.64], P3 ;  /* 0x1ea00000a6027fae */ /* 0x0003e800099a1014 */
[----:B------:R1:W-:Y:S04]  /*16cd0*/  LDGSTS.E [R2+0x1ec00], desc[UR20][R162.64], P3 ;  /* 0x1ec00000a2027fae */ /* 0x0003e800099a1014 */
[----:B------:R1:W-:Y:S04]  /*16ce0*/  LDGSTS.E [R2+0x1ee00], desc[UR20][R158.64], P3 ;  /* 0x1ee000009e027fae */ /* 0x0003e800099a1014 */
[----:B------:R1:W-:Y:S04]  /*16cf0*/  LDGSTS.E [R2+0x1f000], desc[UR20][R154.64], P5 ;  /* 0x1f0000009a027fae */ /* 0x0003e8000a9a1014 */
[----:B------:R1:W-:Y:S04]  /*16d00*/  LDGSTS.E [R2+0x1f200], desc[UR20][R150.64], P5 ;  /* 0x1f20000096027fae */ /* 0x0003e8000a9a1014 */
[----:B------:R1:W-:Y:S04]  /*16d10*/  LDGSTS.E [R2+0x1f400], desc[UR20][R146.64], P5 ;  /* 0x1f40000092027fae */ /* 0x0003e8000a9a1014 */
[----:B------:R1:W-:Y:S04]  /*16d20*/  LDGSTS.E [R2+0x1f600], desc[UR20][R142.64], P5 ;  /* 0x1f6000008e027fae */ /* 0x0003e8000a9a1014 */
[----:B------:R1:W-:Y:S04]  /*16d30*/  LDGSTS.E [R2+0x1f800], desc[UR20][R138.64], !P2 ;  /* 0x1f8000008a027fae */ /* 0x0003e8000d1a1014 */
[----:B------:R1:W-:Y:S04]  /*16d40*/  LDGSTS.E [R2+0x1fa00], desc[UR20][R134.64], !P2 ;  /* 0x1fa0000086027fae */ /* 0x0003e8000d1a1014 */
[----:B------:R1:W-:Y:S04]  /*16d50*/  LDGSTS.E [R2+0x1fc00], desc[UR20][R130.64], !P2 ;  /* 0x1fc0000082027fae */ /* 0x0003e8000d1a1014 */
[----:B------:R1:W-:Y:S04]  /*16d60*/  LDGSTS.E [R2+0x1fe00], desc[UR20][R126.64], !P2 ;  /* 0x1fe000007e027fae */ /* 0x0003e8000d1a1014 */
[----:B------:R-:W0:Y:S04]  /*16d70*/  LDGDEPBAR ;  /* 0x00000000000079af */ /* 0x000e280000000000 */
[----:B------:R1:W-:Y:S04]  /*16d80*/  LDGSTS.E [R83+0x48000], desc[UR20][R122.64], P4 ;  /* 0x480000007a537fae */ /* 0x0003e8000a1a1014 */
[----:B------:R1:W-:Y:S04]  /*16d90*/  LDGSTS.E [R83+0x48400], desc[UR20][R106.64], P4 ;  /* 0x484000006a537fae */ /* 0x0003e8000a1a1014 */
[----:B------:R1:W-:Y:S04]  /*16da0*/  LDGSTS.E [R83+0x48800], desc[UR20][R90.64], P4 ;  /* 0x488000005a537fae */ /* 0x0003e8000a1a1014 */
[----:B----4-:R4:W-:Y:S04]  /*16db0*/  LDGSTS.E [R83+0x48c00], desc[UR20][R62.64], P4 ;  /* 0x48c000003e537fae */ /* 0x0109e8000a1a1014 */
[----:B------:R4:W-:Y:S04]  /*16dc0*/  LDGSTS.E [R83+0x49000], desc[UR20][R54.64], P4 ;  /* 0x4900000036537fae */ /* 0x0009e8000a1a1014 */
[----:B------:R4:W-:Y:S04]  /*16dd0*/  LDGSTS.E [R83+0x49400], desc[UR20][R46.64], P4 ;  /* 0x494000002e537fae */ /* 0x0009e8000a1a1014 */
[----:B------:R4:W-:Y:S04]  /*16de0*/  LDGSTS.E [R83+0x49800], desc[UR20][R38.64], P4 ;  /* 0x4980000026537fae */ /* 0x0009e8000a1a1014 */
[----:B------:R4:W-:Y:S04]  /*16df0*/  LDGSTS.E [R83+0x49c00], desc[UR20][R30.64], P4 ;  /* 0x49c000001e537fae */ /* 0x0009e8000a1a1014 */
[----:B------:R4:W-:Y:S04]  /*16e00*/  LDGSTS.E [R82+0x48100], desc[UR20][R118.64], P4 ;  /* 0x4810000076527fae */ /* 0x0009e8000a1a1014 */
[----:B------:R4:W-:Y:S04]  /*16e10*/  LDGSTS.E [R82+0x48500], desc[UR20][R102.64], P4 ;  /* 0x4850000066527fae */ /* 0x0009e8000a1a1014 */
[----:B------:R4:W-:Y:S04]  /*16e20*/  LDGSTS.E [R82+0x48900], desc[UR20][R86.64], P4 ;  /* 0x4890000056527fae */ /* 0x0009e8000a1a1014 */
[----:B------:R4:W-:Y:S01]  /*16e30*/  LDGSTS.E [R82+0x48d00], desc[UR20][R60.64], P4 ;  /* 0x48d000003c527fae */ /* 0x0009e2000a1a1014 */
[----:B-1----:R-:W-:-:S03]  /*16e40*/  VIADD R5, R5, 0x3f ;  /* 0x0000003f05057836 */ /* 0x002fc60000000000 */
[----:B------:R4:W-:Y:S04]  /*16e50*/  LDGSTS.E [R82+0x49100], desc[UR20][R52.64], P4 ;  /* 0x4910000034527fae */ /* 0x0009e8000a1a1014 */
[----:B------:R4:W-:Y:S04]  /*16e60*/  LDGSTS.E [R82+0x49500], desc[UR20][R44.64], P4 ;  /* 0x495000002c527fae */ /* 0x0009e8000a1a1014 */
[----:B------:R4:W-:Y:S04]  /*16e70*/  LDGSTS.E [R82+0x49900], desc[UR20][R36.64], P4 ;  /* 0x4990000024527fae */ /* 0x0009e8000a1a1014 */
[----:B--2---:R4:W-:Y:S04]  /*16e80*/  LDGSTS.E [R82+0x49d00], desc[UR20][R28.64], P4 ;  /* 0x49d000001c527fae */ /* 0x0049e8000a1a1014 */
[----:B------:R4:W-:Y:S01]  /*16e90*/  LDGSTS.E [R81+0x48200], desc[UR20][R114.64], P4 ;  /* 0x4820000072517fae */ /* 0x0009e2000a1a1014 */
[----:B------:R-:W-:-:S03]  /*16ea0*/  ISETP.GE.AND P3, PT, R5, 0x80, PT ;  /* 0x000000800500780c */ /* 0x000fc60003f66270 */
[----:B------:R4:W-:Y:S04]  /*16eb0*/  LDGSTS.E [R81+0x48600], desc[UR20][R98.64], P4 ;  /* 0x4860000062517fae */ /* 0x0009e8000a1a1014 */
[----:B------:R4:W-:Y:S04]  /*16ec0*/  LDGSTS.E [R81+0x48a00], desc[UR20][R66.64], P4 ;  /* 0x48a0000042517fae */ /* 0x0009e8000a1a1014 */
[----:B------:R4:W-:Y:S04]  /*16ed0*/  LDGSTS.E [R81+0x48e00], desc[UR20][R58.64], P4 ;  /* 0x48e000003a517fae */ /* 0x0009e8000a1a1014 */
[----:B------:R4:W-:Y:S04]  /*16ee0*/  LDGSTS.E [R81+0x49200], desc[UR20][R50.64], P4 ;  /* 0x4920000032517fae */ /* 0x0009e8000a1a1014 */
[----:B------:R4:W-:Y:S04]  /*16ef0*/  LDGSTS.E [R81+0x49600], desc[UR20][R42.64], P4 ;  /* 0x496000002a517fae */ /* 0x0009e8000a1a1014 */
[----:B------:R4:W-:Y:S04]  /*16f00*/  LDGSTS.E [R81+0x49a00], desc[UR20][R34.64], P4 ;  /* 0x49a0000022517fae */ /* 0x0009e8000a1a1014 */
[----:B---3--:R4:W-:Y:S04]  /*16f10*/  LDGSTS.E [R81+0x49e00], desc[UR20][R26.64], P4 ;  /* 0x49e000001a517fae */ /* 0x0089e8000a1a1014 */
[----:B------:R4:W-:Y:S04]  /*16f20*/  LDGSTS.E [R80+0x48300], desc[UR20][R110.64], P4 ;  /* 0x483000006e507fae */ /* 0x0009e8000a1a1014 */
[----:B------:R4:W-:Y:S04]  /*16f30*/  LDGSTS.E [R80+0x48700], desc[UR20][R94.64], P4 ;  /* 0x487000005e507fae */ /* 0x0009e8000a1a1014 */
[----:B------:R4:W-:Y:S04]  /*16f40*/  LDGSTS.E [R80+0x48b00], desc[UR20][R64.64], P4 ;  /* 0x48b0000040507fae */ /* 0x0009e8000a1a1014 */
[----:B------:R4:W-:Y:S04]  /*16f50*/  LDGSTS.E [R80+0x48f00], desc[UR20][R56.64], P4 ;  /* 0x48f0000038507fae */ /* 0x0009e8000a1a1014 */
[----:B------:R4:W-:Y:S01]  /*16f60*/  LDGSTS.E [R80+0x49300], desc[UR20][R48.64], P4 ;  /* 0x4930000030507fae */ /* 0x0009e2000a1a1014 */
[----:B------:R-:W-:-:S03]  /*16f70*/  UMOV UR4, URZ ;  /* 0x000000ff00047c82 */ /* 0x000fc60008000000 */
[----:B------:R4:W-:Y:S04]  /*16f80*/  LDGSTS.E [R80+0x49700], desc[UR20][R40.64], P4 ;  /* 0x4970000028507fae */ /* 0x0009e8000a1a1014 */
[----:B------:R4:W-:Y:S01]  /*16f90*/  LDGSTS.E [R80+0x49b00], desc[UR20][R32.64], P4 ;  /* 0x49b0000020507fae */ /* 0x0009e2000a1a1014 */
[----:B------:R-:W-:-:S03]  /*16fa0*/  ISETP.GE.AND P2, PT, R5, 0x40, PT ;  /* 0x000000400500780c */ /* 0x000fc60003f46270 */
[----:B-----5:R4:W-:Y:S04]  /*16fb0*/  LDGSTS.E [R80+0x49f00], desc[UR20][R24.64], P4 ;  /* 0x49f0000018507fae */ /* 0x0209e8000a1a1014 */
[----:B------:R-:W0:Y:S01]  /*16fc0*/  LDGDEPBAR ;  /* 0x00000000000079af */ /* 0x000e220000000000 */
[----:B------:R-:W-:Y:S05]  /*16fd0*/  @!P3 BRA `(.L_x_9) ;  /* 0x000001140088b947 */ /* 0x000fea0003800000 */
[----:B------:R-:W-:Y:S01]  /*16fe0*/  STL [R1+0xa34], R68 ;  /* 0x000a344401007387 */ /* 0x000fe20000100800 */
[----:B------:R-:W-:-:S03]  /*16ff0*/  SHF.R.S32.HI R2, RZ, 0x1f, R5 ;  /* 0x0000001fff027819 */ /* 0x000fc60000011405 */
[----:B------:R-:W-:Y:S01]  /*17000*/  STL [R1+0xa2c], R69 ;  /* 0x000a2c4501007387 */ /* 0x000fe20000100800 */
[----:B------:R-:W-:-:S03]  /*17010*/  LEA.HI R2, R2, R5, RZ, 0x6 ;  /* 0x0000000502027211 */ /* 0x000fc600078f30ff */
[----:B------:R-:W-:Y:S04]  /*17020*/  STL [R1+0xa30], R70 ;  /* 0x000a304601007387 */ /* 0x000fe80000100800 */
[----:B------:R-:W-:Y:S04]  /*17030*/  STL [R1+0xa24], R71 ;  /* 0x000a244701007387 */ /* 0x000fe80000100800 */
[----:B------:R-:W-:Y:S04]  /*17040*/  STL [R1+0xa28], R72 ;  /* 0x000a284801007387 */ /* 0x000fe80000100800 */
[----:B------:R1:W-:Y:S04]  /*17050*/  STL [R1+0xa1c], R73 ;  /* 0x000a1c4901007387 */ /* 0x0003e80000100800 */
[----:B------:R-:W-:Y:S04]  /*17060*/  STL [R1+0xa20], R74 ;  /* 0x000a204a01007387 */ /* 0x000fe80000100800 */
[----:B------:R-:W-:Y:S04]  /*17070*/  STL [R1+0xa14], R75 ;  /* 0x000a144b01007387 */ /* 0x000fe80000100800 */
[----:B------:R-:W-:Y:S04]  /*17080*/  STL [R1+0xa18], R76 ;  /* 0x000a184c01007387 */ /* 0x000fe80000100800 */
[----:B------:R-:W-:Y:S04]  /*17090*/  STL [R1+0xa0c], R77 ;  /* 0x000a0c4d01007387 */ /* 0x000fe80000100800 */
[----:B------:R-:W-:Y:S04]  /*170a0*/  STL [R1+0xa10], R92 ;  /* 0x000a105c01007387 */ /* 0x000fe80000100800 */
[----:B------:R2:W-:Y:S04]  /*170b0*/  STL [R1+0xa04], R93 ;  /* 0x000a045d01007387 */ /* 0x0005e80000100800 */
[----:B------:R-:W-:Y:S04]  /*170c0*/  STL [R1+0xa08], R96 ;  /* 0x000a086001007387 */ /* 0x000fe80000100800 */
[----:B------:R3:W-:Y:S04]  /*170d0*/  STL [R1+0x9fc], R97 ;  /* 0x0009fc6101007387 */ /* 0x0007e80000100800 */
        /* <DEDUP_REMOVED lines=62> */
[----:B-1--4-:R-:W4:Y:S04]  /*174c0*/  LDL.LU.64 R72, [R1] ;  /* 0x0000000001487983 */ /* 0x012f280000300a00 */
[----:B------:R-:W-:Y:S04]  /*174d0*/  STL [R1+0x1e0], R212 ;  /* 0x0001e0d401007387 */ /* 0x000fe80000100800 */
[----:B------:R-:W-:Y:S04]  /*174e0*/  STL [R1+0x1dc], R213 ;  /* 0x0001dcd501007387 */ /* 0x000fe80000100800 */
[----:B------:R-:W5:Y:S04]  /*174f0*/  LDL.LU.64 R70, [R1+0x10] ;  /* 0x0000100001467983 */ /* 0x000f680000300a00 */
[----:B------:R-:W-:Y:S04]  /*17500*/  STL [R1+0x1e8], R216 ;  /* 0x0001e8d801007387 */ /* 0x000fe80000100800 */
[----:B------:R-:W-:Y:S04]  /*17510*/  STL [R1+0x1e4], R217 ;  /* 0x0001e4d901007387 */ /* 0x000fe80000100800 */
[----:B--2---:R-:W2:Y:S04]  /*17520*/  LDL.LU.64 R92, [R1+0x20] ;  /* 0x00002000015c7983 */ /* 0x004ea80000300a00 */
[----:B------:R-:W-:Y:S04]  /*17530*/  STL [R1+0x1f0], R220 ;  /* 0x0001f0dc01007387 */ /* 0x000fe80000100800 */
[----:B------:R-:W-:Y:S04]  /*17540*/  STL [R1+0x1ec], R221 ;  /* 0x0001ecdd01007387 */ /* 0x000fe80000100800 */
[----:B------:R-:W2:Y:S04]  /*17550*/  LDL.LU.64 R76, [R1+0x30] ;  /* 0x00003000014c7983 */ /* 0x000ea80000300a00 */
        /* <DEDUP_REMOVED lines=20> */
[----:B---3--:R-:W3:Y:S04]  /*176a0*/  LDL.LU.64 R96, [R1+0xa0] ;  /* 0x0000a00001607983 */ /* 0x008ee80000300a00 */
[----:B----4-:R1:W-:Y:S01]  /*176b0*/  STL [R1+0x230], R72 ;  /* 0x0002304801007387 */ /* 0x0103e20000100800 */
[----:B-----5:R-:W-:-:S03]  /*176c0*/  MOV R78, R73 ;  /* 0x00000049004e7202 */ /* 0x020fc60000000f00 */
[----:B-1----:R-:W4:Y:S04]  /*176d0*/  LDL.LU.64 R72, [R1+0xb0] ;  /* 0x0000b00001487983 */ /* 0x002f280000300a00 */
[----:B------:R1:W-:Y:S04]  /*176e0*/  STL [R1+0x22c], R78 ;  /* 0x00022c4e01007387 */ /* 0x0003e80000100800 */
[----:B------:R5:W-:Y:S01]  /*176f0*/  STL [R1+0x238], R70 ;  /* 0x0002384601007387 */ /* 0x000be20000100800 */
[----:B-1----:R-:W-:-:S03]  /*17700*/  IMAD.MOV.U32 R78, RZ, RZ, R71 ;  /* 0x000000ffff4e7224 */ /* 0x002fc600078e0047 */
[----:B-----5:R-:W5:Y:S04]  /*17710*/  LDL.LU.64 R70, [R1+0xc0] ;  /* 0x0000c00001467983 */ /* 0x020f680000300a00 */
[----:B------:R1:W-:Y:S04]  /*17720*/  STL [R1+0x234], R78 ;  /* 0x0002344e01007387 */ /* 0x0003e80000100800 */
[----:B--2---:R2:W-:Y:S01]  /*17730*/  STL [R1+0x240], R92 ;  /* 0x0002405c01007387 */ /* 0x0045e20000100800 */
[----:B-1----:R-:W-:-:S03]  /*17740*/  IMAD.MOV.U32 R78, RZ, RZ, R93 ;  /* 0x000000ffff4e7224 */ /* 0x002fc600078e005d */
[----:B--2---:R-:W2:Y:S04]  /*17750*/  LDL.LU.64 R92, [R1+0xd0] ;  /* 0x0000d000015c7983 */ /* 0x004ea80000300a00 */
[----:B------:R1:W-:Y:S04]  /*17760*/  STL [R1+0x23c], R78 ;  /* 0x00023c4e01007387 */ /* 0x0003e80000100800 */
[----:B------:R1:W-:Y:S02]  /*17770*/  STL [R1+0x248], R76 ;  /* 0x0002484c01007387 */ /* 0x0003e40000100800 */
[----:B-1----:R-:W-:-:S02]  /*17780*/  IMAD.MOV.U32 R78, RZ, RZ, R77 ;  /* 0x000000ffff4e7224 */ /* 0x002fc400078e004d */
[----:B------:R-:W2:Y:S04]  /*17790*/  LDL.LU.64 R76, [R1+0xe0] ;  /* 0x0000e000014c7983 */ /* 0x000ea80000300a00 */
        /* <DEDUP_REMOVED lines=9> */
[----:B------:R3:W-:Y:S01]  /*17830*/  STL [R1+0x260], R82 ;  /* 0x0002605201007387 */ /* 0x0007e20000100800 */
[----:B-1----:R-:W-:-:S03]  /*17840*/  IMAD.MOV.U32 R78, RZ, RZ, R83 ;  /* 0x000000ffff4e7224 */ /* 0x002fc600078e0053 */
[----:B---3--:R-:W3:Y:S04]  /*17850*/  LDL.LU.64 R82, [R1+0x110] ;  /* 0x0001100001527983 */ /* 0x008ee80000300a00 */
[----:B------:R1:W-:Y:S04]  /*17860*/  STL [R1+0x25c], R78 ;  /* 0x00025c4e01007387 */ /* 0x0003e80000100800 */
[----:B------:R1:W-:Y:S02]  /*17870*/  STL [R1+0x268], R4 ;  /* 0x0002680401007387 */ /* 0x0003e40000100800 */
[----:B-1----:R-:W-:-:S02]  /*17880*/  IMAD.MOV.U32 R78, RZ, RZ, R5 ;  /* 0x000000ffff4e7224 */ /* 0x002fc400078e0005 */
[----:B------:R-:W3:Y:S04]  /*17890*/  LDL.LU.64 R4, [R1+0x120] ;  /* 0x0001200001047983 */ /* 0x000ee80000300a00 */
[----:B------:R1:W-:Y:S04]  /*178a0*/  STL [R1+0x264], R78 ;  /* 0x0002644e01007387 */ /* 0x0003e80000100800 */
[----:B------:R1:W-:Y:S02]  /*178b0*/  STL [R1+0x270], R74 ;  /* 0x0002704a01007387 */ /* 0x0003e40000100800 */
[----:B-1----:R-:W-:-:S02]  /*178c0*/  IMAD.MOV.U32 R78, RZ, RZ, R75 ;  /* 0x000000ffff4e7224 */ /* 0x002fc400078e004b */
[----:B------:R-:W3:Y:S04]  /*178d0*/  LDL.LU.64 R74, [R1+0x2c8] ;  /* 0x0002c800014a7983 */ /* 0x000ee80000300a00 */
[----:B------:R1:W-:Y:S04]  /*178e0*/  STL [R1+0x26c], R78 ;  /* 0x00026c4e01007387 */ /* 0x0003e80000100800 */
[----:B------:R1:W-:Y:S02]  /*178f0*/  STL [R1+0x278], R6 ;  /* 0x0002780601007387 */ /* 0x0003e40000100800 */
[----:B-1----:R-:W-:-:S02]  /*17900*/  MOV R78, R7 ;  /* 0x00000007004e7202 */ /* 0x002fc40000000f00 */
[----:B------:R-:W3:Y:S04]  /*17910*/  LDL.LU.64 R6, [R1+0x2d0] ;  /* 0x0002d00001067983 */ /* 0x000ee80000300a00 */
[----:B------:R1:W-:Y:S04]  /*17920*/  STL [R1+0x274], R78 ;  /* 0x0002744e01007387 */ /* 0x0003e80000100800 */
[----:B------:R1:W-:Y:S02]  /*17930*/  STL [R1+0x280], R96 ;  /* 0x0002806001007387 */ /* 0x0003e40000100800 */
[----:B-1----:R-:W-:-:S02]  /*17940*/  IMAD.MOV.U32 R78, RZ, RZ, R97 ;  /* 0x000000ffff4e7224 */ /* 0x002fc400078e0061 */
[----:B------:R-:W3:Y:S04]  /*17950*/  LDL.LU.64 R96, [R1+0x2d8] ;  /* 0x0002d80001607983 */ /* 0x000ee80000300a00 */
[----:B------:R1:W-:Y:S04]  /*17960*/  STL [R1+0x27c], R78 ;  /* 0x00027c4e01007387 */ /* 0x0003e80000100800 */
[----:B----4-:R4:W-:Y:S01]  /*17970*/  STL [R1+0x288], R72 ;  /* 0x0002884801007387 */ /* 0x0109e20000100800 */
[----:B-1----:R-:W-:-:S03]  /*17980*/  IMAD.MOV.U32 R78, RZ, RZ, R73 ;  /* 0x000000ffff4e7224 */ /* 0x002fc600078e0049 */
[----:B----4-:R-:W4:Y:S04]  /*17990*/  LDL.LU.64 R72, [R1+0x2e0] ;  /* 0x0002e00001487983 */ /* 0x010f280000300a00 */
[----:B------:R1:W-:Y:S04]  /*179a0*/  STL [R1+0x284], R78 ;  /* 0x0002844e01007387 */ /* 0x0003e80000100800 */
[----:B-----5:R5:W-:Y:S01]  /*179b0*/  STL [R1+0x290], R70 ;  /* 0x0002904601007387 */ /* 0x020be20000100800 */
        /* <DEDUP_REMOVED lines=19> */
[----:B---3--:R3:W-:Y:S01]  /*17af0*/  STL [R1+0x2b8], R82 ;  /* 0x0002b85201007387 */ /* 0x0087e20000100800 */
[----:B-1----:R-:W-:-:S03]  /*17b00*/  IMAD.MOV.U32 R78, RZ, RZ, R83 ;  /* 0x000000ffff4e7224 */ /* 0x002fc600078e0053 */
[----:B---3--:R-:W3:Y:S04]  /*17b10*/  LDL.LU.64 R82, [R1+0x310] ;  /* 0x0003100001527983 */ /* 0x008ee80000300a00 */
        /* <DEDUP_REMOVED lines=38> */
[----:B-1----:R-:W-:-:S02]  /*17d80*/  MOV R78, R81 ;  /* 0x00000051004e7202 */ /* 0x002fc40000000f00 */
[----:B------:R-:W2:Y:S04]  /*17d90*/  LDL.LU.64 R80, [R1+0x360] ;  /* 0x0003600001507983 */ /* 0x000ea80000300a00 */
[----:B------:R1:W-:Y:S04]  /*17da0*/  STL [R1+0x304], R78 ;  /* 0x0003044e01007387 */ /* 0x0003e80000100800 */
[----:B---3--:R3:W-:Y:S01]  /*17db0*/  STL [R1+0x310], R82 ;  /* 0x0003105201007387 */ /* 0x0087e20000100800 */
        /* <DEDUP_REMOVED lines=32> */
[----:B-1----:R-:W-:-:S02]  /*17fc0*/  MOV R78, R77 ;  /* 0x0000004d004e7202 */ /* 0x002fc40000000f00 */
        /* <DEDUP_REMOVED lines=35> */
[----:B-1----:R-:W-:-:S03]  /*18200*/  MOV R78, R71 ;  /* 0x00000047004e7202 */ /* 0x002fc60000000f00 */
        /* <DEDUP_REMOVED lines=107> */
[----:B-1----:R-:W-:-:S03]  /*188c0*/  MOV R78, R83 ;  /* 0x00000053004e7202 */ /* 0x002fc60000000f00 */
        /* <DEDUP_REMOVED lines=71> */
[----:B-1----:R-:W-:-:S03]  /*18d40*/  MOV R78, R93 ;  /* 0x0000005d004e7202 */ /* 0x002fc60000000f00 */
        /* <DEDUP_REMOVED lines=35> */
[----:B-1----:R-:W-:-:S03]  /*18f80*/  MOV R78, R73 ;  /* 0x00000049004e7202 */ /* 0x002fc60000000f00 */
        /* <DEDUP_REMOVED lines=9> */
[----:B------:R-:W-:Y:S04]  /*19020*/  STL [R1+0x554], R78 ;  /* 0x0005544e01007387 */ /* 0x000fe80000100800 */
[----:B------:R1:W-:Y:S04]  /*19030*/  STL [R1+0x560], R76 ;  /* 0x0005604c01007387 */ /* 0x0003e80000100800 */
[----:B------:R-:W2:Y:S01]  /*19040*/  LDL.LU.64 R100, [R1+0x720] ;  /* 0x0007200001647983 */ /* 0x000ea20000300a00 */
[----:B-1----:R-:W-:-:S05]  /*19050*/  IMAD.MOV.U32 R76, RZ, RZ, R77 ;  /* 0x000000ffff4c7224 */ /* 0x002fca00078e004d */
[----:B------:R1:W-:Y:S04]  /*19060*/  STL [R1+0x55c], R76 ;  /* 0x00055c4c01007387 */ /* 0x0003e80000100800 */
[----:B------:R1:W-:Y:S02]  /*19070*/  STL [R1+0x568], R68 ;  /* 0x0005684401007387 */ /* 0x0003e40000100800 */
[----:B-1----:R-:W-:Y:S02]  /*19080*/  IMAD.MOV.U32 R76, RZ, RZ, R69 ;  /* 0x000000ffff4c7224 */ /* 0x002fe400078e0045 */
        /* <DEDUP_REMOVED lines=8> */
[----:B---3--:R-:W3:Y:S04]  /*19110*/  LDL.64 R82, [R1+0xa48] ;  /* 0x000a480001527983 */ /* 0x008ee80000100a00 */
[----:B------:R1:W-:Y:S04]  /*19120*/  STL [R1+0x574], R76 ;  /* 0x0005744c01007387 */ /* 0x0003e80000100800 */
[----:B------:R1:W-:Y:S02]  /*19130*/  STL [R1+0x580], R4 ;  /* 0x0005800401007387 */ /* 0x0003e40000100800 */
[----:B-1----:R-:W-:-:S02]  /*19140*/  IMAD.MOV.U32 R76, RZ, RZ, R5 ;  /* 0x000000ffff4c7224 */ /* 0x002fc400078e0005 */
[----:B------:R-:W3:Y:S04]  /*19150*/  LDL.LU.64 R4, [R1+0x760] ;  /* 0x0007600001047983 */ /* 0x000ee80000300a00 */
[----:B------:R1:W-:Y:S04]  /*19160*/  STL [R1+0x57c], R76 ;  /* 0x00057c4c01007387 */ /* 0x0003e80000100800 */
[----:B------:R1:W-:Y:S04]  /*19170*/  STL [R1+0x588], R74 ;  /* 0x0005884a01007387 */ /* 0x0003e80000100800 */
[----:B-1----:R-:W3:Y:S01]  /*19180*/  LDL.LU.64 R76, [R1+0x770] ;  /* 0x00077000014c7983 */ /* 0x002ee20000300a00 */
[----:B------:R-:W-:-:S05]  /*19190*/  IMAD.MOV.U32 R74, RZ, RZ, R75 ;  /* 0x000000ffff4a7224 */ /* 0x000fca00078e004b */
[----:B------:R1:W-:Y:S04]  /*191a0*/  STL [R1+0x584], R74 ;  /* 0x0005844a01007387 */ /* 0x0003e80000100800 */
[----:B------:R1:W-:Y:S02]  /*191b0*/  STL [R1+0x590], R6 ;  /* 0x0005900601007387 */ /* 0x0003e40000100800 */
[----:B-1----:R-:W-:Y:S02]  /*191c0*/  MOV R74, R7 ;  /* 0x00000007004a7202 */ /* 0x002fe40000000f00 */
[----:B------:R-:W3:Y:S04]  /*191d0*/  LDL.LU.64 R6, [R1+0x778] ;  /* 0x0007780001067983 */ /* 0x000ee80000300a00 */
[----:B------:R1:W-:Y:S04]  /*191e0*/  STL [R1+0x58c], R74 ;  /* 0x00058c4a01007387 */ /* 0x0003e80000100800 */
[----:B------:R4:W-:Y:S04]  /*191f0*/  STL [R1+0x598], R96 ;  /* 0x0005986001007387 */ /* 0x0009e80000100800 */
[----:B-1----:R-:W3:Y:S01]  /*19200*/  LDL.LU.64 R74, [R1+0xa50] ;  /* 0x000a5000014a7983 */ /* 0x002ee20000300a00 */
[----:B------:R-:W-:-:S03]  /*19210*/  IMAD.MOV.U32 R78, RZ, RZ, R97 ;  /* 0x000000ffff4e7224 */ /* 0x000fc600078e0061 */
[----:B----4-:R1:W-:Y:S04]  /*19220*/  STL [R1+0x5a0], R72 ;  /* 0x0005a04801007387 */ /* 0x0103e80000100800 */
[----:B------:R-:W-:Y:S04]  /*19230*/  STL [R1+0x594], R78 ;  /* 0x0005944e01007387 */ /* 0x000fe80000100800 */
[----:B------:R-:W4:Y:S01]  /*19240*/  LDL.LU.64 R96, [R1+0x768] ;  /* 0x0007680001607983 */ /* 0x000f220000300a00 */
[----:B-1----:R-:W-:-:S03]  /*19250*/  IMAD.MOV.U32 R72, RZ, RZ, R73 ;  /* 0x000000ffff487224 */ /* 0x002fc600078e0049 */
[----:B-----5:R1:W-:Y:S04]  /*19260*/  STL [R1+0x5a8], R70 ;  /* 0x0005a84601007387 */ /* 0x0203e80000100800 */
[----:B------:R5:W-:Y:S01]  /*19270*/  STL [R1+0x59c], R72 ;  /* 0x00059c4801007387 */ /* 0x000be20000100800 */
[----:B-1----:R-:W-:-:S03]  /*19280*/  IMAD.MOV.U32 R70, RZ, RZ, R71 ;  /* 0x000000ffff467224 */ /* 0x002fc600078e0047 */
[----:B-----5:R-:W5:Y:S04]  /*19290*/  LDL.LU.64 R72, [R1+0x758] ;  /* 0x0007580001487983 */ /* 0x020f680000300a00 */
[----:B--2---:R-:W-:Y:S01]  /*192a0*/  STL [R1+0x5b0], R92 ;  /* 0x0005b05c01007387 */ /* 0x004fe20000100800 */
[----:B------:R-:W-:-:S03]  /*192b0*/  IMAD.MOV.U32 R78, RZ, RZ, R93 ;  /* 0x000000ffff4e7224 */ /* 0x000fc600078e005d */
[----:B------:R1:W-:Y:S04]  /*192c0*/  STL [R1+0x5a4], R70 ;  /* 0x0005a44601007387 */ /* 0x0003e80000100800 */
[----:B-1----:R-:W2:Y:S04]  /*192d0*/  LDL.LU.64 R70, [R1+0x750] ;  /* 0x0007500001467983 */ /* 0x002ea80000300a00 */
[----:B------:R-:W-:Y:S04]  /*192e0*/  STL [R1+0x5b8], R100 ;  /* 0x0005b86401007387 */ /* 0x000fe80000100800 */
[----:B------:R1:W-:Y:S04]  /*192f0*/  STL [R1+0x5ac], R78 ;  /* 0x0005ac4e01007387 */ /* 0x0003e80000100800 */
[----:B------:R-:W2:Y:S01]  /*19300*/  LDL.LU.64 R92, [R1+0xa58] ;  /* 0x000a5800015c7983 */ /* 0x000ea20000300a00 */
[----:B-1----:R-:W-:-:S03]  /*19310*/  IMAD.MOV.U32 R78, RZ, RZ, R101 ;  /* 0x000000ffff4e7224 */ /* 0x002fc600078e0065 */
[----:B------:R-:W-:Y:S04]  /*19320*/  STL [R1+0x5c0], R68 ;  /* 0x0005c04401007387 */ /* 0x000fe80000100800 */
        /* <DEDUP_REMOVED lines=19> */
[----:B------:R-:W-:Y:S04]  /*19460*/  STL [R1+0x5dc], R78 ;  /* 0x0005dc4e01007387 */ /* 0x000fe80000100800 */
[----:B------:R1:W-:Y:S02]  /*19470*/  STL [R1+0x5e8], R6 ;  /* 0x0005e80601007387 */ /* 0x0003e40000100800 */
[----:B-1----:R-:W-:-:S02]  /*19480*/  IMAD.MOV.U32 R6, RZ, RZ, R7 ;  /* 0x000000ffff067224 */ /* 0x002fc400078e0007 */
[----:B------:R-:W-:Y:S04]  /*19490*/  STL [R1+0x5f0], R74 ;  /* 0x0005f04a01007387 */ /* 0x000fe80000100800 */
[----:B------:R1:W-:Y:S04]  /*194a0*/  STL [R1+0x5e4], R6 ;  /* 0x0005e40601007387 */ /* 0x0003e80000100800 */
[----:B-1----:R-:W3:Y:S01]  /*194b0*/  LDL.LU.64 R6, [R1+0x710] ;  /* 0x0007100001067983 */ /* 0x002ee20000300a00 */
[----:B------:R-:W-:-:S03]  /*194c0*/  IMAD.MOV.U32 R74, RZ, RZ, R75 ;  /* 0x000000ffff4a7224 */ /* 0x000fc600078e004b */
[----:B----4-:R-:W-:Y:S01]  /*194d0*/  STL [R1+0x5f8], R96 ;  /* 0x0005f86001007387 */ /* 0x010fe20000100800 */
[----:B------:R-:W-:-:S03]  /*194e0*/  IMAD.MOV.U32 R78, RZ, RZ, R97 ;  /* 0x000000ffff4e7224 */ /* 0x000fc600078e0061 */
[----:B------:R1:W-:Y:S04]  /*194f0*/  STL [R1+0x5ec], R74 ;  /* 0x0005ec4a01007387 */ /* 0x0003e80000100800 */
[----:B-1----:R-:W4:Y:S04]  /*19500*/  LDL.LU.64 R74, [R1+0x700] ;  /* 0x00070000014a7983 */ /* 0x002f280000300a00 */
[----:B-----5:R1:W-:Y:S04]  /*19510*/  STL [R1+0x600], R72 ;  /* 0x0006004801007387 */ /* 0x0203e80000100800 */
[----:B------:R5:W-:Y:S01]  /*19520*/  STL [R1+0x5f4], R78 ;  /* 0x0005f44e01007387 */ /* 0x000be20000100800 */
[----:B-1----:R-:W-:-:S03]  /*19530*/  IMAD.MOV.U32 R72, RZ, RZ, R73 ;  /* 0x000000ffff487224 */ /* 0x002fc600078e0049 */
[----:B-----5:R-:W5:Y:S04]  /*19540*/  LDL.LU.64 R78, [R1+0xa68] ;  /* 0x000a6800014e7983 */ /* 0x020f680000300a00 */
[----:B--2---:R1:W-:Y:S04]  /*19550*/  STL [R1+0x608], R70 ;  /* 0x0006084601007387 */ /* 0x0043e80000100800 */
[----:B------:R2:W-:Y:S01]  /*19560*/  STL [R1+0x5fc], R72 ;  /* 0x0005fc4801007387 */ /* 0x0005e20000100800 */
[----:B-1----:R-:W-:-:S03]  /*19570*/  IMAD.MOV.U32 R70, RZ, RZ, R71 ;  /* 0x000000ffff467224 */ /* 0x002fc600078e0047 */
[----:B--2---:R-:W2:Y:S01]  /*19580*/  LDL.LU.64 R72, [R1+0x6f0] ;  /* 0x0006f00001487983 */ /* 0x004ea20000300a00 */
[----:B------:R-:W-:-:S03]  /*19590*/  IMAD.MOV.U32 R84, RZ, RZ, R93 ;  /* 0x000000ffff547224 */ /* 0x000fc600078e005d */
[----:B------:R-:W-:Y:S04]  /*195a0*/  STL [R1+0x610], R92 ;  /* 0x0006105c01007387 */ /* 0x000fe80000100800 */
[----:B------:R1:W-:Y:S04]  /*195b0*/  STL [R1+0x604], R70 ;  /* 0x0006044601007387 */ /* 0x0003e80000100800 */
[----:B-1----:R-:W2:Y:S04]  /*195c0*/  LDL.LU.64 R70, [R1+0x6e0] ;  /* 0x0006e00001467983 */ /* 0x002ea80000300a00 */
        /* <DEDUP_REMOVED lines=9> */
[----:B------:R-:W-:Y:S04]  /*19660*/  STL [R1+0x61c], R84 ;  /* 0x00061c5401007387 */ /* 0x000fe80000100800 */
[----:B---3--:R1:W-:Y:S04]  /*19670*/  STL [R1+0x628], R82 ;  /* 0x0006285201007387 */ /* 0x0083e80000100800 */
[----:B------:R-:W3:Y:S01]  /*19680*/  LDL.LU.64 R96, [R1+0x6c0] ;  /* 0x0006c00001607983 */ /* 0x000ee20000300a00 */
[----:B-1----:R-:W-:-:S03]  /*19690*/  IMAD.MOV.U32 R82, RZ, RZ, R83 ;  /* 0x000000ffff527224 */ /* 0x002fc600078e0053 */
[----:B------:R1:W-:Y:S04]  /*196a0*/  STL [R1+0x630], R4 ;  /* 0x0006300401007387 */ /* 0x0003e80000100800 */
[----:B------:R1:W-:Y:S02]  /*196b0*/  STL [R1+0x624], R82 ;  /* 0x0006245201007387 */ /* 0x0003e40000100800 */
[----:B-1----:R-:W-:Y:S02]  /*196c0*/  IMAD.MOV.U32 R4, RZ, RZ, R5 ;  /* 0x000000ffff047224 */ /* 0x002fe400078e0005 */
[----:B------:R-:W3:Y:S04]  /*196d0*/  LDL.LU.64 R82, [R1+0x6b0] ;  /* 0x0006b00001527983 */ /* 0x000ee80000300a00 */
[----:B------:R-:W-:Y:S04]  /*196e0*/  STL [R1+0x638], R76 ;  /* 0x0006384c01007387 */ /* 0x000fe80000100800 */
[----:B------:R1:W-:Y:S04]  /*196f0*/  STL [R1+0x62c], R4 ;  /* 0x00062c0401007387 */ /* 0x0003e80000100800 */
[----:B-1----:R-:W3:Y:S01]  /*19700*/  LDL.LU.64 R4, [R1+0x9a0] ;  /* 0x0009a00001047983 */ /* 0x002ee20000300a00 */
[----:B------:R-:W-:-:S03]  /*19710*/  IMAD.MOV.U32 R76, RZ, RZ, R77 ;  /* 0x000000ffff4c7224 */ /* 0x000fc600078e004d */
[----:B------:R-:W3:Y:S04]  /*19720*/  LDL.LU.64 R92, [R1+0x6a0] ;  /* 0x0006a000015c7983 */ /* 0x000ee80000300a00 */
[----:B------:R1:W-:Y:S04]  /*19730*/  STL [R1+0x634], R76 ;  /* 0x0006344c01007387 */ /* 0x0003e80000100800 */
[----:B------:R1:W-:Y:S02]  /*19740*/  STL [R1+0x640], R6 ;  /* 0x0006400601007387 */ /* 0x0003e40000100800 */
[----:B-1----:R-:W-:-:S02]  /*19750*/  IMAD.MOV.U32 R76, RZ, RZ, R7 ;  /* 0x000000ffff4c7224 */ /* 0x002fc400078e0007 */
[----:B------:R-:W3:Y:S04]  /*19760*/  LDL.LU.64 R6, [R1+0x780] ;  /* 0x0007800001067983 */ /* 0x000ee80000300a00 */
[----:B------:R1:W-:Y:S04]  /*19770*/  STL [R1+0x63c], R76 ;  /* 0x00063c4c01007387 */ /* 0x0003e80000100800 */
[----:B----4-:R4:W-:Y:S04]  /*19780*/  STL [R1+0x648], R74 ;  /* 0x0006484a01007387 */ /* 0x0109e80000100800 */
[----:B-1----:R-:W3:Y:S01]  /*19790*/  LDL.LU.64 R76, [R1+0x788] ;  /* 0x00078800014c7983 */ /* 0x002ee20000300a00 */
[----:B----4-:R-:W-:-:S05]  /*197a0*/  IMAD.MOV.U32 R74, RZ, RZ, R75 ;  /* 0x000000ffff4a7224 */ /* 0x010fca00078e004b */
[----:B------:R1:W-:Y:S04]  /*197b0*/  STL [R1+0x644], R74 ;  /* 0x0006444a01007387 */ /* 0x0003e80000100800 */
[----:B-----5:R4:W-:Y:S04]  /*197c0*/  STL [R1+0x650], R78 ;  /* 0x0006504e01007387 */ /* 0x0209e80000100800 */
[----:B-1----:R-:W5:Y:S01]  /*197d0*/  LDL.LU.64 R74, [R1+0xa78] ;  /* 0x000a7800014a7983 */ /* 0x002f620000300a00 */
[----:B----4-:R-:W-:-:S03]  /*197e0*/  IMAD.MOV.U32 R78, RZ, RZ, R79 ;  /* 0x000000ffff4e7224 */ /* 0x010fc600078e004f */
[----:B--2---:R-:W-:Y:S04]  /*197f0*/  STL [R1+0x658], R72 ;  /* 0x0006584801007387 */ /* 0x004fe80000100800 */
[----:B------:R1:W-:Y:S02]  /*19800*/  STL [R1+0x64c], R78 ;  /* 0x00064c4e01007387 */ /* 0x0003e40000100800 */
[----:B-1----:R-:W-:Y:S02]  /*19810*/  IMAD.MOV.U32 R78, RZ, RZ, R73 ;  /* 0x000000ffff4e7224 */ /* 0x002fe400078e0049 */
[----:B------:R-:W2:Y:S04]  /*19820*/  LDL.LU.64 R72, [R1+0x790] ;  /* 0x0007900001487983 */ /* 0x000ea80000300a00 */
[----:B------:R1:W-:Y:S04]  /*19830*/  STL [R1+0x654], R78 ;  /* 0x0006544e01007387 */ /* 0x0003e80000100800 */
[----:B------:R4:W-:Y:S04]  /*19840*/  STL [R1+0x660], R70 ;  /* 0x0006604601007387 */ /* 0x0009e80000100800 */
[----:B------:R-:W-:Y:S01]  /*19850*/  STL [R1+0x668], R100 ;  /* 0x0006686401007387 */ /* 0x000fe20000100800 */
[----:B-1----:R-:W-:Y:S01]  /*19860*/  MOV R78, R101 ;  /* 0x00000065004e7202 */ /* 0x002fe20000000f00 */
[----:B----4-:R-:W-:-:S05]  /*19870*/  IMAD.MOV.U32 R70, RZ, RZ, R71 ;  /* 0x000000ffff467224 */ /* 0x010fca00078e0047 */
[----:B------:R1:W-:Y:S04]  /*19880*/  STL [R1+0x65c], R70 ;  /* 0x00065c4601007387 */ /* 0x0003e80000100800 */
[----:B-1----:R-:W4:Y:S04]  /*19890*/  LDL.LU.64 R70, [R1+0x798] ;  /* 0x0007980001467983 */ /* 0x002f280000300a00 */
[----:B------:R-:W-:Y:S04]  /*198a0*/  STL [R1+0x670], R68 ;  /* 0x0006704401007387 */ /* 0x000fe80000100800 */
[----:B------:R1:W-:Y:S02]  /*198b0*/  STL [R1+0x664], R78 ;  /* 0x0006644e01007387 */ /* 0x0003e40000100800 */
[----:B-1----:R-:W-:-:S02]  /*198c0*/  IMAD.MOV.U32 R78, RZ, RZ, R69 ;  /* 0x000000ffff4e7224 */ /* 0x002fc400078e0045 */
[----:B------:R-:W4:Y:S04]  /*198d0*/  LDL.LU.64 R68, [R1+0x7a0] ;  /* 0x0007a00001447983 */ /* 0x000f280000300a00 */
[----:B------:R1:W-:Y:S04]  /*198e0*/  STL [R1+0x66c], R78 ;  /* 0x00066c4e01007387 */ /* 0x0003e80000100800 */
[----:B------:R3:W-:Y:S01]  /*198f0*/  STL [R1+0x678], R80 ;  /* 0x0006785001007387 */ /* 0x0007e20000100800 */
[----:B-1----:R-:W-:-:S03]  /*19900*/  IMAD.MOV.U32 R78, RZ, RZ, R81 ;  /* 0x000000ffff4e7224 */ /* 0x002fc600078e0051 */
[----:B---3--:R-:W-:Y:S04]  /*19910*/  STL [R1+0x680], R96 ;  /* 0x0006806001007387 */ /* 0x008fe80000100800 */
[----:B------:R1:W-:Y:S04]  /*19920*/  STL [R1+0x674], R78 ;  /* 0x0006744e01007387 */ /* 0x0003e80000100800 */
[----:B------:R-:W3:Y:S01]  /*19930*/  LDL.LU.64 R80, [R1+0x988] ;  /* 0x0009880001507983 */ /* 0x000ee20000300a00 */
[----:B-1----:R-:W-:-:S03]  /*19940*/  IMAD.MOV.U32 R78, RZ, RZ, R97 ;  /* 0x000000ffff4e7224 */ /* 0x002fc600078e0061 */
[----:B------:R-:W-:Y:S04]  /*19950*/  STL [R1+0x688], R82 ;  /* 0x0006885201007387 */ /* 0x000fe80000100800 */
[----:B------:R1:W-:Y:S02]  /*19960*/  STL [R1+0x67c], R78 ;  /* 0x00067c4e01007387 */ /* 0x0003e40000100800 */
[----:B-1----:R-:W-:Y:S02]  /*19970*/  IMAD.MOV.U32 R78, RZ, RZ, R83 ;  /* 0x000000ffff4e7224 */ /* 0x002fe400078e0053 */
[----:B------:R-:W3:Y:S04]  /*19980*/  LDL.LU.64 R82, [R1+0x7a8] ;  /* 0x0007a80001527983 */ /* 0x000ee80000300a00 */
[----:B------:R-:W-:Y:S04]  /*19990*/  STL [R1+0x684], R78 ;  /* 0x0006844e01007387 */ /* 0x000fe80000100800 */
[----:B------:R1:W-:Y:S04]  /*199a0*/  STL [R1+0x690], R4 ;  /* 0x0006900401007387 */ /* 0x0003e80000100800 */
[----:B------:R-:W-:Y:S01]  /*199b0*/  STL [R1+0x698], R92 ;  /* 0x0006985c01007387 */ /* 0x000fe20000100800 */
[----:B-1----:R-:W-:-:S02]  /*199c0*/  IMAD.MOV.U32 R4, RZ, RZ, R5 ;  /* 0x000000ffff047224 */ /* 0x002fc400078e0005 */
[----:B------:R-:W-:-:S03]  /*199d0*/  IMAD.MOV.U32 R78, RZ, RZ, R93 ;  /* 0x000000ffff4e7224 */ /* 0x000fc600078e005d */
[----:B------:R1:W-:Y:S04]  /*199e0*/  STL [R1+0x68c], R4 ;  /* 0x00068c0401007387 */ /* 0x0003e80000100800 */
[----:B-1----:R-:W3:Y:S04]  /*199f0*/  LDL.LU.64 R4, [R1+0x7b0] ;  /* 0x0007b00001047983 */ /* 0x002ee80000300a00 */
[----:B------:R-:W-:Y:S04]  /*19a00*/  STL [R1+0x6a0], R6 ;  /* 0x0006a00601007387 */ /* 0x000fe80000100800 */
[----:B------:R1:W-:Y:S02]  /*19a10*/  STL [R1+0x694], R78 ;  /* 0x0006944e01007387 */ /* 0x0003e40000100800 */
[----:B-1----:R-:W-:-:S02]  /*19a20*/  IMAD.MOV.U32 R78, RZ, RZ, R7 ;  /* 0x000000ffff4e7224 */ /* 0x002fc400078e0007 */
[----:B------:R-:W3:Y:S04]  /*19a30*/  LDL.LU.64 R6, [R1+0x7b8] ;  /* 0x0007b80001067983 */ /* 0x000ee80000300a00 */
[----:B------:R-:W-:Y:S04]  /*19a40*/  STL [R1+0x69c], R78 ;  /* 0x00069c4e01007387 */ /* 0x000fe80000100800 */
[----:B------:R1:W-:Y:S02]  /*19a50*/  STL [R1+0x6a8], R76 ;  /* 0x0006a84c01007387 */ /* 0x0003e40000100800 */
[----:B-1----:R-:W-:-:S02]  /*19a60*/  IMAD.MOV.U32 R76, RZ, RZ, R77 ;  /* 0x000000ffff4c7224 */ /* 0x002fc400078e004d */
[----:B-----5:R1:W-:Y:S04]  /*19a70*/  STL [R1+0x6b0], R74 ;  /* 0x0006b04a01007387 */ /* 0x0203e80000100800 */
[----:B------:R-:W-:Y:S04]  /*19a80*/  STL [R1+0x6a4], R76 ;  /* 0x0006a44c01007387 */ /* 0x000fe80000100800 */
[----:B------:R-:W5:Y:S01]  /*19a90*/  LDL.LU.64 R112, [R1+0x980] ;  /* 0x0009800001707983 */ /* 0x000f620000300a00 */
[----:B-1----:R-:W-:-:S03]  /*19aa0*/  MOV R74, R75 ;  /* 0x0000004b004a7202 */ /* 0x002fc60000000f00 */
[----:B------:R-:W5:Y:S04]  /*19ab0*/  LDL.LU.64 R108, [R1+0x7c0] ;  /* 0x0007c000016c7983 */ /* 0x000f680000300a00 */
[----:B------:R-:W-:Y:S04]  /*19ac0*/  STL [R1+0x6ac], R74 ;  /* 0x0006ac4a01007387 */ /* 0x000fe80000100800 */
[----:B--2---:R1:W-:Y:S04]  /*19ad0*/  STL [R1+0x6b8], R72 ;  /* 0x0006b84801007387 */ /* 0x0043e80000100800 */
[----:B------:R-:W2:Y:S04]  /*19ae0*/  LDL.LU.64 R104, [R1+0x7c8] ;  /* 0x0007c80001687983 */ /* 0x000ea80000300a00 */
[----:B------:R-:W2:Y:S01]  /*19af0*/  LDL.LU.64 R78, [R1+0x7d0] ;  /* 0x0007d000014e7983 */ /* 0x000ea20000300a00 */
[----:B-1----:R-:W-:-:S05]  /*19b00*/  IMAD.MOV.U32 R72, RZ, RZ, R73 ;  /* 0x000000ffff487224 */ /* 0x002fca00078e0049 */
[----:B------:R-:W-:Y:S04]  /*19b10*/  STL [R1+0x6b4], R72 ;  /* 0x0006b44801007387 */ /* 0x000fe80000100800 */
[----:B----4-:R1:W-:Y:S04]  /*19b20*/  STL [R1+0x6c0], R70 ;  /* 0x0006c04601007387 */ /* 0x0103e80000100800 */
[----:B------:R-:W4:Y:S04]  /*19b30*/  LDL.LU.64 R100, [R1+0x978] ;  /* 0x0009780001647983 */ /* 0x000f280000300a00 */
[----:B------:R-:W4:Y:S01]  /*19b40*/  LDL.LU.64 R96, [R1+0x7d8] ;  /* 0x0007d80001607983 */ /* 0x000f220000300a00 */
[----:B-1----:R-:W-:-:S05]  /*19b50*/  IMAD.MOV.U32 R70, RZ, RZ, R71 ;  /* 0x000000ffff467224 */ /* 0x002fca00078e0047 */
[----:B------:R-:W-:Y:S04]  /*19b60*/  STL [R1+0x6bc], R70 ;  /* 0x0006bc4601007387 */ /* 0x000fe80000100800 */
[----:B------:R1:W-:Y:S04]  /*19b70*/  STL [R1+0x6c8], R68 ;  /* 0x0006c84401007387 */ /* 0x0003e80000100800 */
[----:B------:R-:W4:Y:S04]  /*19b80*/  LDL.LU.64 R92, [R1+0x7e0] ;  /* 0x0007e000015c7983 */ /* 0x000f280000300a00 */
[----:B------:R-:W4:Y:S01]  /*19b90*/  LDL.LU.64 R76, [R1+0x7e8] ;  /* 0x0007e800014c7983 */ /* 0x000f220000300a00 */
[----:B-1----:R-:W-:-:S05]  /*19ba0*/  IMAD.MOV.U32 R68, RZ, RZ, R69 ;  /* 0x000000ffff447224 */ /* 0x002fca00078e0045 */
[----:B------:R1:W-:Y:S04]  /*19bb0*/  STL [R1+0x6c4], R68 ;  /* 0x0006c44401007387 */ /* 0x0003e80000100800 */
[----:B---3--:R3:W-:Y:S04]  /*19bc0*/  STL [R1+0x6d0], R80 ;  /* 0x0006d05001007387 */ /* 0x0087e80000100800 */
[----:B------:R-:W4:Y:S01]  /*19bd0*/  LDL.LU.64 R74, [R1+0x970] ;  /* 0x00097000014a7983 */ /* 0x000f220000300a00 */
[----:B-1----:R-:W-:-:S03]  /*19be0*/  IMAD.MOV.U32 R68, RZ, RZ, R81 ;  /* 0x000000ffff447224 */ /* 0x002fc600078e0051 */
[----:B------:R-:W4:Y:S04]  /*19bf0*/  LDL.LU.64 R72, [R1+0x7f0] ;  /* 0x0007f00001487983 */ /* 0x000f280000300a00 */
[----:B------:R1:W-:Y:S04]  /*19c00*/  STL [R1+0x6cc], R68 ;  /* 0x0006cc4401007387 */ /* 0x0003e80000100800 */
[----:B------:R-:W-:Y:S01]  /*19c10*/  STL [R1+0x6d8], R82 ;  /* 0x0006d85201007387 */ /* 0x000fe20000100800 */
[----:B---3--:R-:W-:-:S03]  /*19c20*/  IMAD.MOV.U32 R80, RZ, RZ, R83 ;  /* 0x000000ffff507224 */ /* 0x008fc600078e0053 */
[----:B------:R-:W3:Y:S04]  /*19c30*/  LDL.LU.64 R70, [R1+0x7f8] ;  /* 0x0007f80001467983 */ /* 0x000ee80000300a00 */
[----:B-1----:R-:W3:Y:S04]  /*19c40*/  LDL.LU.64 R68, [R1+0x800] ;  /* 0x0008000001447983 */ /* 0x002ee80000300a00 */
[----:B------:R1:W-:Y:S04]  /*19c50*/  STL [R1+0x6d4], R80 ;  /* 0x0006d45001007387 */ /* 0x0003e80000100800 */
[----:B------:R1:W-:Y:S04]  /*19c60*/  STL [R1+0x6e0], R4 ;  /* 0x0006e00401007387 */ /* 0x0003e80000100800 */
[----:B-1----:R-:W3:Y:S04]  /*19c70*/  LDL.LU.64 R80, [R1+0x968] ;  /* 0x0009680001507983 */ /* 0x002ee80000300a00 */
[----:B------:R-:W3:Y:S01]  /*19c80*/  LDL.LU.64 R82, [R1+0x808] ;  /* 0x0008080001527983 */ /* 0x000ee20000300a00 */
[----:B------:R-:W-:-:S05]  /*19c90*/  IMAD.MOV.U32 R4, RZ, RZ, R5 ;  /* 0x000000ffff047224 */ /* 0x000fca00078e0005 */
[----:B------:R1:W-:Y:S04]  /*19ca0*/  STL [R1+0x6dc], R4 ;  /* 0x0006dc0401007387 */ /* 0x0003e80000100800 */
[----:B------:R1:W-:Y:S01]  /*19cb0*/  STL [R1+0x6e8], R6 ;  /* 0x0006e80601007387 */ /* 0x0003e20000100800 */
[----:B------:R-:W-:-:S03]  /*19cc0*/  IMAD.MOV.U32 R84, RZ, RZ, R7 ;  /* 0x000000ffff547224 */ /* 0x000fc600078e0007 */
[----:B-1----:R-:W3:Y:S04]  /*19cd0*/  LDL.LU.64 R4, [R1+0x810] ;  /* 0x0008100001047983 */ /* 0x002ee80000300a00 */
[----:B------:R-:W3:Y:S04]  /*19ce0*/  LDL.LU.64 R6, [R1+0x818] ;  /* 0x0008180001067983 */ /* 0x000ee80000300a00 */
[----:B------:R5:W-:Y:S02]  /*19cf0*/  STL [R1+0x6e4], R84 ;  /* 0x0006e45401007387 */ /* 0x000be40000100800 */
[----:B-----5:R-:W-:-:S02]  /*19d00*/  IMAD.MOV.U32 R84, RZ, RZ, R113 ;  /* 0x000000ffff547224 */ /* 0x020fc400078e0071 */
[----:B------:R-:W-:Y:S04]  /*19d10*/  STL [R1+0x6f0], R112 ;  /* 0x0006f07001007387 */ /* 0x000fe80000100800 */
[----:B------:R-:W-:Y:S04]  /*19d20*/  STL [R1+0x6f8], R108 ;  /* 0x0006f86c01007387 */ /* 0x000fe80000100800 */
[----:B------:R1:W-:Y:S02]  /*19d30*/  STL [R1+0x6ec], R84 ;  /* 0x0006ec5401007387 */ /* 0x0003e40000100800 */
[----:B-1----:R-:W-:-:S02]  /*19d40*/  MOV R84, R109 ;  /* 0x0000006d00547202 */ /* 0x002fc40000000f00 */
[----:B--2---:R-:W-:Y:S04]  /*19d50*/  STL [R1+0x700], R104 ;  /* 0x0007006801007387 */ /* 0x004fe80000100800 */
[----:B------:R1:W-:Y:S04]  /*19d60*/  STL [R1+0x6f4], R84 ;  /* 0x0006f45401007387 */ /* 0x0003e80000100800 */
[----:B------:R2:W-:Y:S01]  /*19d70*/  STL [R1+0x708], R78 ;  /* 0x0007084e01007387 */ /* 0x0005e20000100800 */
[----:B-1----:R-:W-:Y:S02]  /*19d80*/  IMAD.MOV.U32 R84, RZ, RZ, R105 ;  /* 0x000000ffff547224 */ /* 0x002fe400078e0069 */
[----:B--2---:R-:W-:-:S03]  /*19d90*/  IMAD.MOV.U32 R78, RZ, RZ, R79 ;  /* 0x000000ffff4e7224 */ /* 0x004fc600078e004f */
[----:B------:R-:W-:Y:S04]  /*19da0*/  STL [R1+0x6fc], R84 ;  /* 0x0006fc5401007387 */ /* 0x000fe80000100800 */
[----:B----4-:R-:W-:Y:S04]  /*19db0*/  STL [R1+0x710], R100 ;  /* 0x0007106401007387 */ /* 0x010fe80000100800 */
[----:B------:R1:W-:Y:S04]  /*19dc0*/  STL [R1+0x704], R78 ;  /* 0x0007044e01007387 */ /* 0x0003e80000100800 */
[----:B------:R-:W-:Y:S01]  /*19dd0*/  STL [R1+0x718], R96 ;  /* 0x0007186001007387 */ /* 0x000fe20000100800 */
[----:B-1----:R-:W-:-:S05]  /*19de0*/  IMAD.MOV.U32 R78, RZ, RZ, R101 ;  /* 0x000000ffff4e7224 */ /* 0x002fca00078e0065 */
[----:B------:R1:W-:Y:S04]  /*19df0*/  STL [R1+0x70c], R78 ;  /* 0x00070c4e01007387 */ /* 0x0003e80000100800 */
[----:B------:R-:W-:Y:S01]  /*19e00*/  STL [R1+0x720], R92 ;  /* 0x0007205c01007387 */ /* 0x000fe20000100800 */
[----:B-1----:R-:W-:-:S05]  /*19e10*/  IMAD.MOV.U32 R78, RZ, RZ, R97 ;  /* 0x000000ffff4e7224 */ /* 0x002fca00078e0061 */
[----:B------:R1:W-:Y:S04]  /*19e20*/  STL [R1+0x714], R78 ;  /* 0x0007144e01007387 */ /* 0x0003e80000100800 */
[----:B------:R2:W-:Y:S01]  /*19e30*/  STL [R1+0x728], R76 ;  /* 0x0007284c01007387 */ /* 0x0005e20000100800 */
[----:B-1----:R-:W-:Y:S02]  /*19e40*/  IMAD.MOV.U32 R78, RZ, RZ, R93 ;  /* 0x000000ffff4e7224 */ /* 0x002fe400078e005d */
[----:B--2---:R-:W-:-:S03]  /*19e50*/  IMAD.MOV.U32 R76, RZ, RZ, R77 ;  /* 0x000000ffff4c7224 */ /* 0x004fc600078e004d */
[----:B------:R-:W-:Y:S04]  /*19e60*/  STL [R1+0x71c], R78 ;  /* 0x00071c4e01007387 */ /* 0x000fe80000100800 */
[----:B------:R1:W-:Y:S04]  /*19e70*/  STL [R1+0x730], R74 ;  /* 0x0007304a01007387 */ /* 0x0003e80000100800 */
[----:B------:R-:W-:Y:S04]  /*19e80*/  STL [R1+0x724], R76 ;  /* 0x0007244c01007387 */ /* 0x000fe80000100800 */
[----:B------:R2:W-:Y:S01]  /*19e90*/  STL [R1+0x738], R72 ;  /* 0x0007384801007387 */ /* 0x0005e20000100800 */
[----:B-1----:R-:W-:-:S05]  /*19ea0*/  IMAD.MOV.U32 R74, RZ, RZ, R75 ;  /* 0x000000ffff4a7224 */ /* 0x002fca00078e004b */
[----:B------:R-:W-:Y:S01]  /*19eb0*/  STL [R1+0x72c], R74 ;  /* 0x00072c4a01007387 */ /* 0x000fe20000100800 */
[----:B--2---:R-:W-:-:S03]  /*19ec0*/  IMAD.MOV.U32 R72, RZ, RZ, R73 ;  /* 0x000000ffff487224 */ /* 0x004fc600078e0049 */
[----:B---3--:R1:W-:Y:S04]  /*19ed0*/  STL [R1+0x740], R70 ;  /* 0x0007404601007387 */ /* 0x0083e80000100800 */
[----:B------:R-:W-:Y:S04]  /*19ee0*/  STL [R1+0x734], R72 ;  /* 0x0007344801007387 */ /* 0x000fe80000100800 */
[----:B------:R2:W-:Y:S01]  /*19ef0*/  STL [R1+0x748], R68 ;  /* 0x0007484401007387 */ /* 0x0005e20000100800 */
[----:B-1----:R-:W-:-:S05]  /*19f00*/  MOV R70, R71 ;  /* 0x0000004700467202 */ /* 0x002fca0000000f00 */
[----:B------:R-:W-:Y:S01]  /*19f10*/  STL [R1+0x73c], R70 ;  /* 0x00073c4601007387 */ /* 0x000fe20000100800 */
[----:B--2---:R-:W-:-:S03]  /*19f20*/  IMAD.MOV.U32 R68, RZ, RZ, R69 ;  /* 0x000000ffff447224 */ /* 0x004fc600078e0045 */
[----:B------:R-:W-:Y:S04]  /*19f30*/  STL [R1+0x750], R80 ;  /* 0x0007505001007387 */ /* 0x000fe80000100800 */
        /* <DEDUP_REMOVED lines=8> */
[----:B------:R-:W-:Y:S04]  /*19fc0*/  STL [R1+0x768], R6 ;  /* 0x0007680601007387 */ /* 0x000fe80000100800 */
[----:B------:R1:W-:Y:S04]  /*19fd0*/  STL [R1+0x75c], R4 ;  /* 0x00075c0401007387 */ /* 0x0003e80000100800 */
[----:B------:R-:W-:Y:S01]  /*19fe0*/  STL [R1+0x770], R18 ;  /* 0x0007701201007387 */ /* 0x000fe20000100800 */
[----:B-1----:R-:W-:-:S05]  /*19ff0*/  IMAD.MOV.U32 R4, RZ, RZ, R7 ;  /* 0x000000ffff047224 */ /* 0x002fca00078e0007 */
        /* <DEDUP_REMOVED lines=11> */
[----:B-1----:R-:W-:-:S05]  /*1a0b0*/  MOV R4, R17 ;  /* 0x0000001100047202 */ /* 0x002fca0000000f00 */
        /* <DEDUP_REMOVED lines=200> */
[----:B-1----:R-:W-:Y:S01]  /*1ad40*/  IMAD.MOV.U32 R4, RZ, RZ, R27 ;  /* 0x000000ffff047224 */ /* 0x002fe200078e001b */
[----:B------:R-:W-:-:S04]  /*1ad50*/  SHF.R.S32.HI R2, RZ, 0x6, R2 ;  /* 0x00000006ff027819 */ /* 0x000fc80000011402 */
[----:B------:R1:W-:Y:S02]  /*1ad60*/  STL [R1+0x9a0], R4 ;  /* 0x0009a00401007387 */ /* 0x0003e40000100800 */
[----:B-1----:R-:W-:-:S05]  /*1ad70*/  IMAD.MOV.U32 R4, RZ, RZ, R25 ;  /* 0x000000ffff047224 */ /* 0x002fca00078e0019 */
[----:B------:R1:W-:Y:S02]  /*1ad80*/  STL [R1+0x9a8], R4 ;  /* 0x0009a80401007387 */ /* 0x0003e40000100800 */
[----:B-1----:R-:W-:-:S05]  /*1ad90*/  VIMNMX R4, PT, PT, R2, 0x2, !PT ;  /* 0x0000000202047848 */ /* 0x002fca0007fe0100 */
[----:B------:R-:W-:-:S05]  /*1ada0*/  VIADD R5, R4, 0xfffffffe ;  /* 0xfffffffe04057836 */ /* 0x000fca0000000000 */
[----:B------:R1:W-:Y:S01]  /*1adb0*/  STL [R1+0xa44], R5 ;  /* 0x000a440501007387 */ /* 0x0003e20000100800 */
[----:B------:R-:W-:Y:S02]  /*1adc0*/  VIADD R2, R2, 0xfffffffd ;  /* 0xfffffffd02027836 */ /* 0x000fe40000000000 */
[----:B------:R-:W-:Y:S02]  /*1add0*/  HFMA2 R2, -RZ, RZ, 0, 0 ;  /* 0x00000000ff027431 */ /* 0x000fe400000001ff */
[----:B------:R-:W-:Y:S01]  /*1ade0*/  IMAD.MOV.U32 R4, RZ, RZ, RZ ;  /* 0x000000ffff047224 */ /* 0x000fe200078e00ff */
[----:B------:R-:W-:Y:S01]  /*1adf0*/  UMOV UR17, 0x1 ;  /* 0x0000000100117882 */ /* 0x000fe20000000000 */
[----:B------:R-:W-:Y:S01]  /*1ae00*/  UMOV UR18, 0x2 ;  /* 0x0000000200127882 */ /* 0x000fe20000000000 */
[----:B------:R-:W-:Y:S01]  /*1ae10*/  UMOV UR5, URZ ;  /* 0x000000ff00057c82 */ /* 0x000fe20008000000 */
[----:B------:R-:W-:Y:S01]  /*1ae20*/  UMOV UR6, URZ ;  /* 0x000000ff00067c82 */ /* 0x000fe20008000000 */
[----:B-1----:R-:W-:-:S05]  /*1ae30*/  UMOV UR9, URZ ;  /* 0x000000ff00097c82 */ /* 0x002fca0008000000 */
.L_x_12:
[----:B------:R-:W-:Y:S01]  /*1ae40*/  IMAD.U32 R4, R4, -0x80000000, RZ ;  /* 0x8000000004047824 */ /* 0x000fe200078e00ff */
[----:B------:R-:W-:-:S03]  /*1ae50*/  UIADD3 UR6, UPT, UPT, UR6, 0x1, URZ ;  /* 0x0000000106067890 */ /* 0x000fc6000fffe0ff */
[----:B------:R-:W1:Y:S01]  /*1ae60*/  SYNCS.PHASECHK.TRANS64.TRYWAIT P3, [UR8], R4 ;  /* 0x00000004ff0075a7 */ /* 0x000e620008061108 */
[----:B------:R-:W-:-:S04]  /*1ae70*/  UISETP.GT.AND UP1, UPT, UR6, 0x1, UPT ;  /* 0x000000010600788c */ /* 0x000fc8000bf24270 */
[----:B------:R-:W-:-:S04]  /*1ae80*/  USEL UR6, UR6, URZ, !UP1 ;  /* 0x000000ff06067287 */ /* 0x000fc8000c800000 */
[----:B------:R-:W-:Y:S01]  /*1ae90*/  ULEA UR19, UR6, UR7, 0x11 ;  /* 0x0000000706137291 */ /* 0x000fe2000f8e88ff */
[----:B-1----:R-:W-:Y:S11]  /*1aea0*/  @!P3 BRA `(.L_x_10) ;  /* 0x0000012c00d8b947 */ /* 0x002ff60003800000 */
.L_x_18:
[----:B------:R-:W-:-:S04]  /*1aeb0*/  DEPBAR.LE SB0, 0x2 ;  /* 0x000080800000791a */ /* 0x000fc80000000000 */
[----:B------:R-:W-:Y:S06]  /*1aec0*/  BAR.SYNC.DEFER_BLOCKING 0x0 ;  /* 0x0000000000007b1d */ /* 0x000fec0000010000 */
[----:B------:R-:W-:Y:S04]  /*1aed0*/  STL [R1+0xc04], R252 ;  /* 0x000c04fc01007387 */ /* 0x000fe80000100800 */
[----:B------:R-:W-:Y:S04]  /*1aee0*/  STL [R1+0xc00], R2 ;  /* 0x000c000201007387 */ /* 0x000fe80000100800 */
[----:B------:R-:W1:Y:S04]  /*1aef0*/  LDSM.16.M88.4 R48, [R0+UR19+0x15000] ;  /* 0x015000130030783b */ /* 0x000e680008000200 */
[----:B------:R-:W2:Y:S04]  /*1af00*/  LDSM.16.M88.4 R136, [R0+UR19+0x17000] ;  /* 0x017000130088783b */ /* 0x000ea80008000200 */
[----:B------:R-:W-:Y:S04]  /*1af10*/  LDSM.16.M88.4 R8, [R0+UR19+0x1800] ;  /* 0x001800130008783b */ /* 0x000fe80008000200 */
[----:B------:R-:W3:Y:S04]  /*1af20*/  LDSM.16.M88.4 R12, [R0+UR19+0x3000] ;  /* 0x00300013000c783b */ /* 0x000ee80008000200 */
[----:B------:R-:W4:Y:S04]  /*1af30*/  LDSM.16.M88.4 R16, [R0+UR19+0x5000] ;  /* 0x005000130010783b */ /* 0x000f280008000200 */
[----:B------:R-:W4:Y:S04]  /*1af40*/  LDSM.16.M88.4 R96, [R0+UR19+0xd800] ;  /* 0x00d800130060783b */ /* 0x000f280008000200 */
[----:B------:R-:W4:Y:S04]  /*1af50*/  LDSM.16.M88.4 R168, [R0+UR19+0x1a000] ;  /* 0x01a0001300a8783b */ /* 0x000f280008000200 */
[----:B------:R-:W4:Y:S04]  /*1af60*/  LDSM.16.M88.4 R92, [R0+UR19+0xb800] ;  /* 0x00b80013005c783b */ /* 0x000f280008000200 */
[----:B------:R-:W4:Y:S04]  /*1af70*/  LDSM.16.M88.4 R88, [R0+UR19+0x9800] ;  /* 0x009800130058783b */ /* 0x000f280008000200 */
[----:B------:R-:W4:Y:S04]  /*1af80*/  LDSM.16.M88.4 R84, [R0+UR19+0x7800] ;  /* 0x007800130054783b */ /* 0x000f280008000200 */
[----:B-1----:R-:W-:Y:S01]  /*1af90*/  STL [R1+0x4], R49 ;  /* 0x0000043101007387 */ /* 0x002fe20000100800 */
[----:B------:R-:W-:-:S02]  /*1afa0*/  IMAD.MOV.U32 R178, RZ, RZ, R48 ;  /* 0x000000ffffb27224 */ /* 0x000fc400078e0030 */
[----:B------:R-:W-:Y:S01]  /*1afb0*/  IMAD.MOV.U32 R69, RZ, RZ, R50 ;  /* 0x000000ffff457224 */ /* 0x000fe200078e0032 */
[----:B--2---:R-:W-:Y:S01]  /*1afc0*/  STL [R1+0x44], R137 ;  /* 0x0000448901007387 */ /* 0x004fe20000100800 */
[----:B------:R-:W-:Y:S02]  /*1afd0*/  IMAD.MOV.U32 R182, RZ, RZ, R136 ;  /* 0x000000ffffb67224 */ /* 0x000fe400078e0088 */
[----:B------:R-:W-:Y:S01]  /*1afe0*/  IMAD.MOV.U32 R68, RZ, RZ, R51 ;  /* 0x000000ffff447224 */ /* 0x000fe200078e0033 */
[----:B------:R-:W-:Y:S04]  /*1aff0*/  STL.64 [R1+0x48], R138 ;  /* 0x0000488a01007387 */ /* 0x000fe80000100a00 */
[----:B------:R-:W1:Y:S01]  /*1b000*/  LDSM.16.M88.4 R136, [R0+UR19+0x17800] ;  /* 0x017800130088783b */ /* 0x000e620008000200 */
[----:B---3--:R-:W-:Y:S01]  /*1b010*/  IMAD.MOV.U32 R142, RZ, RZ, R12 ;  /* 0x000000ffff8e7224 */ /* 0x008fe200078e000c */
[----:B----4-:R-:W-:-:S02]  /*1b020*/  MOV R146, R16 ;  /* 0x0000001000927202 */ /* 0x010fc40000000f00 */
[----:B------:R-:W2:Y:S01]  /*1b030*/  LDSM.16.M88.4 R80, [R0+UR19+0x5800] ;  /* 0x005800130050783b */ /* 0x000ea20008000200 */
[----:B------:R-:W-:-:S03]  /*1b040*/  MOV R163, R96 ;  /* 0x0000006000a37202 */ /* 0x000fc60000000f00 */
[----:B------:R-:W3:Y:S01]  /*1b050*/  LDSM.16.M88.4 R124, [R0+UR19+0xe000] ;  /* 0x00e00013007c783b */ /* 0x000ee20008000200 */
[----:B------:R-:W-:-:S03]  /*1b060*/  IMAD.MOV.U32 R96, RZ, RZ, R168 ;  /* 0x000000ffff607224 */ /* 0x000fc600078e00a8 */
[----:B------:R-:W4:Y:S01]  /*1b070*/  LDSM.16.M88.4 R76, [R0+UR19+0x3800] ;  /* 0x00380013004c783b */ /* 0x000f220008000200 */
[----:B------:R-:W-:Y:S02]  /*1b080*/  IMAD.MOV.U32 R16, RZ, RZ, R170 ;  /* 0x000000ffff107224 */ /* 0x000fe400078e00aa */
[----:B------:R-:W-:Y:S01]  /*1b090*/  IMAD.MOV.U32 R12, RZ, RZ, R171 ;  /* 0x000000ffff0c7224 */ /* 0x000fe200078e00ab */
[----:B------:R-:W4:Y:S01]  /*1b0a0*/  LDSM.16.M88.4 R72, [R0+UR19+0x2000] ;  /* 0x002000130048783b */ /* 0x000f220008000200 */
[----:B------:R-:W-:Y:S01]  /*1b0b0*/  IMAD.MOV.U32 R159, RZ, RZ, R92 ;  /* 0x000000ffff9f7224 */ /* 0x000fe200078e005c */
[----:B------:R-:W-:Y:S02]  /*1b0c0*/  MOV R155, R88 ;  /* 0x00000058009b7202 */ /* 0x000fe40000000f00 */
[----:B------:R-:W-:Y:S01]  /*1b0d0*/  LDSM.16.M88.4 R4, [R0+UR19] ;  /* 0x000000130004783b */ /* 0x000fe20008000200 */
[----:B------:R-:W-:Y:S02]  /*1b0e0*/  IMAD.MOV.U32 R188, RZ, RZ, R96 ;  /* 0x000000ffffbc7224 */ /* 0x000fe400078e0060 */
[----:B------:R-:W-:Y:S01]  /*1b0f0*/  IMAD.MOV.U32 R151, RZ, RZ, R84 ;  /* 0x000000ffff977224 */ /* 0x000fe200078e0054 */
[----:B------:R-:W-:Y:S04]  /*1b100*/  LDSM.16.M88.4 R132, [R0+UR19+0x800] ;  /* 0x000800130084783b */ /* 0x000fe80008000200 */
[----:B------:R-:W4:Y:S04]  /*1b110*/  LDSM.16.M88.4 R244, [R0+UR19+0x2800] ;  /* 0x0028001300f4783b */ /* 0x000f280008000200 */
[----:B------:R-:W4:Y:S04]  /*1b120*/  LDSM.16.M88.4 R36, [R0+UR19+0xf000] ;  /* 0x00f000130024783b */ /* 0x000f280008000200 */
[----:B------:R-:W-:Y:S01]  /*1b130*/  LDSM.16.M88.4 R240, [R0+UR19+0x1000] ;  /* 0x0010001300f0783b */ /* 0x000fe20008000200 */
[----:B-1----:R-:W-:-:S03]  /*1b140*/  IMAD.MOV.U32 R183, RZ, RZ, R136 ;  /* 0x000000ffffb77224 */ /* 0x002fc600078e0088 */
[----:B------:R-:W-:Y:S04]  /*1b150*/  STL [R1+0x34], R137 ;  /* 0x0000348901007387 */ /* 0x000fe80000100800 */
[----:B------:R-:W-:Y:S01]  /*1b160*/  STL.64 [R1+0x38], R138 ;  /* 0x0000388a01007387 */ /* 0x000fe20000100a00 */
[----:B--2---:R-:W-:-:S03]  /*1b170*/  IMAD.MOV.U32 R147, RZ, RZ, R80 ;  /* 0x000000ffff937224 */ /* 0x004fc600078e0050 */
[----:B------:R-:W1:Y:S01]  /*1b180*/  LDSM.16.M88.4 R136, [R0+UR19+0x18000] ;  /* 0x018000130088783b */ /* 0x000e620008000200 */
[----:B---3--:R-:W-:Y:S02]  /*1b190*/  IMAD.MOV.U32 R164, RZ, RZ, R124 ;  /* 0x000000ffffa47224 */ /* 0x008fe400078e007c */
[----:B------:R-:W-:Y:S01]  /*1b1a0*/  IMAD.MOV.U32 R96, RZ, RZ, R126 ;  /* 0x000000ffff607224 */ /* 0x000fe200078e007e */
[----:B------:R-:W2:Y:S01]  /*1b1b0*/  LDSM.16.M88.4 R236, [R0+UR19+0x4800] ;  /* 0x0048001300ec783b */ /* 0x000ea20008000200 */
[----:B----4-:R-:W-:Y:S02]  /*1b1c0*/  IMAD.MOV.U32 R143, RZ, RZ, R76 ;  /* 0x000000ffff8f7224 */ /* 0x010fe400078e004c */
[----:B------:R-:W-:Y:S01]  /*1b1d0*/  IMAD.MOV.U32 R140, RZ, RZ, R72 ;  /* 0x000000ffff8c7224 */ /* 0x000fe200078e0048 */
[----:B------:R-:W3:Y:S04]  /*1b1e0*/  LDSM.16.M88.4 R32, [R0+UR19+0xd000] ;  /* 0x00d000130020783b */ /* 0x000ee80008000200 */
[----:B------:R-:W4:Y:S04]  /*1b1f0*/  LDSM.16.M88.4 R128, [R0+UR19+0xe800] ;  /* 0x00e800130080783b */ /* 0x000f280008000200 */
[----:B------:R-:W4:Y:S01]  /*1b200*/  LDSM.16.M88.4 R232, [R0+UR19+0x4000] ;  /* 0x0040001300e8783b */ /* 0x000f220008000200 */
[----:B------:R-:W-:-:S03]  /*1b210*/  IMAD.MOV.U32 R141, RZ, RZ, R244 ;  /* 0x000000ffff8d7224 */ /* 0x000fc600078e00f4 */
[----:B------:R-:W4:Y:S01]  /*1b220*/  LDSM.16.M88.4 R224, [R0+UR19+0x6000] ;  /* 0x0060001300e0783b */ /* 0x000f220008000200 */
[----:B------:R-:W-:-:S03]  /*1b230*/  IMAD.MOV.U32 R166, RZ, RZ, R36 ;  /* 0x000000ffffa67224 */ /* 0x000fc600078e0024 */
[----:B------:R-:W4:Y:S04]  /*1b240*/  LDSM.16.M88.4 R228, [R0+UR19+0x6800] ;  /* 0x0068001300e4783b */ /* 0x000f280008000200 */
[----:B------:R-:W4:Y:S04]  /*1b250*/  LDSM.16.M88.4 R28, [R0+UR19+0xb000] ;  /* 0x00b00013001c783b */ /* 0x000f280008000200 */
[----:B------:R-:W4:Y:S04]  /*1b260*/  LDSM.16.M88.4 R216, [R0+UR19+0x8000] ;  /* 0x0080001300d8783b */ /* 0x000f280008000200 */
[----:B------:R-:W4:Y:S01]  /*1b270*/  LDSM.16.M88.4 R220, [R0+UR19+0x8800] ;  /* 0x0088001300dc783b */ /* 0x000f220008000200 */
[----:B-1----:R-:W-:-:S03]  /*1b280*/  IMAD.MOV.U32 R184, RZ, RZ, R136 ;  /* 0x000000ffffb87224 */ /* 0x002fc600078e0088 */
[----:B------:R-:W-:Y:S01]  /*1b290*/  STL [R1+0x24], R137 ;  /* 0x0000248901007387 */ /* 0x000fe20000100800 */
[----:B------:R-:W-:Y:S01]  /*1b2a0*/  IMAD.MOV.U32 R71, RZ, RZ, R138 ;  /* 0x000000ffff477224 */ /* 0x000fe200078e008a */
[----:B------:R-:W-:Y:S01]  /*1b2b0*/  MOV R70, R139 ;  /* 0x0000008b00467202 */ /* 0x000fe20000000f00 */
[----:B--2---:R-:W-:Y:S01]  /*1b2c0*/  IMAD.MOV.U32 R145, RZ, RZ, R236 ;  /* 0x000000ffff917224 */ /* 0x004fe200078e00ec */
[----:B------:R-:W1:Y:S01]  /*1b2d0*/  LDSM.16.M88.4 R136, [R0+UR19+0x18800] ;  /* 0x018800130088783b */ /* 0x000e620008000200 */
[----:B---3--:R-:W-:-:S03]  /*1b2e0*/  IMAD.MOV.U32 R162, RZ, RZ, R32 ;  /* 0x000000ffffa27224 */ /* 0x008fc600078e0020 */
[----:B------:R-:W2:Y:S01]  /*1b2f0*/  LDSM.16.M88.4 R24, [R0+UR19+0x9000] ;  /* 0x009000130018783b */ /* 0x000ea20008000200 */
[----:B----4-:R-:W-:-:S03]  /*1b300*/  IMAD.MOV.U32 R165, RZ, RZ, R128 ;  /* 0x000000ffffa57224 */ /* 0x010fc600078e0080 */
[----:B------:R-:W3:Y:S01]  /*1b310*/  LDSM.16.M88.4 R212, [R0+UR19+0xa800] ;  /* 0x00a8001300d4783b */ /* 0x000ee20008000200 */
[----:B------:R-:W-:-:S03]  /*1b320*/  IMAD.MOV.U32 R144, RZ, RZ, R232 ;  /* 0x000000ffff907224 */ /* 0x000fc600078e00e8 */
[----:B------:R-:W4:Y:S01]  /*1b330*/  LDSM.16.M88.4 R20, [R0+UR19+0x7000] ;  /* 0x007000130014783b */ /* 0x000f220008000200 */
        /* <DEDUP_REMOVED lines=9> */
[----:B------:R-:W4:Y:S04]  /*1b3d0*/  LDSM.16.M88.4 R100, [R0+UR19+0xf800] ;  /* 0x00f800130064783b */ /* 0x000f280008000200 */
[----:B------:R-:W4:Y:S01]  /*1b3e0*/  LDSM.16.M88.4 R116, [R0+UR19+0x10000] ;  /* 0x010000130074783b */ /* 0x000f220008000200 */
[----:B-1----:R-:W-:-:S03]  /*1b3f0*/  IMAD.MOV.U32 R185, RZ, RZ, R136 ;  /* 0x000000ffffb97224 */ /* 0x002fc600078e0088 */
[----:B------:R-:W-:Y:S04]  /*1b400*/  STL [R1+0x14], R137 ;  /* 0x0000148901007387 */ /* 0x000fe80000100800 */
[----:B------:R-:W-:Y:S01]  /*1b410*/  STL.64 [R1+0x18], R138 ;  /* 0x0000188a01007387 */ /* 0x000fe20000100a00 */
[----:B--2---:R-:W-:-:S03]  /*1b420*/  IMAD.MOV.U32 R154, RZ, RZ, R24 ;  /* 0x000000ffff9a7224 */ /* 0x004fc600078e0018 */
[----:B------:R-:W1:Y:S01]  /*1b430*/  LDSM.16.M88.4 R136, [R0+UR19+0x19000] ;  /* 0x019000130088783b */ /* 0x000e620008000200 */
[----:B---3--:R-:W-:-:S03]  /*1b440*/  IMAD.MOV.U32 R157, RZ, RZ, R212 ;  /* 0x000000ffff9d7224 */ /* 0x008fc600078e00d4 */
[----:B------:R-:W-:Y:S01]  /*1b450*/  LDSM.16.M88.4 R120, [R0+UR19+0x10800] ;  /* 0x010800130078783b */ /* 0x000fe20008000200 */
[----:B----4-:R-:W-:-:S03]  /*1b460*/  IMAD.MOV.U32 R150, RZ, RZ, R20 ;  /* 0x000000ffff967224 */ /* 0x010fc600078e0014 */
[----:B------:R-:W-:Y:S01]  /*1b470*/  LDSM.16.M88.4 R40, [R0+UR19+0x11000] ;  /* 0x011000130028783b */ /* 0x000fe20008000200 */
[----:B------:R-:W-:-:S03]  /*1b480*/  IMAD.MOV.U32 R156, RZ, RZ, R208 ;  /* 0x000000ffff9c7224 */ /* 0x000fc600078e00d0 */
[----:B------:R-:W-:Y:S01]  /*1b490*/  LDSM.16.M88.4 R104, [R0+UR19+0x11800] ;  /* 0x011800130068783b */ /* 0x000fe20008000200 */
[----:B------:R-:W-:-:S03]  /*1b4a0*/  IMAD.MOV.U32 R160, RZ, RZ, R200 ;  /* 0x000000ffffa07224 */ /* 0x000fc600078e00c8 */
[----:B------:R-:W2:Y:S01]  /*1b4b0*/  LDSM.16.M88.4 R108, [R0+UR19+0x12000] ;  /* 0x01200013006c783b */ /* 0x000ea20008000200 */
[----:B------:R-:W-:-:S03]  /*1b4c0*/  IMAD.MOV.U32 R161, RZ, RZ, R204 ;  /* 0x000000ffffa17224 */ /* 0x000fc600078e00cc */
[----:B------:R-:W3:Y:S01]  /*1b4d0*/  LDSM.16.M88.4 R112, [R0+UR19+0x12800] ;  /* 0x012800130070783b */ /* 0x000ee20008000200 */
[----:B------:R-:W-:-:S03]  /*1b4e0*/  IMAD.MOV.U32 R174, RZ, RZ, R44 ;  /* 0x000000ffffae7224 */ /* 0x000fc600078e002c */
[----:B------:R-:W4:Y:S01]  /*1b4f0*/  LDSM.16.M88.4 R56, [R0+UR19+0x13800] ;  /* 0x013800130038783b */ /* 0x000f220008000200 */
[----:B------:R-:W-:-:S03]  /*1b500*/  IMAD.MOV.U32 R167, RZ, RZ, R100 ;  /* 0x000000ffffa77224 */ /* 0x000fc600078e0064 */
[----:B------:R-:W4:Y:S01]  /*1b510*/  LDSM.16.M88.4 R60, [R0+UR19+0x14000] ;  /* 0x01400013003c783b */ /* 0x000f220008000200 */
[----:B------:R-:W-:-:S03]  /*1b520*/  IMAD.MOV.U32 R100, RZ, RZ, R118 ;  /* 0x000000ffff647224 */ /* 0x000fc600078e0076 */
[----:B------:R-:W4:Y:S04]  /*1b530*/  LDSM.16.M88.4 R64, [R0+UR19+0x14800] ;  /* 0x014800130040783b */ /* 0x000f280008000200 */
[----:B------:R-:W4:Y:S04]  /*1b540*/  LDSM.16.M88.4 R248, [R0+UR19+0x15800] ;  /* 0x0158001300f8783b */ /* 0x000f280008000200 */
[----:B-1----:R-:W-:Y:S01]  /*1b550*/  STL [R1+0x84], R137 ;  /* 0x0000848901007387 */ /* 0x002fe20000100800 */
[----:B------:R-:W-:-:S03]  /*1b560*/  IMAD.MOV.U32 R186, RZ, RZ, R136 ;  /* 0x000000ffffba7224 */ /* 0x000fc600078e0088 */
[----:B------:R-:W-:Y:S04]  /*1b570*/  STL.64 [R1+0x88], R138 ;  /* 0x0000888a01007387 */ /* 0x000fe80000100a00 */
[----:B------:R-:W1:Y:S04]  /*1b580*/  LDSM.16.M88.4 R136, [R0+UR19+0x19800] ;  /* 0x019800130088783b */ /* 0x000e680008000200 */
[----:B------:R-:W1:Y:S04]  /*1b590*/  LDSM.16.M88.4 R48, [R0+UR19+0x16000] ;  /* 0x016000130030783b */ /* 0x000e680008000200 */
[----:B------:R-:W1:Y:S01]  /*1b5a0*/  LDSM.16.M88.4 R52, [R0+UR19+0x16800] ;  /* 0x016800130034783b */ /* 0x000e620008000200 */
[----:B--2---:R-:W-:-:S02]  /*1b5b0*/  IMAD.MOV.U32 R172, RZ, RZ, R108 ;  /* 0x000000ffffac7224 */ /* 0x004fc400078e006c */
[----:B---3--:R-:W-:Y:S02]  /*1b5c0*/  IMAD.MOV.U32 R173, RZ, RZ, R112 ;  /* 0x000000ffffad7224 */ /* 0x008fe400078e0070 */
[----:B------:R-:W-:Y:S01]  /*1b5d0*/  IMAD.MOV.U32 R112, RZ, RZ, R68 ;  /* 0x000000ffff707224 */ /* 0x000fe200078e0044 */
[----:B------:R-:W-:Y:S01]  /*1b5e0*/  UIADD3 UR5, UPT, UPT, UR5, 0x1, URZ ;  /* 0x0000000105057890 */ /* 0x000fe2000fffe0ff */
[----:B----4-:R-:W-:Y:S01]  /*1b5f0*/  IMAD.MOV.U32 R175, RZ, RZ, R56 ;  /* 0x000000ffffaf7224 */ /* 0x010fe200078e0038 */
        /* <DEDUP_REMOVED lines=9> */
[----:B-1----:R-:W-:Y:S01]  /*1b690*/  IMAD.MOV.U32 R3, RZ, RZ, R139 ;  /* 0x000000ffff037224 */ /* 0x002fe200078e008b */
[----:B------:R1:W-:Y:S01]  /*1b6a0*/  STL [R1+0x74], R137 ;  /* 0x0000748901007387 */ /* 0x0003e20000100800 */
[----:B------:R-:W-:Y:S02]  /*1b6b0*/  IMAD.MOV.U32 R139, RZ, RZ, R8 ;  /* 0x000000ffff8b7224 */ /* 0x000fe400078e0008 */
[----:B------:R-:W-:Y:S01]  /*1b6c0*/  IMAD.MOV.U32 R8, RZ, RZ, R169 ;  /* 0x000000ffff087224 */ /* 0x000fe200078e00a9 */
[----:B------:R-:W-:Y:S01]  /*1b6d0*/  MOV R180, R48 ;  /* 0x0000003000b47202 */ /* 0x000fe20000000f00 */
[----:B------:R-:W2:Y:S01]  /*1b6e0*/  LDSM.16.M88.4 R168, [R0+UR19+0x1a800] ;  /* 0x01a8001300a8783b */ /* 0x000ea20008000200 */
[----:B------:R-:W-:-:S02]  /*1b6f0*/  IMAD.MOV.U32 R2, RZ, RZ, R138 ;  /* 0x000000ffff027224 */ /* 0x000fc400078e008a */
[----:B------:R-:W-:Y:S01]  /*1b700*/  IMAD.MOV.U32 R187, RZ, RZ, R136 ;  /* 0x000000ffffbb7224 */ /* 0x000fe200078e0088 */
[----:B------:R-:W-:Y:S01]  /*1b710*/  MOV R60, R8 ;  /* 0x00000008003c7202 */ /* 0x000fe20000000f00 */
[----:B------:R-:W-:Y:S02]  /*1b720*/  IMAD.MOV.U32 R136, RZ, RZ, R4 ;  /* 0x000000ffff887224 */ /* 0x000fe400078e0004 */
[----:B-1----:R-:W-:Y:S01]  /*1b730*/  IMAD.MOV.U32 R137, RZ, RZ, R132 ;  /* 0x000000ffff897224 */ /* 0x002fe200078e0084 */
[----:B------:R-:W-:Y:S01]  /*1b740*/  MOV R132, R2 ;  /* 0x0000000200847202 */ /* 0x000fe20000000f00 */
        /* <DEDUP_REMOVED lines=11> */
[----:B------:R-:W-:Y:S01]  /*1b800*/  IMAD.MOV.U32 R11, RZ, RZ, R79 ;  /* 0x000000ffff0b7224 */ /* 0x000fe200078e004f */
[----:B------:R-:W-:Y:S01]  /*1b810*/  MOV R79, R82 ;  /* 0x00000052004f7202 */ /* 0x000fe20000000f00 */
[----:B------:R-:W-:Y:S02]  /*1b820*/  IMAD.MOV.U32 R23, RZ, RZ, R91 ;  /* 0x000000ffff177224 */ /* 0x000fe400078e005b */
[----:B------:R-:W-:Y:S02]  /*1b830*/  IMAD.MOV.U32 R91, RZ, RZ, R94 ;  /* 0x000000ffff5b7224 */ /* 0x000fe400078e005e */
[----:B------:R-:W-:-:S02]  /*1b840*/  IMAD.MOV.U32 R82, RZ, RZ, R22 ;  /* 0x000000ffff527224 */ /* 0x000fc400078e0016 */
[----:B------:R-:W-:Y:S01]  /*1b850*/  IMAD.MOV.U32 R94, RZ, RZ, R34 ;  /* 0x000000ffff5e7224 */ /* 0x000fe200078e0022 */
[----:B--2---:R-:W-:Y:S01]  /*1b860*/  STL [R1+0x54], R169 ;  /* 0x000054a901007387 */ /* 0x004fe20000100800 */
[----:B------:R-:W-:Y:S01]  /*1b870*/  MOV R92, R168 ;  /* 0x000000a8005c7202 */ /* 0x000fe20000000f00 */
[----:B------:R-:W-:Y:S02]  /*1b880*/  IMAD.MOV.U32 R22, RZ, RZ, R27 ;  /* 0x000000ffff167224 */ /* 0x000fe400078e001b */
[----:B------:R-:W-:Y:S01]  /*1b890*/  STL.64 [R1+0x58], R170 ;  /* 0x000058aa01007387 */ /* 0x000fe20000100a00 */
[----:B------:R-:W-:Y:S02]  /*1b8a0*/  IMAD.MOV.U32 R34, RZ, RZ, R39 ;  /* 0x000000ffff227224 */ /* 0x000fe400078e0027 */
[----:B------:R-:W-:Y:S01]  /*1b8b0*/  IMAD.MOV.U32 R189, RZ, RZ, R92 ;  /* 0x000000ffffbd7224 */ /* 0x000fe200078e005c */
[----:B------:R-:W1:Y:S01]  /*1b8c0*/  LDSM.16.M88.4 R168, [R0+UR19+0x1b000] ;  /* 0x01b0001300a8783b */ /* 0x000e620008000200 */
        /* <DEDUP_REMOVED lines=16> */
[----:B------:R-:W-:Y:S01]  /*1b9d0*/  IMAD.MOV.U32 R9, RZ, RZ, R247 ;  /* 0x000000ffff097224 */ /* 0x000fe200078e00f7 */
[----:B-1----:R-:W-:Y:S01]  /*1b9e0*/  STL [R1+0xc4], R169 ;  /* 0x0000c4a901007387 */ /* 0x002fe20000100800 */
[----:B------:R-:W-:-:S03]  /*1b9f0*/  IMAD.MOV.U32 R88, RZ, RZ, R168 ;  /* 0x000000ffff587224 */ /* 0x000fc600078e00a8 */
[----:B------:R-:W-:Y:S01]  /*1ba00*/  STL.64 [R1+0xc8], R170 ;  /* 0x0000c8aa01007387 */ /* 0x000fe20000100a00 */
[----:B------:R-:W-:Y:S02]  /*1ba10*/  IMAD.MOV.U32 R190, RZ, RZ, R88 ;  /* 0x000000ffffbe7224 */ /* 0x000fe400078e0058 */
[----:B------:R-:W-:Y:S01]  /*1ba20*/  IMAD.MOV.U32 R88, RZ, RZ, R210 ;  /* 0x000000ffff587224 */ /* 0x000fe200078e00d2 */
[----:B------:R-:W1:Y:S04]  /*1ba30*/  LDSM.16.M88.4 R168, [R0+UR19+0x1b800] ;  /* 0x01b8001300a8783b */ /* 0x000e680008000200 */
[----:B-1----:R-:W-:Y:S01]  /*1ba40*/  STL [R1+0xb4], R169 ;  /* 0x0000b4a901007387 */ /* 0x002fe20000100800 */
[----:B------:R-:W-:-:S03]  /*1ba50*/  IMAD.MOV.U32 R84, RZ, RZ, R168 ;  /* 0x000000ffff547224 */ /* 0x000fc600078e00a8 */
[----:B------:R-:W-:Y:S01]  /*1ba60*/  STL.64 [R1+0xb8], R170 ;  /* 0x0000b8aa01007387 */ /* 0x000fe20000100a00 */
[----:B------:R-:W-:Y:S02]  /*1ba70*/  IMAD.MOV.U32 R191, RZ, RZ, R84 ;  /* 0x000000ffffbf7224 */ /* 0x000fe400078e0054 */
[----:B------:R-:W-:Y:S01]  /*1ba80*/  IMAD.MOV.U32 R84, RZ, RZ, R218 ;  /* 0x000000ffff547224 */ /* 0x000fe200078e00da */
[----:B------:R-:W1:Y:S04]  /*1ba90*/  LDSM.16.M88.4 R168, [R0+UR19+0x1c000] ;  /* 0x01c0001300a8783b */ /* 0x000e680008000200 */
[----:B-1----:R-:W-:Y:S01]  /*1baa0*/  STL [R1+0xa4], R169 ;  /* 0x0000a4a901007387 */ /* 0x002fe20000100800 */
[----:B------:R-:W-:Y:S02]  /*1bab0*/  IMAD.MOV.U32 R80, RZ, RZ, R168 ;  /* 0x000000ffff507224 */ /* 0x000fe400078e00a8 */
[----:B------:R-:W-:Y:S01]  /*1bac0*/  IMAD.MOV.U32 R124, RZ, RZ, R170 ;  /* 0x000000ffff7c7224 */ /* 0x000fe200078e00aa */
[----:B------:R-:W-:Y:S01]  /*1bad0*/  STL [R1+0xac], R171 ;  /* 0x0000acab01007387 */ /* 0x000fe20000100800 */
[----:B------:R-:W-:-:S02]  /*1bae0*/  IMAD.MOV.U32 R192, RZ, RZ, R80 ;  /* 0x000000ffffc07224 */ /* 0x000fc400078e0050 */
        /* <DEDUP_REMOVED lines=11> */
[----:B------:R-:W-:Y:S02]  /*1bba0*/  STL [R1+0x108], R170 ;  /* 0x000108aa01007387 */ /* 0x000fe40000100800 */
[----:B------:R-:W-:Y:S01]  /*1bbb0*/  MOV R194, R72 ;  /* 0x0000004800c27202 */ /* 0x000fe20000000f00 */
[----:B------:R-:W-:Y:S01]  /*1bbc0*/  IMAD.MOV.U32 R72, RZ, RZ, R74 ;  /* 0x000000ffff487224 */ /* 0x000fe200078e004a */
[----:B------:R-:W1:Y:S01]  /*1bbd0*/  LDSM.16.M88.4 R168, [R0+UR19+0x1d800] ;  /* 0x01d8001300a8783b */ /* 0x000e620008000200 */
[----:B------:R-:W-:-:S02]  /*1bbe0*/  IMAD.MOV.U32 R74, RZ, RZ, R14 ;  /* 0x000000ffff4a7224 */ /* 0x000fc400078e000e */
[----:B------:R-:W-:Y:S02]  /*1bbf0*/  IMAD.MOV.U32 R14, RZ, RZ, R19 ;  /* 0x000000ffff0e7224 */ /* 0x000fe400078e0013 */
[----:B------:R-:W-:Y:S01]  /*1bc00*/  IMAD.MOV.U32 R19, RZ, RZ, R87 ;  /* 0x000000ffff137224 */ /* 0x000fe200078e0057 */
[----:B------:R-:W-:Y:S01]  /*1bc10*/  MOV R87, R90 ;  /* 0x0000005a00577202 */ /* 0x000fe20000000f00 */
[----:B------:R-:W-:Y:S02]  /*1bc20*/  IMAD.MOV.U32 R90, RZ, RZ, R30 ;  /* 0x000000ffff5a7224 */ /* 0x000fe400078e001e */
[----:B------:R-:W-:Y:S02]  /*1bc30*/  IMAD.MOV.U32 R30, RZ, RZ, R35 ;  /* 0x000000ffff1e7224 */ /* 0x000fe400078e0023 */
[----:B------:R-:W-:Y:S01]  /*1bc40*/  IMAD.MOV.U32 R35, RZ, RZ, R103 ;  /* 0x000000ffff237224 */ /* 0x000fe200078e0067 */
[----:B------:R-:W-:Y:S01]  /*1bc50*/  MOV R103, R106 ;  /* 0x0000006a00677202 */ /* 0x000fe20000000f00 */
[----:B------:R-:W-:Y:S01]  /*1bc60*/  IMAD.MOV.U32 R106, RZ, RZ, R46 ;  /* 0x000000ffff6a7224 */ /* 0x000fe200078e002e */
[----:B-1----:R-:W-:Y:S01]  /*1bc70*/  MOV R36, R168 ;  /* 0x000000a800247202 */ /* 0x002fe20000000f00 */
[----:B------:R-:W-:-:S02]  /*1bc80*/  IMAD.MOV.U32 R2, RZ, RZ, R169 ;  /* 0x000000ffff027224 */ /* 0x000fc400078e00a9 */
[----:B------:R-:W-:Y:S02]  /*1bc90*/  IMAD.MOV.U32 R3, RZ, RZ, R170 ;  /* 0x000000ffff037224 */ /* 0x000fe400078e00aa */
[----:B------:R-:W-:Y:S02]  /*1bca0*/  IMAD.MOV.U32 R244, RZ, RZ, R171 ;  /* 0x000000fffff47224 */ /* 0x000fe400078e00ab */
[----:B------:R-:W1:Y:S01]  /*1bcb0*/  LDSM.16.M88.4 R168, [R0+UR19+0x1e000] ;  /* 0x01e0001300a8783b */ /* 0x000e620008000200 */
[----:B------:R-:W-:Y:S01]  /*1bcc0*/  IMAD.MOV.U32 R195, RZ, RZ, R36 ;  /* 0x000000ffffc37224 */ /* 0x000fe200078e0024 */
[----:B------:R-:W-:Y:S01]  /*1bcd0*/  MOV R36, R119 ;  /* 0x0000007700247202 */ /* 0x000fe20000000f00 */
[----:B-1----:R-:W-:Y:S02]  /*1bce0*/  IMAD.MOV.U32 R32, RZ, RZ, R168 ;  /* 0x000000ffff207224 */ /* 0x002fe400078e00a8 */
[----:B------:R-:W-:Y:S02]  /*1bcf0*/  IMAD.MOV.U32 R240, RZ, RZ, R169 ;  /* 0x000000fffff07224 */ /* 0x000fe400078e00a9 */
[----:B------:R-:W-:-:S02]  /*1bd00*/  IMAD.MOV.U32 R128, RZ, RZ, R170 ;  /* 0x000000ffff807224 */ /* 0x000fc400078e00aa */
[----:B------:R-:W-:Y:S02]  /*1bd10*/  IMAD.MOV.U32 R236, RZ, RZ, R171 ;  /* 0x000000ffffec7224 */ /* 0x000fe400078e00ab */
[----:B------:R-:W1:Y:S01]  /*1bd20*/  LDSM.16.M88.4 R168, [R0+UR19+0x1e800] ;  /* 0x01e8001300a8783b */ /* 0x000e620008000200 */
[----:B------:R-:W-:Y:S02]  /*1bd30*/  IMAD.MOV.U32 R196, RZ, RZ, R32 ;  /* 0x000000ffffc47224 */ /* 0x000fe400078e0020 */
[----:B------:R-:W-:Y:S01]  /*1bd40*/  IMAD.MOV.U32 R46, RZ, RZ, R112 ;  /* 0x000000ffff2e7224 */ /* 0x000fe200078e0070 */
[----:B-1----:R-:W-:Y:S01]  /*1bd50*/  MOV R28, R168 ;  /* 0x000000a8001c7202 */ /* 0x002fe20000000f00 */
[----:B------:R-:W-:Y:S02]  /*1bd60*/  IMAD.MOV.U32 R232, RZ, RZ, R169 ;  /* 0x000000ffffe87224 */ /* 0x000fe400078e00a9 */
[----:B------:R-:W-:Y:S02]  /*1bd70*/  IMAD.MOV.U32 R228, RZ, RZ, R170 ;  /* 0x000000ffffe47224 */ /* 0x000fe400078e00aa */
[----:B------:R-:W-:-:S02]  /*1bd80*/  IMAD.MOV.U32 R224, RZ, RZ, R171 ;  /* 0x000000ffffe07224 */ /* 0x000fc400078e00ab */
[----:B------:R-:W1:Y:S01]  /*1bd90*/  LDSM.16.M88.4 R168, [R0+UR19+0x1f000] ;  /* 0x01f0001300a8783b */ /* 0x000e620008000200 */
[----:B------:R-:W-:Y:S01]  /*1bda0*/  IMAD.MOV.U32 R197, RZ, RZ, R28 ;  /* 0x000000ffffc57224 */ /* 0x000fe200078e001c */
[----:B------:R-:W-:Y:S01]  /*1bdb0*/  MOV R28, R203 ;  /* 0x000000cb001c7202 */ /* 0x000fe20000000f00 */
[----:B------:R-:W-:Y:S02]  /*1bdc0*/  IMAD.MOV.U32 R62, RZ, RZ, R252 ;  /* 0x000000ffff3e7224 */ /* 0x000fe400078e00fc */
[----:B------:R-:W-:Y:S02]  /*1bdd0*/  IMAD.MOV.U32 R32, RZ, RZ, R127 ;  /* 0x000000ffff207224 */ /* 0x000fe400078e007f */
[----:B-1----:R-:W-:Y:S02]  /*1bde0*/  IMAD.MOV.U32 R24, RZ, RZ, R168 ;  /* 0x000000ffff187224 */ /* 0x002fe400078e00a8 */
[----:B------:R-:W-:Y:S02]  /*1bdf0*/  IMAD.MOV.U32 R220, RZ, RZ, R169 ;  /* 0x000000ffffdc7224 */ /* 0x000fe400078e00a9 */
[----:B------:R-:W-:-:S02]  /*1be00*/  IMAD.MOV.U32 R216, RZ, RZ, R170 ;  /* 0x000000ffffd87224 */ /* 0x000fc400078e00aa */
[----:B------:R-:W-:Y:S02]  /*1be10*/  IMAD.MOV.U32 R212, RZ, RZ, R171 ;  /* 0x000000ffffd47224 */ /* 0x000fe400078e00ab */
[----:B------:R-:W1:Y:S01]  /*1be20*/  LDSM.16.M88.4 R168, [R0+UR19+0x1f800] ;  /* 0x01f8001300a8783b */ /* 0x000e620008000200 */
[----:B------:R-:W-:Y:S02]  /*1be30*/  IMAD.MOV.U32 R198, RZ, RZ, R24 ;  /* 0x000000ffffc67224 */ /* 0x000fe400078e0018 */
[----:B------:R-:W-:Y:S02]  /*1be40*/  IMAD.MOV.U32 R112, RZ, RZ, R50 ;  /* 0x000000ffff707224 */ /* 0x000fe400078e0032 */
[----:B------:R-:W-:Y:S01]  /*1be50*/  IMAD.MOV.U32 R127, RZ, RZ, R3 ;  /* 0x000000ffff7f7224 */ /* 0x000fe200078e0003 */
[----:B-1----:R-:W-:Y:S01]  /*1be60*/  MOV R20, R168 ;  /* 0x000000a800147202 */ /* 0x002fe20000000f00 */
[----:B------:R-:W-:Y:S02]  /*1be70*/  IMAD.MOV.U32 R208, RZ, RZ, R169 ;  /* 0x000000ffffd07224 */ /* 0x000fe400078e00a9 */
[----:B------:R-:W-:-:S02]  /*1be80*/  IMAD.MOV.U32 R204, RZ, RZ, R170 ;  /* 0x000000ffffcc7224 */ /* 0x000fc400078e00aa */
[----:B------:R-:W-:Y:S01]  /*1be90*/  IMAD.MOV.U32 R200, RZ, RZ, R171 ;  /* 0x000000ffffc87224 */ /* 0x000fe200078e00ab */
[----:B------:R-:W-:Y:S01]  /*1bea0*/  MOV R171, R104 ;  /* 0x0000006800ab7202 */ /* 0x000fe20000000f00 */
[----:B------:R-:W-:Y:S02]  /*1beb0*/  IMAD.MOV.U32 R168, RZ, RZ, R116 ;  /* 0x000000ffffa87224 */ /* 0x000fe400078e0074 */
[----:B------:R-:W-:Y:S02]  /*1bec0*/  IMAD.MOV.U32 R169, RZ, RZ, R120 ;  /* 0x000000ffffa97224 */ /* 0x000fe400078e0078 */
[----:B------:R-:W-:Y:S02]  /*1bed0*/  IMAD.MOV.U32 R170, RZ, RZ, R40 ;  /* 0x000000ffffaa7224 */ /* 0x000fe400078e0028 */
[----:B------:R-:W-:Y:S01]  /*1bee0*/  IMAD.MOV.U32 R199, RZ, RZ, R20 ;  /* 0x000000ffffc77224 */ /* 0x000fe200078e0014 */
[----:B------:R-:W1:Y:S01]  /*1bef0*/  S2R R3, SR_TID.X ;  /* 0x0000000000037919 */ /* 0x000e620000002100 */
[----:B------:R-:W-:Y:S01]  /*1bf00*/  IMAD.MOV.U32 R104, RZ, RZ, R110 ;  /* 0x000000ffff687224 */ /* 0x000fe200078e006e */
[----:B------:R-:W-:Y:S01]  /*1bf10*/  MOV R20, R219 ;  /* 0x000000db00147202 */ /* 0x000fe20000000f00 */
[----:B------:R-:W-:Y:S01]  /*1bf20*/  IMAD.MOV.U32 R116, RZ, RZ, R71 ;  /* 0x000000ffff747224 */ /* 0x000fe200078e0047 */
[----:B------:R2:W-:Y:S01]  /*1bf30*/  STTM.x64 tmem[UR11+0x100], R136 ;  /* 0x00010088000079ed */ /* 0x0005e2000834000b */
        /* <DEDUP_REMOVED lines=16> */
[----:B--2---:R-:W-:Y:S01]  /*1c040*/  IMAD.MOV.U32 R167, RZ, RZ, R105 ;  /* 0x000000ffffa77224 */ /* 0x004fe200078e0069 */
        /* <DEDUP_REMOVED lines=21> */
[----:B------:R-:W-:-:S02]  /*1c1a0*/  IMAD.MOV.U32 R101, RZ, RZ, R122 ;  /* 0x000000ffff657224 */ /* 0x000fc400078e007a */
[----:B------:R-:W-:Y:S01]  /*1c1b0*/  IMAD.MOV.U32 R37, RZ, RZ, R123 ;  /* 0x000000ffff257224 */ /* 0x000fe200078e007b */
[----:B------:R-:W4:Y:S01]  /*1c1c0*/  LDL.LU R51, [R1+0x3c] ;  /* 0x00003c0001337983 */ /* 0x000f220000300800 */
[----:B------:R-:W-:Y:S02]  /*1c1d0*/  IMAD.MOV.U32 R184, RZ, RZ, R60 ;  /* 0x000000ffffb87224 */ /* 0x000fe400078e003c */
[----:B------:R-:W-:Y:S01]  /*1c1e0*/  IMAD.MOV.U32 R160, RZ, RZ, R125 ;  /* 0x000000ffffa07224 */ /* 0x000fe200078e007d */
[----:B------:R-:W2:Y:S01]  /*1c1f0*/  LDL.LU R180, [R1+0x24] ;  /* 0x0000240001b47983 */ /* 0x000ea20000300800 */
[----:B------:R-:W-:Y:S02]  /*1c200*/  IMAD.MOV.U32 R172, RZ, RZ, R61 ;  /* 0x000000ffffac7224 */ /* 0x000fe400078e003d */
        /* <DEDUP_REMOVED lines=26> */
[----:B------:R-:W3:Y:S01]  /*1c3b0*/  LDL.LU R121, [R1+0x58] ;  /* 0x0000580001797983 */ /* 0x000ee20000300800 */
[----:B------:R-:W-:Y:S02]  /*1c3c0*/  IMAD.MOV.U32 R151, RZ, RZ, R89 ;  /* 0x000000ffff977224 */ /* 0x000fe400078e0059 */
[----:B------:R-:W-:Y:S01]  /*1c3d0*/  IMAD.MOV.U32 R152, RZ, RZ, R209 ;  /* 0x000000ffff987224 */ /* 0x000fe200078e00d1 */
[----:B------:R-:W4:Y:S01]  /*1c3e0*/  LDL.LU R57, [R1+0x5c] ;  /* 0x00005c0001397983 */ /* 0x000f220000300800 */
        /* <DEDUP_REMOVED lines=21> */
[----:B------:R-:W-:Y:S01]  /*1c540*/  IMAD.MOV.U32 R73, RZ, RZ, R246 ;  /* 0x000000ffff497224 */ /* 0x000fe200078e00f6 */
[----:B------:R-:W-:Y:S01]  /*1c550*/  MOV R47, R251 ;  /* 0x000000fb002f7202 */ /* 0x000fe20000000f00 */
[----:B------:R-:W-:Y:S01]  /*1c560*/  IMAD.MOV.U32 R77, RZ, RZ, R238 ;  /* 0x000000ffff4d7224 */ /* 0x000fe200078e00ee */
[----:B------:R-:W4:Y:S01]  /*1c570*/  LDL.LU R60, [R1+0xac] ;  /* 0x0000ac00013c7983 */ /* 0x000f220000300800 */
[----:B------:R-:W-:-:S02]  /*1c580*/  IMAD.MOV.U32 R81, RZ, RZ, R230 ;  /* 0x000000ffff517224 */ /* 0x000fc400078e00e6 */
[----:B------:R-:W-:Y:S01]  /*1c590*/  IMAD.MOV.U32 R85, RZ, RZ, R222 ;  /* 0x000000ffff557224 */ /* 0x000fe200078e00de */
[----:B------:R-:W2:Y:S01]  /*1c5a0*/  LDL.LU R189, [R1+0x94] ;  /* 0x0000940001bd7983 */ /* 0x000ea20000300800 */
[----:B------:R-:W-:Y:S02]  /*1c5b0*/  IMAD.MOV.U32 R89, RZ, RZ, R214 ;  /* 0x000000ffff597224 */ /* 0x000fe400078e00d6 */
[----:B------:R-:W-:Y:S01]  /*1c5c0*/  IMAD.MOV.U32 R93, RZ, RZ, R206 ;  /* 0x000000ffff5d7224 */ /* 0x000fe200078e00ce */
[----:B------:R-:W3:Y:S01]  /*1c5d0*/  LDL.LU R125, [R1+0x98] ;  /* 0x00009800017d7983 */ /* 0x000ee20000300800 */
[----:B------:R-:W-:Y:S02]  /*1c5e0*/  IMAD.MOV.U32 R109, RZ, RZ, R66 ;  /* 0x000000ffff6d7224 */ /* 0x000fe400078e0042 */
        /* <DEDUP_REMOVED lines=10> */
[----:B------:R1:W5:Y:S01]  /*1c690*/  LDL.LU R252, [R1+0xc04] ;  /* 0x000c040001fc7983 */ /* 0x0003620000300800 */
[----:B------:R-:W-:-:S03]  /*1c6a0*/  IMAD.MOV.U32 R29, RZ, RZ, R207 ;  /* 0x000000ffff1d7224 */ /* 0x000fc600078e00cf */
[----:B------:R1:W5:Y:S01]  /*1c6b0*/  LDL.LU R2, [R1+0xc00] ;  /* 0x000c000001027983 */ /* 0x0003620000300800 */
[----:B------:R-:W-:Y:S01]  /*1c6c0*/  MOV R55, R64 ;  /* 0x0000004000377202 */ /* 0x000fe20000000f00 */
[----:B------:R-:W-:Y:S01]  /*1c6d0*/  IMAD.MOV.U32 R129, RZ, RZ, R228 ;  /* 0x000000ffff817224 */ /* 0x000fe200078e00e4 */
[----:B------:R-:W-:Y:S01]  /*1c6e0*/  MOV R67, R200 ;  /* 0x000000c800437202 */ /* 0x000fe20000000f00 */
[----:B------:R-:W-:Y:S02]  /*1c6f0*/  IMAD.MOV.U32 R130, RZ, RZ, R216 ;  /* 0x000000ffff827224 */ /* 0x000fe400078e00d8 */
[----:B------:R-:W-:Y:S02]  /*1c700*/  IMAD.MOV.U32 R131, RZ, RZ, R204 ;  /* 0x000000ffff837224 */ /* 0x000fe400078e00cc */
[----:B------:R-:W-:Y:S02]  /*1c710*/  IMAD.MOV.U32 R63, RZ, RZ, R244 ;  /* 0x000000ffff3f7224 */ /* 0x000fe400078e00f4 */
[----:B------:R-:W-:-:S02]  /*1c720*/  IMAD.MOV.U32 R64, RZ, RZ, R236 ;  /* 0x000000ffff407224 */ /* 0x000fc400078e00ec */
[----:B------:R-:W-:Y:S02]  /*1c730*/  IMAD.MOV.U32 R65, RZ, RZ, R224 ;  /* 0x000000ffff417224 */ /* 0x000fe400078e00e0 */
[----:B------:R-:W-:Y:S01]  /*1c740*/  IMAD.MOV.U32 R66, RZ, RZ, R212 ;  /* 0x000000ffff427224 */ /* 0x000fe200078e00d4 */
[----:B------:R-:W-:Y:S02]  /*1c750*/  UISETP.GT.AND UP1, UPT, UR5, 0x2, UPT ;  /* 0x000000020500788c */ /* 0x000fe4000bf24270 */
[----:B------:R-:W-:Y:S02]  /*1c760*/  ULEA UR8, UR17, UR7, 0x3 ;  /* 0x0000000711087291 */ /* 0x000fe4000f8e18ff */
[----:B------:R-:W-:Y:S02]  /*1c770*/  USEL UR5, UR5, URZ, !UP1 ;  /* 0x000000ff05057287 */ /* 0x000fe4000c800000 */
[----:B------:R-:W-:Y:S01]  /*1c780*/  UIADD3 UR8, UPT, UPT, UR8, 0x4c000, URZ ;  /* 0x0004c00008087890 */ /* 0x000fe2000fffe0ff */
[----:B------:R-:W-:Y:S01]  /*1c790*/  UMOV UR4, UR9 ;  /* 0x0000000900047c82 */ /* 0x000fe20008000000 */
[----:B-1----:R-:W-:Y:S01]  /*1c7a0*/  LOP3.LUT R3, R3, 0x7f, RZ, 0xc0, !PT ;  /* 0x0000007f03037812 */ /* 0x002fe200078ec0ff */
[----:B--2---:R1:W-:Y:S01]  /*1c7b0*/  STTM.x64 tmem[UR11+0x140], R132 ;  /* 0x00014084000079ed */ /* 0x0043e2000834000b */
[----:B---3--:R1:W-:Y:S01]  /*1c7c0*/  STTM.x64 tmem[UR11+0x180], R68 ;  /* 0x00018044000079ed */ /* 0x0083e2000834000b */
[----:B----4-:R1:W-:Y:S01]  /*1c7d0*/  STTM.x64 tmem[UR11+0x1c0], R4 ;  /* 0x0001c004000079ed */ /* 0x0103e2000834000b */
[----:B------:R-:W2:Y:S02]  /*1c7e0*/  FENCE.VIEW.ASYNC.T ;  /* 0x00000000000073c6 */ /* 0x000ea40000000200 */
[----:B--2---:R-:W-:Y:S06]  /*1c7f0*/  BAR.SYNC.DEFER_BLOCKING 0x0 ;  /* 0x0000000000007b1d */ /* 0x004fec0000010000 */
[----:B------:R-:W-:Y:S05]  /*1c800*/  @P0 BRA `(.L_x_11) ;  /* 0x0000000800500947 */ /* 0x000fea0003800000 */
[----:B------:R-:W-:Y:S01]  /*1c810*/  ULEA UR26, UR5, UR7, 0xe ;  /* 0x00000007051a7291 */ /* 0x000fe2000f8e70ff */
[----:B-1----:R-:W-:Y:S01]  /*1c820*/  MOV.SPILL R4, UR13 ;  /* 0x0000000d00047c02 */ /* 0x002fe20009000f00 */
[----:B------:R-:W-:Y:S01]  /*1c830*/  UMOV UR27, URZ ;  /* 0x000000ff001b7c82 */ /* 0x000fe20008000000 */
[----:B------:R-:W-:Y:S01]  /*1c840*/  UIADD3 UR77, UPT, UPT, UR10, 0x108, URZ ;  /* 0x000001080a4d7890 */ /* 0x000fe2000fffe0ff */
[----:B------:R-:W-:Y:S01]  /*1c850*/  MOV.SPILL R5, UR12 ;  /* 0x0000000c00057c02 */ /* 0x000fe20009000f00 */
[----:B------:R-:W-:Y:S02]  /*1c860*/  UIADD3 UR26, UPT, UPT, UR26, 0x40000, URZ ;  /* 0x000400001a1a7890 */ /* 0x000fe4000fffe0ff */
[----:B------:R-:W-:Y:S02]  /*1c870*/  UIADD3 UR35, UPT, UPT, UR10, 0x110, URZ ;  /* 0x000001100a237890 */ /* 0x000fe4000fffe0ff */
[----:B------:R-:W-:Y:S01]  /*1c880*/  USHF.R.U32.HI UR26, URZ, 0x4, UR26 ;  /* 0x00000004ff1a7899 */ /* 0x000fe2000801161a */
[----:B------:R-:W-:Y:S01]  /*1c890*/  UMOV UR38, 0x0 ;  /* 0x0000000000267882 */ /* 0x000fe20000000000 */
[----:B------:R-:W-:-:S02]  /*1c8a0*/  UMOV UR39, 0x8100910 ;  /* 0x0810091000277882 */ /* 0x000fc40000000000 */
[----:B------:R-:W-:Y:S01]  /*1c8b0*/  USGXT.U32 UR26, UR26, 0xe ;  /* 0x0000000e1a1a789a */ /* 0x000fe20008000000 */
[----:B------:R-:W-:Y:S01]  /*1c8c0*/  UMOV UR60, 0x0 ;  /* 0x00000000003c7882 */ /* 0x000fe20000000000 */
[----:B------:R-:W-:Y:S02]  /*1c8d0*/  UMOV UR61, 0x8100910 ;  /* 0x08100910003d7882 */ /* 0x000fe40000000000 */
[----:B------:R-:W-:Y:S01]  /*1c8e0*/  UIADD3 UR28, UP1, UPT, UR26, 0x2, URZ ;  /* 0x000000021a1c7890 */ /* 0x000fe2000ff3e0ff */
[----:B------:R-:W-:Y:S01]  /*1c8f0*/  UMOV UR58, 0x0 ;  /* 0x00000000003a7882 */ /* 0x000fe20000000000 */
[----:B------:R-:W-:Y:S02]  /*1c900*/  UMOV UR59, 0x8100910 ;  /* 0x08100910003b7882 */ /* 0x000fe40000000000 */
[----:B------:R-:W-:Y:S02]  /*1c910*/  UIADD3.X UR29, UPT, UPT, UR27, 0x40004040, URZ, UP1, !UPT ;  /* 0x400040401b1d7890 */ /* 0x000fe40008ffe4ff */
[----:B------:R-:W-:-:S02]  /*1c920*/  UIADD3 UR30, UP1, UPT, UR28, 0x2, URZ ;  /* 0x000000021c1e7890 */ /* 0x000fc4000ff3e0ff */
[----:B------:R-:W-:Y:S02]  /*1c930*/  UIADD3 UR32, UP2, UPT, UR28, 0x4, URZ ;  /* 0x000000041c207890 */ /* 0x000fe4000ff5e0ff */
[----:B------:R-:W-:Y:S01]  /*1c940*/  UIADD3.X UR31, UPT, UPT, UR29, URZ, URZ, UP1, !UPT ;  /* 0x000000ff1d1f7290 */ /* 0x000fe20008ffe4ff */
[----:B------:R-:W-:Y:S01]  /*1c950*/  UMOV UR27, 0x40004040 ;  /* 0x40004040001b7882 */ /* 0x000fe20000000000 */
[----:B------:R-:W-:Y:S01]  /*1c960*/  UIADD3 UR34, UP1, UPT, UR28, 0x1fe, URZ ;  /* 0x000001fe1c227890 */ /* 0x000fe2000ff3e0ff */
[----:B------:R-:W-:Y:S01]  /*1c970*/  UTCHMMA tmem[UR16], gdesc[UR26], tmem[UR10], tmem[UR38], idesc[UR39], UPT ;  /* 0x00ff261a100079ea */ /* 0x000fe2000b80000a */
[----:B------:R-:W-:Y:S02]  /*1c980*/  UIADD3 UR37, UPT, UPT, UR10, 0x118, URZ ;  /* 0x000001180a257890 */ /* 0x000fe4000fffe0ff */
[----:B------:R-:W-:Y:S01]  /*1c990*/  UTCHMMA tmem[UR77], gdesc[UR28], tmem[UR10], tmem[UR60], idesc[UR61], UPT ;  /* 0x00ff3c1c4d0079ea */ /* 0x000fe2000b80000a */
[----:B------:R-:W-:Y:S02]  /*1c9a0*/  UIADD3.X UR33, UPT, UPT, UR29, URZ, URZ, UP2, !UPT ;  /* 0x000000ff1d217290 */ /* 0x000fe400097fe4ff */
[----:B------:R1:W-:Y:S01]  /*1c9b0*/  UTCHMMA tmem[UR35], gdesc[UR30], tmem[UR10], tmem[UR58], idesc[UR59], UPT ;  /* 0x00ff3a1e230079ea */ /* 0x0003e2000b80000a */
[----:B------:R-:W-:Y:S01]  /*1c9c0*/  UIADD3 UR36, UP2, UPT, UR28, 0x200, URZ ;  /* 0x000002001c247890 */ /* 0x000fe2000ff5e0ff */
[----:B------:R-:W-:Y:S01]  /*1c9d0*/  UMOV UR56, 0x0 ;  /* 0x0000000000387882 */ /* 0x000fe20000000000 */
[----:B------:R-:W-:Y:S01]  /*1c9e0*/  UMOV UR57, 0x8100910 ;  /* 0x0810091000397882 */ /* 0x000fe20000000000 */
[----:B------:R-:W-:-:S03]  /*1c9f0*/  UIADD3 UR74, UPT, UPT, UR10, 0x120, URZ ;  /* 0x000001200a4a7890 */ /* 0x000fc6000fffe0ff */
[----:B------:R2:W-:Y:S01]  /*1ca00*/  UTCHMMA tmem[UR37], gdesc[UR32], tmem[UR10], tmem[UR56], idesc[UR57], UPT ;  /* 0x00ff3820250079ea */ /* 0x0005e2000b80000a */
[----:B------:R-:W-:Y:S02]  /*1ca10*/  UIADD3 UR9, UPT, UPT, UR10, 0x128, URZ ;  /* 0x000001280a097890 */ /* 0x000fe4000fffe0ff */
[----:B-1----:R-:W-:Y:S02]  /*1ca20*/  UIADD3.X UR35, UPT, UPT, UR29, URZ, URZ, UP1, !UPT ;  /* 0x000000ff1d237290 */ /* 0x002fe40008ffe4ff */
[----:B------:R-:W-:Y:S02]  /*1ca30*/  UIADD3 UR38, UP1, UPT, UR28, 0x202, URZ ;  /* 0x000002021c267890 */ /* 0x000fe4000ff3e0ff */
[----:B------:R-:W-:Y:S02]  /*1ca40*/  UIADD3 UR22, UPT, UPT, UR10, 0x130, URZ ;  /* 0x000001300a167890 */ /* 0x000fe4000fffe0ff */
[----:B------:R-:W-:Y:S02]  /*1ca50*/  UIADD3.X UR39, UPT, UPT, UR29, URZ, URZ, UP1, !UPT ;  /* 0x000000ff1d277290 */ /* 0x000fe40008ffe4ff */
[----:B------:R-:W-:-:S02]  /*1ca60*/  UIADD3 UR60, UP1, UPT, UR28, 0x204, URZ ;  /* 0x000002041c3c7890 */ /* 0x000fc4000ff3e0ff */
[----:B--2---:R-:W-:Y:S02]  /*1ca70*/  UIADD3.X UR37, UPT, UPT, UR29, URZ, URZ, UP2, !UPT ;  /* 0x000000ff1d257290 */ /* 0x004fe400097fe4ff */
[----:B------:R-:W-:Y:S02]  /*1ca80*/  UIADD3 UR23, UPT, UPT, UR10, 0x138, URZ ;  /* 0x000001380a177890 */ /* 0x000fe4000fffe0ff */
[----:B------:R-:W-:Y:S02]  /*1ca90*/  UIADD3.X UR61, UPT, UPT, UR29, URZ, URZ, UP1, !UPT ;  /* 0x000000ff1d3d7290 */ /* 0x000fe40008ffe4ff */
[----:B------:R-:W-:Y:S02]  /*1caa0*/  UIADD3 UR24, UPT, UPT, UR10, 0x40, URZ ;  /* 0x000000400a187890 */ /* 0x000fe4000fffe0ff */
[----:B------:R-:W-:Y:S02]  /*1cab0*/  UIADD3 UR25, UPT, UPT, UR10, 0x140, URZ ;  /* 0x000001400a197890 */ /* 0x000fe4000fffe0ff */
[----:B------:R-:W-:-:S02]  /*1cac0*/  UIADD3 UR62, UPT, UPT, UR10, 0x40, URZ ;  /* 0x000000400a3e7890 */ /* 0x000fc4000fffe0ff */
[----:B------:R-:W-:Y:S02]  /*1cad0*/  UIADD3 UR63, UPT, UPT, UR10, 0x148, URZ ;  /* 0x000001480a3f7890 */ /* 0x000fe4000fffe0ff */
        /* <DEDUP_REMOVED lines=24> */
[----:B------:R-:W-:Y:S01]  /*1cc60*/  UIADD3 UR75, UPT, UPT, UR10, 0x40, URZ ;  /* 0x000000400a4b7890 */ /* 0x000fe2000fffe0ff */
[----:B------:R-:W-:Y:S01]  /*1cc70*/  UTCHMMA tmem[UR25], gdesc[UR26], tmem[UR24], tmem[UR48], idesc[UR49], UPT ;  /* 0x00ff301a190079ea */ /* 0x000fe2000b800018 */
        /* <DEDUP_REMOVED lines=13> */
[----:B-1----:R-:W-:Y:S01]  /*1cd50*/  UIADD3 UR40, UPT, UPT, UR10, 0x80, URZ ;  /* 0x000000800a287890 */ /* 0x002fe2000fffe0ff */
[----:B------:R1:W-:Y:S01]  /*1cd60*/  UTCHMMA tmem[UR67], gdesc[UR32], tmem[UR66], tmem[UR54], idesc[UR55], UPT ;  /* 0x00ff3620430079ea */ /* 0x0003e2000b800042 */
[----:B------:R-:W-:Y:S01]  /*1cd70*/  UIADD3 UR41, UPT, UPT, UR10, 0x190, URZ ;  /* 0x000001900a297890 */ /* 0x000fe2000fffe0ff */
[----:B------:R-:W-:Y:S01]  /*1cd80*/  UMOV UR12, 0x0 ;  /* 0x00000000000c7882 */ /* 0x000fe20000000000 */
[----:B------:R-:W-:Y:S01]  /*1cd90*/  UMOV UR13, 0x8100910 ;  /* 0x08100910000d7882 */ /* 0x000fe20000000000 */
[----:B--2---:R-:W-:Y:S01]  /*1cda0*/  UIADD3 UR9, UPT, UPT, UR10, 0x80, URZ ;  /* 0x000000800a097890 */ /* 0x004fe2000fffe0ff */
[----:B------:R2:W-:Y:S01]  /*1cdb0*/  UTCHMMA tmem[UR69], gdesc[UR34], tmem[UR68], tmem[UR12], idesc[UR13], UPT ;  /* 0x00ff0c22450079ea */ /* 0x0005e2000b800044 */
[----:B------:R-:W-:Y:S01]  /*1cdc0*/  UIADD3 UR43, UPT, UPT, UR10, 0x198, URZ ;  /* 0x000001980a2b7890 */ /* 0x000fe2000fffe0ff */
[----:B------:R1:W-:Y:S01]  /*1cdd0*/  UTCHMMA tmem[UR71], gdesc[UR36], tmem[UR70], tmem[UR44], idesc[UR45], UPT ;  /* 0x00ff2c24470079ea */ /* 0x0003e2000b800046 */
[----:B------:R-:W-:Y:S01]  /*1cde0*/  UIADD3 UR42, UPT, UPT, UR10, 0x80, URZ ;  /* 0x000000800a2a7890 */ /* 0x000fe2000fffe0ff */
[----:B------:R1:W-:Y:S01]  /*1cdf0*/  UTCHMMA tmem[UR73], gdesc[UR38], tmem[UR72], tmem[UR44], idesc[UR45], UPT ;  /* 0x00ff2c26490079ea */ /* 0x0003e2000b800048 */
[----:B---3--:R-:W-:Y:S01]  /*1ce00*/  UIADD3 UR47, UPT, UPT, UR10, 0x1a0, URZ ;  /* 0x000001a00a2f7890 */ /* 0x008fe2000fffe0ff */
[----:B------:R-:W-:Y:S01]  /*1ce10*/  UTCHMMA tmem[UR76], gdesc[UR60], tmem[UR75], tmem[UR44], idesc[UR45], UPT ;  /* 0x00ff2c3c4c0079ea */ /* 0x000fe2000b80004b */
[----:B------:R-:W-:Y:S01]  /*1ce20*/  UIADD3 UR46, UPT, UPT, UR10, 0x80, URZ ;  /* 0x000000800a2e7890 */ /* 0x000fe2000fffe0ff */
[----:B------:R-:W-:Y:S01]  /*1ce30*/  UTCHMMA tmem[UR58], gdesc[UR26], tmem[UR77], tmem[UR48], idesc[UR49], UPT ;  /* 0x00ff301a3a0079ea */ /* 0x000fe2000b80004d */
[----:B------:R-:W-:Y:S01]  /*1ce40*/  UIADD3 UR74, UPT, UPT, UR10, 0x1a8, URZ ;  /* 0x000001a80a4a7890 */ /* 0x000fe2000fffe0ff */
[----:B------:R3:W-:Y:S01]  /*1ce50*/  UTCHMMA tmem[UR56], gdesc[UR28], tmem[UR57], tmem[UR50], idesc[UR51], UPT ;  /* 0x00ff321c380079ea */ /* 0x0007e2000b800039 */
[----:B------:R-:W-:Y:S01]  /*1ce60*/  UIADD3 UR59, UPT, UPT, UR10, 0x80, URZ ;  /* 0x000000800a3b7890 */ /* 0x000fe2000fffe0ff */
[----:B------:R2:W-:Y:S01]  /*1ce70*/  UTCHMMA tmem[UR41], gdesc[UR30], tmem[UR40], tmem[UR52], idesc[UR53], UPT ;  /* 0x00ff341e290079ea */ /* 0x0005e2000b800028 */
[----:B----4-:R-:W-:Y:S01]  /*1ce80*/  UIADD3 UR63, UPT, UPT, UR10, 0x1b0, URZ ;  /* 0x000001b00a3f7890 */ /* 0x010fe2000fffe0ff */
[----:B------:R4:W-:Y:S01]  /*1ce90*/  UTCHMMA tmem[UR43], gdesc[UR32], tmem[UR9], tmem[UR54], idesc[UR55], UPT ;  /* 0x00ff36202b0079ea */ /* 0x0009e2000b800009 */
[----:B------:R-:W-:-:S02]  /*1cea0*/  UIADD3 UR62, UPT, UPT, UR10, 0x80, URZ ;  /* 0x000000800a3e7890 */ /* 0x000fc4000fffe0ff */
[----:B------:R-:W-:Y:S02]  /*1ceb0*/  UIADD3 UR65, UPT, UPT, UR10, 0x1b8, URZ ;  /* 0x000001b80a417890 */ /* 0x000fe4000fffe0ff */
[----:B------:R-:W-:Y:S02]  /*1cec0*/  UIADD3 UR64, UPT, UPT, UR10, 0xc0, URZ ;  /* 0x000000c00a407890 */ /* 0x000fe4000fffe0ff */
[----:B-1----:R-:W-:Y:S02]  /*1ced0*/  UIADD3 UR67, UPT, UPT, UR10, 0x1c0, URZ ;  /* 0x000001c00a437890 */ /* 0x002fe4000fffe0ff */
[----:B------:R-:W-:Y:S02]  /*1cee0*/  UIADD3 UR66, UPT, UPT, UR10, 0xc0, URZ ;  /* 0x000000c00a427890 */ /* 0x000fe4000fffe0ff */
[----:B--2---:R-:W-:Y:S02]  /*1cef0*/  UIADD3 UR68, UPT, UPT, UR10, 0x1c8, URZ ;  /* 0x000001c80a447890 */ /* 0x004fe4000fffe0ff */
[----:B------:R-:W-:-:S02]  /*1cf00*/  UIADD3 UR69, UPT, UPT, UR10, 0xc0, URZ ;  /* 0x000000c00a457890 */ /* 0x000fc4000fffe0ff */
[----:B------:R-:W-:Y:S02]  /*1cf10*/  UIADD3 UR71, UPT, UPT, UR10, 0x1d0, URZ ;  /* 0x000001d00a477890 */ /* 0x000fe4000fffe0ff */
[----:B------:R-:W-:Y:S02]  /*1cf20*/  UIADD3 UR70, UPT, UPT, UR10, 0xc0, URZ ;  /* 0x000000c00a467890 */ /* 0x000fe4000fffe0ff */
[----:B------:R-:W-:Y:S01]  /*1cf30*/  UIADD3 UR73, UPT, UPT, UR10, 0x1d8, URZ ;  /* 0x000001d80a497890 */ /* 0x000fe2000fffe0ff */
[----:B---3--:R-:W-:Y:S01]  /*1cf40*/  UMOV UR56, 0x0 ;  /* 0x0000000000387882 */ /* 0x008fe20000000000 */
        /* <DEDUP_REMOVED lines=12> */
[----:B------:R-:W-:Y:S01]  /*1d010*/  UIADD3 UR76, UPT, UPT, UR10, 0xc0, URZ ;  /* 0x000000c00a4c7890 */ /* 0x000fe2000fffe0ff */
[----:B------:R3:W-:Y:S01]  /*1d020*/  UTCHMMA tmem[UR65], gdesc[UR60], tmem[UR62], tmem[UR22], idesc[UR23], UPT ;  /* 0x00ff163c410079ea */ /* 0x0007e2000b80003e */
[----:B----4-:R-:W-:Y:S01]  /*1d030*/  UIADD3 UR43, UPT, UPT, UR10, 0x1f0, URZ ;  /* 0x000001f00a2b7890 */ /* 0x010fe2000fffe0ff */
[----:B------:R-:W-:Y:S01]  /*1d040*/  UMOV UR24, 0x0 ;  /* 0x0000000000187882 */ /* 0x000fe20000000000 */
[----:B------:R-:W-:Y:S01]  /*1d050*/  UMOV UR25, 0x8100910 ;  /* 0x0810091000197882 */ /* 0x000fe20000000000 */
[----:B-1----:R-:W-:Y:S01]  /*1d060*/  UIADD3 UR42, UPT, UPT, UR10, 0xc0, URZ ;  /* 0x000000c00a2a7890 */ /* 0x002fe2000fffe0ff */
[----:B------:R4:W-:Y:S01]  /*1d070*/  UTCHMMA tmem[UR67], gdesc[UR26], tmem[UR64], tmem[UR24], idesc[UR25], UPT ;  /* 0x00ff181a430079ea */ /* 0x0009e2000b800040 */
[----:B--2---:R-:W-:Y:S01]  /*1d080*/  UIADD3 UR46, UPT, UPT, UR10, 0x1f8, URZ ;  /* 0x000001f80a2e7890 */ /* 0x004fe2000fffe0ff */
[----:B------:R4:W-:Y:S01]  /*1d090*/  UTCHMMA tmem[UR68], gdesc[UR28], tmem[UR66], tmem[UR44], idesc[UR45], UPT ;  /* 0x00ff2c1c440079ea */ /* 0x0009e2000b800042 */
[----:B------:R4:W-:Y:S01]  /*1d0a0*/  UTCHMMA tmem[UR71], gdesc[UR30], tmem[UR69], tmem[UR48], idesc[UR49], UPT ;  /* 0x00ff301e470079ea */ /* 0x0009e2000b800045 */
[----:B------:R4:W-:Y:S01]  /*1d0b0*/  UTCHMMA tmem[UR73], gdesc[UR32], tmem[UR70], tmem[UR50], idesc[UR51], UPT ;  /* 0x00ff3220490079ea */ /* 0x0009e2000b800046 */
[----:B------:R-:W-:Y:S01]  /*1d0c0*/  UMOV UR9, URZ ;  /* 0x000000ff00097c82 */ /* 0x000fe20008000000 */
[----:B------:R4:W-:Y:S01]  /*1d0d0*/  UTCHMMA tmem[UR75], gdesc[UR34], tmem[UR72], tmem[UR52], idesc[UR53], UPT ;  /* 0x00ff34224b0079ea */ /* 0x0009e2000b800048 */
[----:B------:R4:W-:Y:S01]  /*1d0e0*/  UTCHMMA tmem[UR77], gdesc[UR36], tmem[UR58], tmem[UR54], idesc[UR55], UPT ;  /* 0x00ff36244d0079ea */ /* 0x0009e2000b80003a */
[----:B------:R-:W-:Y:S01]  /*1d0f0*/  UMOV UR9, UR8 ;  /* 0x0000000800097c82 */ /* 0x000fe20008000000 */
[----:B------:R4:W-:Y:S01]  /*1d100*/  UTCHMMA tmem[UR43], gdesc[UR38], tmem[UR76], tmem[UR56], idesc[UR57], UPT ;  /* 0x00ff38262b0079ea */ /* 0x0009e2000b80004c */
[----:B------:R4:W-:Y:S01]  /*1d110*/  UTCHMMA tmem[UR46], gdesc[UR60], tmem[UR42], tmem[UR40], idesc[UR41], UPT ;  /* 0x00ff283c2e0079ea */ /* 0x0009e2000b80002a */
[----:B------:R4:W-:Y:S01]  /*1d120*/  UTCBAR [UR9], URZ ;  /* 0x000000ff090073e9 */ /* 0x0009e200080000ff */
[----:B---3--:R-:W-:-:S02]  /*1d130*/  R2UR.FILL UR13, R4 ;  /* 0x00000000040d72ca */ /* 0x008fc400004e0000 */
[----:B------:R-:W-:-:S15]  /*1d140*/  R2UR.FILL UR12, R5 ;  /* 0x00000000050c72ca */ /* 0x000fde00004e0000 */
.L_x_11:
[----:B-1----:R-:W2:Y:S01]  /*1d150*/  LDL.LU R7, [R1+0xa2c] ;  /* 0x000a2c0001077983 */ /* 0x002ea20000300800 */
[----:B------:R-:W1:Y:S03]  /*1d160*/  LDC R4, c[0x0][0x3a0] ;  /* 0x0000e800ff047b82 */ /* 0x000e660000000800 */
[----:B------:R-:W3:Y:S04]  /*1d170*/  LDL.LU R6, [R1+0xa34] ;  /* 0x000a340001067983 */ /* 0x000ee80000300800 */
[----:B----4-:R-:W4:Y:S01]  /*1d180*/  LDL.LU R20, [R1+0xa24] ;  /* 0x000a240001147983 */ /* 0x010f220000300800 */
[----:B------:R-:W1:Y:S03]  /*1d190*/  LDC R11, c[0x0][0x3a0] ;  /* 0x0000e800ff0b7b82 */ /* 0x000e660000000800 */
[----:B------:R-:W4:Y:S04]  /*1d1a0*/  LDL.LU R19, [R1+0xa30] ;  /* 0x000a300001137983 */ /* 0x000f280000300800 */
[----:B------:R-:W4:Y:S04]  /*1d1b0*/  LDL.LU R10, [R1+0xa1c] ;  /* 0x000a1c00010a7983 */ /* 0x000f280000300800 */
[----:B------:R-:W4:Y:S04]  /*1d1c0*/  LDL.LU R8, [R1+0xa28] ;  /* 0x000a280001087983 */ /* 0x000f280000300800 */
[----:B------:R-:W4:Y:S01]  /*1d1d0*/  LDL.LU R18, [R1+0xa14] ;  /* 0x000a140001127983 */ /* 0x000f220000300800 */
[----:B-1----:R-:W-:-:S03]  /*1d1e0*/  VIADD R4, R4, 0x3f ;  /* 0x0000003f04047836 */ /* 0x002fc60000000000 */
[----:B------:R-:W4:Y:S02]  /*1d1f0*/  LDL.LU R17, [R1+0xa20] ;  /* 0x000a200001117983 */ /* 0x000f240000300800 */
[----:B------:R-:W-:Y:S02]  /*1d200*/  SHF.R.S32.HI R5, RZ, 0x1f, R4 ;  /* 0x0000001fff057819 */ /* 0x000fe40000011404 */
[----:B------:R-:W4:Y:S02]  /*1d210*/  LDL.LU R12, [R1+0xa0c] ;  /* 0x000a0c00010c7983 */ /* 0x000f240000300800 */
[----:B------:R-:W-:Y:S01]  /*1d220*/  LEA.HI R5, R5, R4, RZ, 0x6 ;  /* 0x0000000405057211 */ /* 0x000fe200078f30ff */
[----:B------:R-:W-:Y:S01]  /*1d230*/  VIADD R11, R11, 0xffffff40 ;  /* 0xffffff400b0b7836 */ /* 0x000fe20000000000 */
[----:B------:R-:W4:Y:S02]  /*1d240*/  LDL.LU R9, [R1+0xa18] ;  /* 0x000a180001097983 */ /* 0x000f240000300800 */
[----:B------:R-:W-:Y:S01]  /*1d250*/  SHF.R.S32.HI R5, RZ, 0x6, R5 ;  /* 0x00000006ff057819 */ /* 0x000fe20000011405 */
[----:B-----5:R-:W-:-:S04]  /*1d260*/  IMAD R4, R2, -0x40, R11 ;  /* 0xffffffc002047824 */ /* 0x020fc800078e020b */
[----:B------:R-:W-:Y:S01]  /*1d270*/  VIADD R5, R5, 0xfffffffd ;  /* 0xfffffffd05057836 */ /* 0x000fe20000000000 */
[----:B------:R-:W-:Y:S01]  /*1d280*/  BAR.SYNC.DEFER_BLOCKING 0x0 ;  /* 0x0000000000007b1d */ /* 0x000fe20000010000 */
[----:B------:R-:W-:-:S03]  /*1d290*/  ISETP.GT.AND P4, PT, R4, RZ, PT ;  /* 0x000000ff0400720c */ /* 0x000fc60003f84270 */
[----:B------:R-:W-:Y:S02]  /*1d2a0*/  ISETP.GE.AND P3, PT, R2, R5, PT ;  /* 0x000000050200720c */ /* 0x000fe40003f66270 */
[----:B------:R-:W-:Y:S02]  /*1d2b0*/  SEL R5, RZ, 0x4, !P4 ;  /* 0x00000004ff057807 */ /* 0x000fe40006000000 */
[----:B---3--:R-:W-:-:S04]  /*1d2c0*/  IADD3 R6, P4, PT, R6, UR14, RZ ;  /* 0x0000000e06067c10 */ /* 0x008fc8000ff9e0ff */
[----:B--2---:R-:W-:Y:S01]  /*1d2d0*/  IADD3.X R7, PT, PT, R7, UR15, RZ, P4, !PT ;  /* 0x0000000f07077c10 */ /* 0x004fe2000a7fe4ff */
[----:B------:R1:W-:Y:S04]  /*1d2e0*/  STL [R1+0xa34], R6 ;  /* 0x000a340601007387 */ /* 0x0003e80000100800 */
[----:B------:R2:W-:Y:S04]  /*1d2f0*/  STL [R1+0xa2c], R7 ;  /* 0x000a2c0701007387 */ /* 0x0005e80000100800 */
[----:B------:R-:W3:Y:S04]  /*1d300*/  LDL.LU R16, [R1+0xa04] ;  /* 0x000a040001107983 */ /* 0x000ee80000300800 */
[----:B------:R-:W3:Y:S04]  /*1d310*/  LDL.LU R15, [R1+0xa10] ;  /* 0x000a1000010f7983 */ /* 0x000ee80000300800 */
[----:B------:R-:W3:Y:S04]  /*1d320*/  LDL.LU R14, [R1+0x9fc] ;  /* 0x0009fc00010e7983 */ /* 0x000ee80000300800 */
[----:B------:R-:W3:Y:S01]  /*1d330*/  LDL.LU R13, [R1+0xa08] ;  /* 0x000a0800010d7983 */ /* 0x000ee20000300800 */
[----:B------:R-:W-:-:S04]  /*1d340*/  SEL R5, R5, RZ, !P3 ;  /* 0x000000ff05057207 */ /* 0x000fc80005800000 */
[----:B------:R-:W-:Y:S02]  /*1d350*/  ISETP.NE.U32.AND P5, PT, R5, RZ, PT ;  /* 0x000000ff0500720c */ /* 0x000fe40003fa5070 */
[----:B----4-:R-:W-:Y:S02]  /*1d360*/  IADD3 R19, P4, PT, R19, UR14, RZ ;  /* 0x0000000e13137c10 */ /* 0x010fe4000ff9e0ff */
[----:B------:R-:W-:Y:S02]  /*1d370*/  IADD3 R8, P6, PT, R8, UR14, RZ ;  /* 0x0000000e08087c10 */ /* 0x000fe4000ffde0ff */
[----:B------:R-:W-:Y:S02]  /*1d380*/  LEA R5, R3, UR19, 0x2 ;  /* 0x0000001303057c11 */ /* 0x000fe4000f8e10ff */
[----:B------:R-:W-:Y:S02]  /*1d390*/  IADD3.X R20, PT, PT, R20, UR15, RZ, P4, !PT ;  /* 0x0000000f14147c10 */ /* 0x000fe4000a7fe4ff */
[----:B------:R-:W-:Y:S01]  /*1d3a0*/  IADD3.X R10, PT, PT, R10, UR15, RZ, P6, !PT ;  /* 0x0000000f0a0a7c10 */ /* 0x000fe2000b7fe4ff */
[----:B------:R-:W-:Y:S04]  /*1d3b0*/  STL [R1+0xa30], R19 ;  /* 0x000a301301007387 */ /* 0x000fe80000100800 */
[----:B------:R-:W-:Y:S01]  /*1d3c0*/  @!PT LDS RZ, [RZ] ;  /* 0x00000000fffff984 */ /* 0x000fe20000000800 */
[----:B------:R-:W-:Y:S01]  /*1d3d0*/  @!PT LDS RZ, [RZ] ;  /* 0x00000000fffff984 */ /* 0x000fe20000000800 */
[----:B------:R-:W-:Y:S01]  /*1d3e0*/  @!PT LDS RZ, [RZ] ;  /* 0x00000000fffff984 */ /* 0x000fe20000000800 */
[----:B------:R1:W-:Y:S04]  /*1d3f0*/  LDGSTS.E [R5], desc[UR20][R6.64], P5 ;  /* 0x0000000006057fae */ /* 0x0003e8000a9a1014 */
[----:B------:R4:W-:Y:S04]  /*1d400*/  STL [R1+0xa24], R20 ;  /* 0x000a241401007387 */ /* 0x0009e80000100800 */
[----:B------:R-:W-:Y:S01]  /*1d410*/  STL [R1+0xa28], R8 ;  /* 0x000a280801007387 */ /* 0x000fe20000100800 */
[----:B-1----:R-:W-:-:S02]  /*1d420*/  IMAD.MOV.U32 R6, RZ, RZ, R19 ;  /* 0x000000ffff067224 */ /* 0x002fc400078e0013 */
[----:B--2---:R-:W-:Y:S01]  /*1d430*/  IMAD.MOV.U32 R7, RZ, RZ, R20 ;  /* 0x000000ffff077224 */ /* 0x004fe200078e0014 */
[----:B------:R1:W-:Y:S04]  /*1d440*/  STL [R1+0xa1c], R10 ;  /* 0x000a1c0a01007387 */ /* 0x0003e80000100800 */
[----:B----4-:R-:W2:Y:S04]  /*1d450*/  LDL.LU R20, [R1+0x9f4] ;  /* 0x0009f40001147983 */ /* 0x010ea80000300800 */
[----:B------:R-:W4:Y:S01]  /*1d460*/  LDL.LU R19, [R1+0xa00] ;  /* 0x000a000001137983 */ /* 0x000f220000300800 */
[----:B------:R-:W-:-:S03]  /*1d470*/  ISETP.GT.AND P4, PT, R4, 0x1, PT ;  /* 0x000000010400780c */ /* 0x000fc60003f84270 */
[----:B------:R1:W-:Y:S01]  /*1d480*/  LDGSTS.E [R5+0x200], desc[UR20][R6.64], P5 ;  /* 0x0020000006057fae */ /* 0x0003e2000a9a1014 */
[----:B------:R-:W-:Y:S01]  /*1d490*/  IADD3 R17, P6, PT, R17, UR14, RZ ;  /* 0x0000000e11117c10 */ /* 0x000fe2000ffde0ff */
[----:B-1----:R-:W-:Y:S02]  /*1d4a0*/  IMAD.MOV.U32 R6, RZ, RZ, R8 ;  /* 0x000000ffff067224 */ /* 0x002fe400078e0008 */
[----:B------:R-:W-:Y:S02]  /*1d4b0*/  IMAD.MOV.U32 R7, RZ, RZ, R10 ;  /* 0x000000ffff077224 */ /* 0x000fe400078e000a */
[----:B------:R-:W2:Y:S04]  /*1d4c0*/  LDL.LU R10, [R1+0x9e8] ;  /* 0x0009e800010a7983 */ /* 0x000ea80000300800 */
[----:B------:R-:W2:Y:S04]  /*1d4d0*/  LDL.LU R8, [R1+0x9f8] ;  /* 0x0009f80001087983 */ /* 0x000ea80000300800 */
[----:B------:R1:W-:Y:S01]  /*1d4e0*/  LDGSTS.E [R5+0x400], desc[UR20][R6.64], P5 ;  /* 0x0040000006057fae */ /* 0x0003e2000a9a1014 */
[----:B------:R-:W-:-:S02]  /*1d4f0*/  IADD3.X R18, PT, PT, R18, UR15, RZ, P6, !PT ;  /* 0x0000000f12127c10 */ /* 0x000fc4000b7fe4ff */
[----:B------:R-:W-:Y:S02]  /*1d500*/  IADD3 R9, P6, PT, R9, UR14, RZ ;  /* 0x0000000e09097c10 */ /* 0x000fe4000ffde0ff */
[----:B-1----:R-:W-:-:S04]  /*1d510*/  SEL R6, RZ, 0x4, !P4 ;  /* 0x00000004ff067807 */ /* 0x002fc80006000000 */
[----:B------:R-:W-:Y:S01]  /*1d520*/  SEL R6, R6, RZ, !P3 ;  /* 0x000000ff06067207 */ /* 0x000fe20005800000 */
[----:B------:R-:W-:Y:S01]  /*1d530*/  IMAD.MOV.U32 R7, RZ, RZ, R18 ;  /* 0x000000ffff077224 */ /* 0x000fe200078e0012 */
[----:B------:R-:W-:Y:S02]  /*1d540*/  IADD3.X R12, PT, PT, R12, UR15, RZ, P6, !PT ;  /* 0x0000000f0c0c7c10 */ /* 0x000fe4000b7fe4ff */
[----:B------:R-:W-:Y:S01]  /*1d550*/  ISETP.NE.U32.AND P4, PT, R6, RZ, PT ;  /* 0x000000ff0600720c */ /* 0x000fe20003f85070 */
[----:B------:R-:W-:Y:S01]  /*1d560*/  STL [R1+0xa20], R17 ;  /* 0x000a201101007387 */ /* 0x000fe20000100800 */
[----:B------:R-:W-:-:S03]  /*1d570*/  MOV R6, R17 ;  /* 0x0000001100067202 */ /* 0x000fc60000000f00 */
[----:B------:R1:W-:Y:S04]  /*1d580*/  STL [R1+0xa14], R18 ;  /* 0x000a141201007387 */ /* 0x0003e80000100800 */
[----:B------:R-:W-:Y:S04]  /*1d590*/  STL [R1+0xa18], R9 ;  /* 0x000a180901007387 */ /* 0x000fe80000100800 */
[----:B------:R1:W-:Y:S04]  /*1d5a0*/  STL [R1+0xa0c], R12 ;  /* 0x000a0c0c01007387 */ /* 0x0003e80000100800 */
[----:B------:R1:W-:Y:S04]  /*1d5b0*/  LDGSTS.E [R5+0x600], desc[UR20][R6.64], P5 ;  /* 0x0060000006057fae */ /* 0x0003e8000a9a1014 */
[----:B-1----:R-:W2:Y:S04]  /*1d5c0*/  LDL.LU R18, [R1+0x9e0] ;  /* 0x0009e00001127983 */ /* 0x002ea80000300800 */
[----:B------:R-:W2:Y:S01]  /*1d5d0*/  LDL.LU R17, [R1+0x9ec] ;  /* 0x0009ec0001117983 */ /* 0x000ea20000300800 */
[----:B------:R-:W-:-:S02]  /*1d5e0*/  IMAD.MOV.U32 R7, RZ, RZ, R12 ;  /* 0x000000ffff077224 */ /* 0x000fc400078e000c */
[----:B------:R-:W-:Y:S01]  /*1d5f0*/  IMAD.MOV.U32 R6, RZ, RZ, R9 ;  /* 0x000000ffff067224 */ /* 0x000fe200078e0009 */
[----:B------:R-:W2:Y:S04]  /*1d600*/  LDL.LU R12, [R1+0x9d8] ;  /* 0x0009d800010c7983 */ /* 0x000ea80000300800 */
[----:B------:R-:W2:Y:S04]  /*1d610*/  LDL.LU R9, [R1+0x9e4] ;  /* 0x0009e40001097983 */ /* 0x000ea80000300800 */
[----:B------:R1:W-:Y:S01]  /*1d620*/  LDGSTS.E [R5+0x800], desc[UR20][R6.64], P4 ;  /* 0x0080000006057fae */ /* 0x0003e2000a1a1014 */
[----:B---3--:R-:W-:-:S04]  /*1d630*/  IADD3 R15, P5, PT, R15, UR14, RZ ;  /* 0x0000000e0f0f7c10 */ /* 0x008fc8000ffbe0ff */
[----:B------:R-:W-:Y:S02]  /*1d640*/  IADD3.X R16, PT, PT, R16, UR15, RZ, P5, !PT ;  /* 0x0000000f10107c10 */ /* 0x000fe4000affe4ff */
[----:B------:R-:W-:Y:S01]  /*1d650*/  IADD3 R13, P6, PT, R13, UR14, RZ ;  /* 0x0000000e0d0d7c10 */ /* 0x000fe2000ffde0ff */
[----:B------:R-:W-:Y:S03]  /*1d660*/  STL [R1+0xa10], R15 ;  /* 0x000a100f01007387 */ /* 0x000fe60000100800 */
[----:B------:R-:W-:Y:S01]  /*1d670*/  IADD3.X R14, PT, PT, R14, UR15, RZ, P6, !PT ;  /* 0x0000000f0e0e7c10 */ /* 0x000fe2000b7fe4ff */
[----:B------:R3:W-:Y:S01]  /*1d680*/  STL [R1+0xa04], R16 ;  /* 0x000a041001007387 */ /* 0x0007e20000100800 */
[----:B-1----:R-:W-:Y:S02]  /*1d690*/  IMAD.MOV.U32 R6, RZ, RZ, R15 ;  /* 0x000000ffff067224 */ /* 0x002fe400078e000f */
[----:B------:R-:W-:Y:S01]  /*1d6a0*/  IMAD.MOV.U32 R7, RZ, RZ, R16 ;  /* 0x000000ffff077224 */ /* 0x000fe200078e0010 */
[----:B------:R-:W-:Y:S04]  /*1d6b0*/  STL [R1+0xa08], R13 ;  /* 0x000a080d01007387 */ /* 0x000fe80000100800 */
[----:B------:R1:W-:Y:S04]  /*1d6c0*/  STL [R1+0x9fc], R14 ;  /* 0x0009fc0e01007387 */ /* 0x0003e80000100800 */
[----:B---3--:R-:W3:Y:S04]  /*1d6d0*/  LDL.LU R16, [R1+0x9d0] ;  /* 0x0009d00001107983 */ /* 0x008ee80000300800 */
[----:B------:R-:W3:Y:S04]  /*1d6e0*/  LDL.LU R15, [R1+0x9dc] ;  /* 0x0009dc00010f7983 */ /* 0x000ee80000300800 */
[----:B------:R1:W-:Y:S02]  /*1d6f0*/  LDGSTS.E [R5+0xa00], desc[UR20][R6.64], P4 ;  /* 0x00a0000006057fae */ /* 0x0003e4000a1a1014 */
[----:B-1----:R-:W-:-:S02]  /*1d700*/  IMAD.MOV.U32 R7, RZ, RZ, R14 ;  /* 0x000000ffff077224 */ /* 0x002fc400078e000e */
[----:B------:R-:W-:Y:S01]  /*1d710*/  IMAD.MOV.U32 R6, RZ, RZ, R13 ;  /* 0x000000ffff067224 */ /* 0x000fe200078e000d */
[----:B------:R-:W3:Y:S04]  /*1d720*/  LDL.LU R14, [R1+0x9c8] ;  /* 0x0009c800010e7983 */ /* 0x000ee80000300800 */
[----:B------:R-:W3:Y:S01]  /*1d730*/  LDL.LU R13, [R1+0x9d4] ;  /* 0x0009d400010d7983 */ /* 0x000ee20000300800 */
[----:B------:R-:W-:Y:S02]  /*1d740*/  ISETP.GT.AND P5, PT, R4, 0x2, PT ;  /* 0x000000020400780c */ /* 0x000fe40003fa4270 */
[----:B----4-:R-:W-:Y:S01]  /*1d750*/  IADD3 R19, P6, PT, R19, UR14, RZ ;  /* 0x0000000e13137c10 */ /* 0x010fe2000ffde0ff */
[----:B------:R1:W-:Y:S03]  /*1d760*/  LDGSTS.E [R5+0xc00], desc[UR20][R6.64], P4 ;  /* 0x00c0000006057fae */ /* 0x0003e6000a1a1014 */
[----:B--2---:R-:W-:-:S02]  /*1d770*/  IADD3.X R20, PT, PT, R20, UR15, RZ, P6, !PT ;  /* 0x0000000f14147c10 */ /* 0x004fc4000b7fe4ff */
[----:B-1----:R-:W-:-:S04]  /*1d780*/  SEL R6, RZ, 0x4, !P5 ;  /* 0x00000004ff067807 */ /* 0x002fc80006800000 */
[----:B------:R-:W-:Y:S02]  /*1d790*/  SEL R6, R6, RZ, !P3 ;  /* 0x000000ff06067207 */ /* 0x000fe40005800000 */
[----:B------:R-:W-:Y:S01]  /*1d7a0*/  IADD3 R8, P6, PT, R8, UR14, RZ ;  /* 0x0000000e08087c10 */ /* 0x000fe2000ffde0ff */
[----:B------:R-:W-:Y:S01]  /*1d7b0*/  IMAD.MOV.U32 R7, RZ, RZ, R20 ;  /* 0x000000ffff077224 */ /* 0x000fe200078e0014 */
[----:B------:R-:W-:Y:S02]  /*1d7c0*/  ISETP.NE.U32.AND P5, PT, R6, RZ, PT ;  /* 0x000000ff0600720c */ /* 0x000fe40003fa5070 */
[----:B------:R-:W-:Y:S01]  /*1d7d0*/  IADD3.X R10, PT, PT, R10, UR15, RZ, P6, !PT ;  /* 0x0000000f0a0a7c10 */ /* 0x000fe2000b7fe4ff */
[----:B------:R-:W-:Y:S01]  /*1d7e0*/  STL [R1+0xa00], R19 ;  /* 0x000a001301007387 */ /* 0x000fe20000100800 */
[----:B------:R-:W-:-:S03]  /*1d7f0*/  MOV R6, R19 ;  /* 0x0000001300067202 */ /* 0x000fc60000000f00 */
[----:B------:R1:W-:Y:S04]  /*1d800*/  STL [R1+0x9f4], R20 ;  /* 0x0009f41401007387 */ /* 0x0003e80000100800 */
[----:B------:R-:W-:Y:S04]  /*1d810*/  STL [R1+0x9f8], R8 ;  /* 0x0009f80801007387 */ /* 0x000fe80000100800 */
[----:B------:R2:W-:Y:S04]  /*1d820*/  STL [R1+0x9e8], R10 ;  /* 0x0009e80a01007387 */ /* 0x0005e80000100800 */
[----:B------:R4:W-:Y:S04]  /*1d830*/  LDGSTS.E [R5+0xe00], desc[UR20][R6.64], P4 ;  /* 0x00e0000006057fae */ /* 0x0009e8000a1a1014 */
[----:B-1----:R-:W3:Y:S04]  /*1d840*/  LDL.LU R20, [R1+0x9c0] ;  /* 0x0009c00001147983 */ /* 0x002ee80000300800 */
[----:B------:R-:W3:Y:S01]  /*1d850*/  LDL.LU R19, [R1+0x9cc] ;  /* 0x0009cc0001137983 */ /* 0x000ee20000300800 */
[----:B----4-:R-:W-:-:S02]  /*1d860*/  IMAD.MOV.U32 R7, RZ, RZ, R10 ;  /* 0x000000ffff077224 */ /* 0x010fc400078e000a */
[----:B------:R-:W-:Y:S01]  /*1d870*/  IMAD.MOV.U32 R6, RZ, RZ, R8 ;  /* 0x000000ffff067224 */ /* 0x000fe200078e0008 */
[----:B--2---:R-:W2:Y:S04]  /*1d880*/  LDL.LU R10, [R1+0x9b8] ;  /* 0x0009b800010a7983 */ /* 0x004ea80000300800 */
[----:B------:R-:W4:Y:S04]  /*1d890*/  LDL.LU R8, [R1+0x9c4] ;  /* 0x0009c40001087983 */ /* 0x000f280000300800 */
[----:B------:R1:W-:Y:S01]  /*1d8a0*/  LDGSTS.E [R5+0x1000], desc[UR20][R6.64], P5 ;  /* 0x0100000006057fae */ /* 0x0003e2000a9a1014 */
[----:B------:R-:W-:-:S04]  /*1d8b0*/  IADD3 R17, P4, PT, R17, UR14, RZ ;  /* 0x0000000e11117c10 */ /* 0x000fc8000ff9e0ff */
[----:B------:R-:W-:Y:S01]  /*1d8c0*/  IADD3.X R18, PT, PT, R18, UR15, RZ, P4, !PT ;  /* 0x0000000f12127c10 */ /* 0x000fe2000a7fe4ff */
[----:B------:R-:W-:Y:S01]  /*1d8d0*/  STL [R1+0x9ec], R17 ;  /* 0x0009ec1101007387 */ /* 0x000fe20000100800 */
[----:B------:R-:W-:-:S03]  /*1d8e0*/  IADD3 R9, P6, PT, R9, UR14, RZ ;  /* 0x0000000e09097c10 */ /* 0x000fc6000ffde0ff */
[----:B------:R1:W-:Y:S01]  /*1d8f0*/  STL [R1+0x9e0], R18 ;  /* 0x0009e01201007387 */ /* 0x0003e20000100800 */
[----:B------:R-:W-:Y:S01]  /*1d900*/  IADD3.X R12, PT, PT, R12, UR15, RZ, P6, !PT ;  /* 0x0000000f0c0c7c10 */ /* 0x000fe2000b7fe4ff */
[----:B-1----:R-:W-:Y:S02]  /*1d910*/  IMAD.MOV.U32 R6, RZ, RZ, R17 ;  /* 0x000000ffff067224 */ /* 0x002fe400078e0011 */
[----:B------:R-:W-:Y:S01]  /*1d920*/  STL [R1+0x9e4], R9 ;  /* 0x0009e40901007387 */ /* 0x000fe20000100800 */
[----:B------:R-:W-:-:S03]  /*1d930*/  IMAD.MOV.U32 R7, RZ, RZ, R18 ;  /* 0x000000ffff077224 */ /* 0x000fc600078e0012 */
[----:B------:R1:W-:Y:S04]  /*1d940*/  STL [R1+0x9d8], R12 ;  /* 0x0009d80c01007387 */ /* 0x0003e80000100800 */
[----:B------:R-:W2:Y:S04]  /*1d950*/  LDL.LU R18, [R1+0x9b0] ;  /* 0x0009b00001127983 */ /* 0x000ea80000300800 */
[----:B------:R-:W2:Y:S01]  /*1d960*/  LDL.LU R17, [R1+0x9bc] ;  /* 0x0009bc0001117983 */ /* 0x000ea20000300800 */
[----:B------:R-:W-:-:S03]  /*1d970*/  ISETP.GT.AND P4, PT, R4, 0x3, PT ;  /* 0x000000030400780c */ /* 0x000fc60003f84270 */
[----:B------:R1:W-:Y:S02]  /*1d980*/  LDGSTS.E [R5+0x1200], desc[UR20][R6.64], P5 ;  /* 0x0120000006057fae */ /* 0x0003e4000a9a1014 */
[----:B-1----:R-:W-:Y:S02]  /*1d990*/  IMAD.MOV.U32 R6, RZ, RZ, R9 ;  /* 0x000000ffff067224 */ /* 0x002fe400078e0009 */
[----:B------:R-:W-:Y:S02]  /*1d9a0*/  IMAD.MOV.U32 R7, RZ, RZ, R12 ;  /* 0x000000ffff077224 */ /* 0x000fe400078e000c */
[----:B------:R-:W2:Y:S04]  /*1d9b0*/  LDL.LU R12, [R1+0x130] ;  /* 0x00013000010c7983 */ /* 0x000ea80000300800 */
[----:B------:R-:W2:Y:S04]  /*1d9c0*/  LDL.LU R9, [R1+0x9b4] ;  /* 0x0009b40001097983 */ /* 0x000ea80000300800 */
[----:B------:R1:W-:Y:S02]  /*1d9d0*/  LDGSTS.E [R5+0x1400], desc[UR20][R6.64], P5 ;  /* 0x0140000006057fae */ /* 0x0003e4000a9a1014 */
[----:B-1----:R-:W-:-:S04]  /*1d9e0*/  SEL R6, RZ, 0x4, !P4 ;  /* 0x00000004ff067807 */ /* 0x002fc80006000000 */
[----:B------:R-:W-:-:S04]  /*1d9f0*/  SEL R6, R6, RZ, !P3 ;  /* 0x000000ff06067207 */ /* 0x000fc80005800000 */
[----:B------:R-:W-:Y:S02]  /*1da00*/  ISETP.NE.U32.AND P4, PT, R6, RZ, PT ;  /* 0x000000ff0600720c */ /* 0x000fe40003f85070 */
[----:B---3--:R-:W-:-:S04]  /*1da10*/  IADD3 R15, P6, PT, R15, UR14, RZ ;  /* 0x0000000e0f0f7c10 */ /* 0x008fc8000ffde0ff */
[----:B------:R-:W-:Y:S01]  /*1da20*/  IADD3.X R16, PT, PT, R16, UR15, RZ, P6, !PT ;  /* 0x0000000f10107c10 */ /* 0x000fe2000b7fe4ff */
[----:B------:R-:W-:Y:S01]  /*1da30*/  STL [R1+0x9dc], R15 ;  /* 0x0009dc0f01007387 */ /* 0x000fe20000100800 */
[----:B------:R-:W-:-:S03]  /*1da40*/  MOV R6, R15 ;  /* 0x0000000f00067202 */ /* 0x000fc60000000f00 */
[----:B------:R-:W-:Y:S01]  /*1da50*/  IMAD.MOV.U32 R7, RZ, RZ, R16 ;  /* 0x000000ffff077224 */ /* 0x000fe200078e0010 */
[----:B------:R1:W-:Y:S04]  /*1da60*/  STL [R1+0x9d0], R16 ;  /* 0x0009d01001007387 */ /* 0x0003e80000100800 */
[----:B------:R3:W-:Y:S01]  /*1da70*/  LDGSTS.E [R5+0x1600], desc[UR20][R6.64], P5 ;  /* 0x0160000006057fae */ /* 0x0007e2000a9a1014 */
[----:B------:R-:W-:-:S04]  /*1da80*/  IADD3 R13, P6, PT, R13, UR14, RZ ;  /* 0x0000000e0d0d7c10 */ /* 0x000fc8000ffde0ff */
[----:B------:R-:W-:Y:S01]  /*1da90*/  IADD3.X R14, PT, PT, R14, UR15, RZ, P6, !PT ;  /* 0x0000000f0e0e7c10 */ /* 0x000fe2000b7fe4ff */
[----:B------:R-:W-:Y:S01]  /*1daa0*/  STL [R1+0x9d4], R13 ;  /* 0x0009d40d01007387 */ /* 0x000fe20000100800 */
[----:B---3--:R-:W-:-:S03]  /*1dab0*/  IMAD.MOV.U32 R6, RZ, RZ, R13 ;  /* 0x000000ffff067224 */ /* 0x008fc600078e000d */
[----:B------:R3:W-:Y:S01]  /*1dac0*/  STL [R1+0x9c8], R14 ;  /* 0x0009c80e01007387 */ /* 0x0007e20000100800 */
[----:B------:R-:W-:-:S03]  /*1dad0*/  IMAD.MOV.U32 R7, RZ, RZ, R14 ;  /* 0x000000ffff077224 */ /* 0x000fc600078e000e */
[----:B-1----:R-:W2:Y:S04]  /*1dae0*/  LDL.LU R16, [R1+0x134] ;  /* 0x0001340001107983 */ /* 0x002ea80000300800 */
[----:B------:R-:W2:Y:S04]  /*1daf0*/  LDL.LU R15, [R1+0x138] ;  /* 0x00013800010f7983 */ /* 0x000ea80000300800 */
[----:B---3--:R-:W3:Y:S04]  /*1db00*/  LDL.LU R14, [R1+0x13c] ;  /* 0x00013c00010e7983 */ /* 0x008ee80000300800 */
[----:B------:R-:W3:Y:S04]  /*1db10*/  LDL.LU R13, [R1+0x140] ;  /* 0x00014000010d7983 */ /* 0x000ee80000300800 */
[----:B------:R1:W-:Y:S01]  /*1db20*/  LDGSTS.E [R5+0x1800], desc[UR20][R6.64], P4 ;  /* 0x0180000006057fae */ /* 0x0003e2000a1a1014 */
[----:B------:R-:W-:-:S04]  /*1db30*/  IADD3 R19, P5, PT, R19, UR14, RZ ;  /* 0x0000000e13137c10 */ /* 0x000fc8000ffbe0ff */
[----:B------:R-:W-:Y:S01]  /*1db40*/  IADD3.X R20, PT, PT, R20, UR15, RZ, P5, !PT ;  /* 0x0000000f14147c10 */ /* 0x000fe2000affe4ff */
[----:B------:R-:W-:Y:S01]  /*1db50*/  STL [R1+0x9cc], R19 ;  /* 0x0009cc1301007387 */ /* 0x000fe20000100800 */
[----:B----4-:R-:W-:-:S03]  /*1db60*/  IADD3 R8, P6, PT, R8, UR14, RZ ;  /* 0x0000000e08087c10 */ /* 0x010fc6000ffde0ff */
[----:B------:R4:W-:Y:S01]  /*1db70*/  STL [R1+0x9c0], R20 ;  /* 0x0009c01401007387 */ /* 0x0009e20000100800 */
[----:B--2---:R-:W-:Y:S01]  /*1db80*/  IADD3.X R10, PT, PT, R10, UR15, RZ, P6, !PT ;  /* 0x0000000f0a0a7c10 */ /* 0x004fe2000b7fe4ff */
[----:B-1----:R-:W-:Y:S02]  /*1db90*/  IMAD.MOV.U32 R6, RZ, RZ, R19 ;  /* 0x000000ffff067224 */ /* 0x002fe400078e0013 */
[----:B------:R-:W-:Y:S01]  /*1dba0*/  STL [R1+0x9c4], R8 ;  /* 0x0009c40801007387 */ /* 0x000fe20000100800 */
[----:B------:R-:W-:-:S03]  /*1dbb0*/  IMAD.MOV.U32 R7, RZ, RZ, R20 ;  /* 0x000000ffff077224 */ /* 0x000fc600078e0014 */
[----:B------:R1:W-:Y:S04]  /*1dbc0*/  STL [R1+0x9b8], R10 ;  /* 0x0009b80a01007387 */ /* 0x0003e80000100800 */
[----:B----4-:R-:W2:Y:S04]  /*1dbd0*/  LDL.LU R20, [R1+0x144] ;  /* 0x0001440001147983 */ /* 0x010ea80000300800 */
[----:B------:R-:W4:Y:S01]  /*1dbe0*/  LDL.LU R19, [R1+0x148] ;  /* 0x0001480001137983 */ /* 0x000f220000300800 */
[----:B------:R-:W-:-:S03]  /*1dbf0*/  ISETP.GT.AND P5, PT, R4, 0x4, PT ;  /* 0x000000040400780c */ /* 0x000fc60003fa4270 */
[----:B------:R1:W-:Y:S02]  /*1dc00*/  LDGSTS.E [R5+0x1a00], desc[UR20][R6.64], P4 ;  /* 0x01a0000006057fae */ /* 0x0003e4000a1a1014 */
[----:B-1----:R-:W-:Y:S02]  /*1dc10*/  IMAD.MOV.U32 R6, RZ, RZ, R8 ;  /* 0x000000ffff067224 */ /* 0x002fe400078e0008 */
[----:B------:R-:W-:Y:S02]  /*1dc20*/  IMAD.MOV.U32 R7, RZ, RZ, R10 ;  /* 0x000000ffff077224 */ /* 0x000fe400078e000a */
[----:B------:R-:W2:Y:S01]  /*1dc30*/  LDL.LU R10, [R1+0x14c] ;  /* 0x00014c00010a7983 */ /* 0x000ea20000300800 */
[----:B------:R-:W-:-:S03]  /*1dc40*/  IADD3 R17, P6, PT, R17, UR14, RZ ;  /* 0x0000000e11117c10 */ /* 0x000fc6000ffde0ff */
[----:B------:R-:W2:Y:S04]  /*1dc50*/  LDL.LU R8, [R1+0x150] ;  /* 0x0001500001087983 */ /* 0x000ea80000300800 */
[----:B------:R1:W-:Y:S01]  /*1dc60*/  LDGSTS.E [R5+0x1c00], desc[UR20][R6.64], P4 ;  /* 0x01c0000006057fae */ /* 0x0003e2000a1a1014 */
[----:B------:R-:W-:Y:S02]  /*1dc70*/  IADD3.X R18, PT, PT, R18, UR15, RZ, P6, !PT ;  /* 0x0000000f12127c10 */ /* 0x000fe4000b7fe4ff */
        /* <DEDUP_REMOVED lines=19> */
[----:B------:R-:W-:-:S04]  /*1ddb0*/  IADD3 R15, P4, PT, R15, UR14, RZ ;  /* 0x0000000e0f0f7c10 */ /* 0x000fc8000ff9e0ff */
[----:B------:R-:W-:Y:S02]  /*1ddc0*/  IADD3.X R16, PT, PT, R16, UR15, RZ, P4, !PT ;  /* 0x0000000f10107c10 */ /* 0x000fe4000a7fe4ff */
[----:B---3--:R-:W-:Y:S01]  /*1ddd0*/  IADD3 R13, P6, PT, R13, UR14, RZ ;  /* 0x0000000e0d0d7c10 */ /* 0x008fe2000ffde0ff */
        /* <DEDUP_REMOVED lines=14> */
[----:B------:R-:W-:-:S03]  /*1dec0*/  ISETP.GT.AND P4, PT, R4, 0x5, PT ;  /* 0x000000050400780c */ /* 0x000fc60003f84270 */
[----:B------:R1:W-:Y:S01]  /*1ded0*/  LDGSTS.E [R5+0x2400], desc[UR20][R6.64], P5 ;  /* 0x0240000006057fae */ /* 0x0003e2000a9a1014 */
[----:B----4-:R-:W-:Y:S02]  /*1dee0*/  IADD3 R19, P6, PT, R19, UR14, RZ ;  /* 0x0000000e13137c10 */ /* 0x010fe4000ffde0ff */
[----:B-1----:R-:W-:Y:S02]  /*1def0*/  SEL R6, RZ, 0x4, !P4 ;  /* 0x00000004ff067807 */ /* 0x002fe40006000000 */
[----:B--2---:R-:W-:Y:S02]  /*1df00*/  IADD3.X R20, PT, PT, R20, UR15, RZ, P6, !PT ;  /* 0x0000000f14147c10 */ /* 0x004fe4000b7fe4ff */
[----:B------:R-:W-:Y:S01]  /*1df10*/  SEL R6, R6, RZ, !P3 ;  /* 0x000000ff06067207 */ /* 0x000fe20005800000 */
[----:B------:R-:W-:Y:S02]  /*1df20*/  STL [R1+0x148], R19 ;  /* 0x0001481301007387 */ /* 0x000fe40000100800 */
[----:B------:R-:W-:Y:S01]  /*1df30*/  IMAD.MOV.U32 R7, RZ, RZ, R20 ;  /* 0x000000ffff077224 */ /* 0x000fe200078e0014 */
[----:B------:R-:W-:-:S02]  /*1df40*/  ISETP.NE.U32.AND P4, PT, R6, RZ, PT ;  /* 0x000000ff0600720c */ /* 0x000fc40003f85070 */
[----:B------:R-:W-:Y:S01]  /*1df50*/  MOV R6, R19 ;  /* 0x0000001300067202 */ /* 0x000fe20000000f00 */
[----:B------:R1:W-:Y:S04]  /*1df60*/  STL [R1+0x144], R20 ;  /* 0x0001441401007387 */ /* 0x0003e80000100800 */
[----:B------:R2:W-:Y:S01]  /*1df70*/  LDGSTS.E [R5+0x2600], desc[UR20][R6.64], P5 ;  /* 0x0260000006057fae */ /* 0x0005e2000a9a1014 */
[----:B------:R-:W-:-:S04]  /*1df80*/  IADD3 R8, P6, PT, R8, UR14, RZ ;  /* 0x0000000e08087c10 */ /* 0x000fc8000ffde0ff */
[----:B------:R-:W-:Y:S01]  /*1df90*/  IADD3.X R10, PT, PT, R10, UR15, RZ, P6, !PT ;  /* 0x0000000f0a0a7c10 */ /* 0x000fe2000b7fe4ff */
[----:B------:R-:W-:Y:S04]  /*1dfa0*/  STL [R1+0x150], R8 ;  /* 0x0001500801007387 */ /* 0x000fe80000100800 */
[----:B------:R4:W-:Y:S01]  /*1dfb0*/  STL [R1+0x14c], R10 ;  /* 0x00014c0a01007387 */ /* 0x0009e20000100800 */
[----:B--2---:R-:W-:-:S03]  /*1dfc0*/  IMAD.MOV.U32 R7, RZ, RZ, R10 ;  /* 0x000000ffff077224 */ /* 0x004fc600078e000a */
[----:B-1----:R-:W2:Y:S01]  /*1dfd0*/  LDL.LU R20, [R1+0x174] ;  /* 0x0001740001147983 */ /* 0x002ea20000300800 */
[----:B------:R-:W-:-:S03]  /*1dfe0*/  IMAD.MOV.U32 R6, RZ, RZ, R8 ;  /* 0x000000ffff067224 */ /* 0x000fc600078e0008 */
[----:B------:R-:W2:Y:S04]  /*1dff0*/  LDL.LU R19, [R1+0x178] ;  /* 0x0001780001137983 */ /* 0x000ea80000300800 */
[----:B----4-:R-:W4:Y:S04]  /*1e000*/  LDL.LU R10, [R1+0x17c] ;  /* 0x00017c00010a7983 */ /* 0x010f280000300800 */
        /* <DEDUP_REMOVED lines=12> */
[----:B------:R-:W4:Y:S04]  /*1e0d0*/  LDL.LU R18, [R1+0x184] ;  /* 0x0001840001127983 */ /* 0x000f280000300800 */
[----:B------:R-:W4:Y:S01]  /*1e0e0*/  LDL.LU R17, [R1+0x188] ;  /* 0x0001880001117983 */ /* 0x000f220000300800 */
[----:B------:R-:W-:-:S03]  /*1e0f0*/  ISETP.GT.AND P5, PT, R4, 0x6, PT ;  /* 0x000000060400780c */ /* 0x000fc60003fa4270 */
[----:B------:R1:W-:Y:S02]  /*1e100*/  LDGSTS.E [R5+0x2a00], desc[UR20][R6.64], P4 ;  /* 0x02a0000006057fae */ /* 0x0003e4000a1a1014 */
[----:B-1----:R-:W-:Y:S02]  /*1e110*/  IMAD.MOV.U32 R6, RZ, RZ, R9 ;  /* 0x000000ffff067224 */ /* 0x002fe400078e0009 */
[----:B------:R-:W-:Y:S02]  /*1e120*/  IMAD.MOV.U32 R7, RZ, RZ, R12 ;  /* 0x000000ffff077224 */ /* 0x000fe400078e000c */
[----:B------:R-:W4:Y:S04]  /*1e130*/  LDL.LU R12, [R1+0x18c] ;  /* 0x00018c00010c7983 */ /* 0x000f280000300800 */
[----:B------:R-:W4:Y:S04]  /*1e140*/  LDL.LU R9, [R1+0x190] ;  /* 0x0001900001097983 */ /* 0x000f280000300800 */
        /* <DEDUP_REMOVED lines=17> */
[----:B-1----:R-:W4:Y:S04]  /*1e260*/  LDL.LU R16, [R1+0x194] ;  /* 0x0001940001107983 */ /* 0x002f280000300800 */
[----:B------:R-:W4:Y:S04]  /*1e270*/  LDL.LU R15, [R1+0x198] ;  /* 0x00019800010f7983 */ /* 0x000f280000300800 */
[----:B---3--:R-:W3:Y:S04]  /*1e280*/  LDL.LU R14, [R1+0x19c] ;  /* 0x00019c00010e7983 */ /* 0x008ee80000300800 */
[----:B------:R-:W3:Y:S04]  /*1e290*/  LDL.LU R13, [R1+0x1a0] ;  /* 0x0001a000010d7983 */ /* 0x000ee80000300800 */
[----:B------:R1:W-:Y:S01]  /*1e2a0*/  LDGSTS.E [R5+0x3000], desc[UR20][R6.64], P5 ;  /* 0x0300000006057fae */ /* 0x0003e2000a9a1014 */
[----:B--2---:R-:W-:-:S04]  /*1e2b0*/  IADD3 R19, P4, PT, R19, UR14, RZ ;  /* 0x0000000e13137c10 */ /* 0x004fc8000ff9e0ff */
[----:B------:R-:W-:Y:S02]  /*1e2c0*/  IADD3.X R20, PT, PT, R20, UR15, RZ, P4, !PT ;  /* 0x0000000f14147c10 */ /* 0x000fe4000a7fe4ff */
[----:B----4-:R-:W-:Y:S01]  /*1e2d0*/  IADD3 R8, P6, PT, R8, UR14, RZ ;  /* 0x0000000e08087c10 */ /* 0x010fe2000ffde0ff */
[----:B------:R-:W-:Y:S03]  /*1e2e0*/  STL [R1+0x178], R19 ;  /* 0x0001781301007387 */ /* 0x000fe60000100800 */
[----:B------:R-:W-:Y:S01]  /*1e2f0*/  IADD3.X R10, PT, PT, R10, UR15, RZ, P6, !PT ;  /* 0x0000000f0a0a7c10 */ /* 0x000fe2000b7fe4ff */
[----:B------:R2:W-:Y:S01]  /*1e300*/  STL [R1+0x174], R20 ;  /* 0x0001741401007387 */ /* 0x0005e20000100800 */
[----:B-1----:R-:W-:Y:S02]  /*1e310*/  IMAD.MOV.U32 R6, RZ, RZ, R19 ;  /* 0x000000ffff067224 */ /* 0x002fe400078e0013 */
[----:B------:R-:W-:Y:S01]  /*1e320*/  IMAD.MOV.U32 R7, RZ, RZ, R20 ;  /* 0x000000ffff077224 */ /* 0x000fe200078e0014 */
[----:B------:R-:W-:Y:S04]  /*1e330*/  STL [R1+0x180], R8 ;  /* 0x0001800801007387 */ /* 0x000fe80000100800 */
[----:B------:R1:W-:Y:S04]  /*1e340*/  STL [R1+0x17c], R10 ;  /* 0x00017c0a01007387 */ /* 0x0003e80000100800 */
[----:B--2---:R-:W2:Y:S04]  /*1e350*/  LDL.LU R20, [R1+0x1a4] ;  /* 0x0001a40001147983 */ /* 0x004ea80000300800 */
[----:B------:R-:W4:Y:S01]  /*1e360*/  LDL.LU R19, [R1+0x1a8] ;  /* 0x0001a80001137983 */ /* 0x000f220000300800 */
[----:B------:R-:W-:-:S03]  /*1e370*/  ISETP.GT.AND P4, PT, R4, 0x7, PT ;  /* 0x000000070400780c */ /* 0x000fc60003f84270 */
[----:B------:R1:W-:Y:S02]  /*1e380*/  LDGSTS.E [R5+0x3200], desc[UR20][R6.64], P5 ;  /* 0x0320000006057fae */ /* 0x0003e4000a9a1014 */
[----:B-1----:R-:W-:Y:S02]  /*1e390*/  IMAD.MOV.U32 R6, RZ, RZ, R8 ;  /* 0x000000ffff067224 */ /* 0x002fe400078e0008 */
[----:B------:R-:W-:Y:S02]  /*1e3a0*/  IMAD.MOV.U32 R7, RZ, RZ, R10 ;  /* 0x000000ffff077224 */ /* 0x000fe400078e000a */
[----:B------:R-:W2:Y:S04]  /*1e3b0*/  LDL.LU R10, [R1+0x1ac] ;  /* 0x0001ac00010a7983 */ /* 0x000ea80000300800 */
[----:B------:R-:W2:Y:S04]  /*1e3c0*/  LDL.LU R8, [R1+0x1b0] ;  /* 0x0001b00001087983 */ /* 0x000ea80000300800 */
[----:B------:R1:W-:Y:S01]  /*1e3d0*/  LDGSTS.E [R5+0x3400], desc[UR20][R6.64], P5 ;  /* 0x0340000006057fae */ /* 0x0003e2000a9a1014 */
[----:B------:R-:W-:-:S02]  /*1e3e0*/  IADD3 R17, P6, PT, R17, UR14, RZ ;  /* 0x0000000e11117c10 */ /* 0x000fc4000ffde0ff */
[----:B-1----:R-:W-:Y:S02]  /*1e3f0*/  SEL R6, RZ, 0x4, !P4 ;  /* 0x00000004ff067807 */ /* 0x002fe40006000000 */
[----:B------:R-:W-:Y:S02]  /*1e400*/  IADD3.X R18, PT, PT, R18, UR15, RZ, P6, !PT ;  /* 0x0000000f12127c10 */ /* 0x000fe4000b7fe4ff */
[----:B------:R-:W-:Y:S01]  /*1e410*/  SEL R6, R6, RZ, !P3 ;  /* 0x000000ff06067207 */ /* 0x000fe20005800000 */
[----:B------:R-:W-:Y:S02]  /*1e420*/  STL [R1+0x188], R17 ;  /* 0x0001881101007387 */ /* 0x000fe40000100800 */
[----:B------:R-:W-:Y:S01]  /*1e430*/  IMAD.MOV.U32 R7, RZ, RZ, R18 ;  /* 0x000000ffff077224 */ /* 0x000fe200078e0012 */
[----:B------:R-:W-:Y:S02]  /*1e440*/  ISETP.NE.U32.AND P4, PT, R6, RZ, PT ;  /* 0x000000ff0600720c */ /* 0x000fe40003f85070 */
[----:B------:R-:W-:Y:S01]  /*1e450*/  MOV R6, R17 ;  /* 0x0000001100067202 */ /* 0x000fe20000000f00 */
[----:B------:R1:W-:Y:S04]  /*1e460*/  STL [R1+0x184], R18 ;  /* 0x0001841201007387 */ /* 0x0003e80000100800 */
[----:B------:R1:W-:Y:S01]  /*1e470*/  LDGSTS.E [R5+0x3600], desc[UR20][R6.64], P5 ;  /* 0x0360000006057fae */ /* 0x0003e2000a9a1014 */
[----:B------:R-:W-:-:S04]  /*1e480*/  IADD3 R9, P6, PT, R9, UR14, RZ ;  /* 0x0000000e09097c10 */ /* 0x000fc8000ffde0ff */
[----:B------:R-:W-:Y:S01]  /*1e490*/  IADD3.X R12, PT, PT, R12, UR15, RZ, P6, !PT ;  /* 0x0000000f0c0c7c10 */ /* 0x000fe2000b7fe4ff */
[----:B------:R-:W-:Y:S04]  /*1e4a0*/  STL [R1+0x190], R9 ;  /* 0x0001900901007387 */ /* 0x000fe80000100800 */
[----:B------:R1:W-:Y:S02]  /*1e4b0*/  STL [R1+0x18c], R12 ;  /* 0x00018c0c01007387 */ /* 0x0003e40000100800 */
[----:B-1----:R-:W-:Y:S02]  /*1e4c0*/  IMAD.MOV.U32 R7, RZ, RZ, R12 ;  /* 0x000000ffff077224 */ /* 0x002fe400078e000c */
[----:B------:R-:W2:Y:S01]  /*1e4d0*/  LDL.LU R18, [R1+0x1b4] ;  /* 0x0001b40001127983 */ /* 0x000ea20000300800 */
[----:B------:R-:W-:-:S03]  /*1e4e0*/  IMAD.MOV.U32 R6, RZ, RZ, R9 ;  /* 0x000000ffff067224 */ /* 0x000fc600078e0009 */
[----:B------:R-:W2:Y:S04]  /*1e4f0*/  LDL.LU R17, [R1+0x1b8] ;  /* 0x0001b80001117983 */ /* 0x000ea80000300800 */
        /* <DEDUP_REMOVED lines=34> */
[----:B------:R-:W-:Y:S01]  /*1e720*/  STL [R1+0x1b0], R8 ;  /* 0x0001b00801007387 */ /* 0x000fe20000100800 */
[----:B--2---:R-:W-:-:S03]  /*1e730*/  IMAD.MOV.U32 R6, RZ, RZ, R8 ;  /* 0x000000ffff067224 */ /* 0x004fc600078e0008 */
[----:B------:R2:W-:Y:S01]  /*1e740*/  STL [R1+0x1ac], R10 ;  /* 0x0001ac0a01007387 */ /* 0x0005e20000100800 */
[----:B------:R-:W-:-:S03]  /*1e750*/  IMAD.MOV.U32 R7, RZ, RZ, R10 ;  /* 0x000000ffff077224 */ /* 0x000fc600078e000a */
[----:B-1----:R-:W4:Y:S04]  /*1e760*/  LDL.LU R20, [R1+0x1d4] ;  /* 0x0001d40001147983 */ /* 0x002f280000300800 */
[----:B------:R-:W4:Y:S04]  /*1e770*/  LDL.LU R19, [R1+0x1d8] ;  /* 0x0001d80001137983 */ /* 0x000f280000300800 */
[----:B--2---:R-:W2:Y:S04]  /*1e780*/  LDL.LU R10, [R1+0x1dc] ;  /* 0x0001dc00010a7983 */ /* 0x004ea80000300800 */
[----:B------:R-:W2:Y:S04]  /*1e790*/  LDL.LU R8, [R1+0x1e0] ;  /* 0x0001e00001087983 */ /* 0x000ea80000300800 */
[----:B------:R1:W-:Y:S01]  /*1e7a0*/  LDGSTS.E [R5+0x4000], desc[UR20][R6.64], P5 ;  /* 0x0400000006057fae */ /* 0x0003e2000a9a1014 */
[----:B------:R-:W-:-:S04]  /*1e7b0*/  IADD3 R17, P4, PT, R17, UR14, RZ ;  /* 0x0000000e11117c10 */ /* 0x000fc8000ff9e0ff */
[----:B------:R-:W-:Y:S02]  /*1e7c0*/  IADD3.X R18, PT, PT, R18, UR15, RZ, P4, !PT ;  /* 0x0000000f12127c10 */ /* 0x000fe4000a7fe4ff */
[----:B------:R-:W-:Y:S01]  /*1e7d0*/  IADD3 R9, P6, PT, R9, UR14, RZ ;  /* 0x0000000e09097c10 */ /* 0x000fe2000ffde0ff */
[----:B------:R-:W-:Y:S03]  /*1e7e0*/  STL [R1+0x1b8], R17 ;  /* 0x0001b81101007387 */ /* 0x000fe60000100800 */
[----:B------:R-:W-:Y:S01]  /*1e7f0*/  IADD3.X R12, PT, PT, R12, UR15, RZ, P6, !PT ;  /* 0x0000000f0c0c7c10 */ /* 0x000fe2000b7fe4ff */
[----:B------:R1:W-:Y:S02]  /*1e800*/  STL [R1+0x1b4], R18 ;  /* 0x0001b41201007387 */ /* 0x0003e40000100800 */
[----:B-1----:R-:W-:Y:S02]  /*1e810*/  IMAD.MOV.U32 R6, RZ, RZ, R17 ;  /* 0x000000ffff067224 */ /* 0x002fe400078e0011 */
[----:B------:R-:W-:Y:S01]  /*1e820*/  IMAD.MOV.U32 R7, RZ, RZ, R18 ;  /* 0x000000ffff077224 */ /* 0x000fe200078e0012 */
[----:B------:R-:W-:Y:S04]  /*1e830*/  STL [R1+0x1c0], R9 ;  /* 0x0001c00901007387 */ /* 0x000fe80000100800 */
        /* <DEDUP_REMOVED lines=31> */
[----:B----4-:R-:W-:-:S04]  /*1ea30*/  IADD3 R19, P5, PT, R19, UR14, RZ ;  /* 0x0000000e13137c10 */ /* 0x010fc8000ffbe0ff */
[----:B------:R-:W-:Y:S02]  /*1ea40*/  IADD3.X R20, PT, PT, R20, UR15, RZ, P5, !PT ;  /* 0x0000000f14147c10 */ /* 0x000fe4000affe4ff */
[----:B--2---:R-:W-:Y:S01]  /*1ea50*/  IADD3 R8, P6, PT, R8, UR14, RZ ;  /* 0x0000000e08087c10 */ /* 0x004fe2000ffde0ff */
        /* <DEDUP_REMOVED lines=415> */
[----:B------:R1:W-:Y:S02]  /*20450*/  LDGSTS.E [R5+0x9c00], desc[UR20][R6.64], P4 ;  /* 0x09c0000006057fae */ /* 0x0003e4000a1a1014 */
[----:B-1----:R-:W-:Y:S02]  /*20460*/  SEL R6, RZ, 0x4, !P5 ;  /* 0x00000004ff067807 */ /* 0x002fe40006800000 */
[----:B----4-:R-:W-:Y:S02]  /*20470*/  IADD3 R19, P6, PT, R19, UR14, RZ ;  /* 0x0000000e13137c10 */ /* 0x010fe4000ffde0ff */
[----:B------:R-:W-:Y:S02]  /*20480*/  SEL R6, R6, RZ, !P3 ;  /* 0x000000ff06067207 */ /* 0x000fe40005800000 */
[----:B--2---:R-:W-:Y:S02]  /*20490*/  IADD3.X R20, PT, PT, R20, UR15, RZ, P6, !PT ;  /* 0x0000000f14147c10 */ /* 0x004fe4000b7fe4ff */
[----:B------:R-:W-:Y:S01]  /*204a0*/  ISETP.NE.U32.AND P5, PT, R6, RZ, PT ;  /* 0x000000ff0600720c */ /* 0x000fe20003fa5070 */
[----:B------:R-:W-:Y:S01]  /*204b0*/  STL [R1+0x328], R19 ;  /* 0x0003281301007387 */ /* 0x000fe20000100800 */
[----:B------:R-:W-:Y:S01]  /*204c0*/  MOV R6, R19 ;  /* 0x0000001300067202 */ /* 0x000fe20000000f00 */
[----:B------:R-:W-:-:S02]  /*204d0*/  IMAD.MOV.U32 R7, RZ, RZ, R20 ;  /* 0x000000ffff077224 */ /* 0x000fc400078e0014 */
        /* <DEDUP_REMOVED lines=952> */
[----:B-1----:R-:W-:-:S04]  /*24060*/  SEL R6, RZ, 0x4, !P5 ;  /* 0x00000004ff067807 */ /* 0x002fc80006800000 */
[----:B------:R-:W-:Y:S02]  /*24070*/  SEL R6, R6, RZ, !P3 ;  /* 0x000000ff06067207 */ /* 0x000fe40005800000 */
[----:B----4-:R-:W-:-:S04]  /*24080*/  IADD3 R19, P6, PT, R19, UR14, RZ ;  /* 0x0000000e13137c10 */ /* 0x010fc8000ffde0ff */
[----:B--2---:R-:W-:Y:S02]  /*24090*/  IADD3.X R20, PT, PT, R20, UR15, RZ, P6, !PT ;  /* 0x0000000f14147c10 */ /* 0x004fe4000b7fe4ff */
[----:B------:R-:W-:Y:S01]  /*240a0*/  ISETP.NE.U32.AND P5, PT, R6, RZ, PT ;  /* 0x000000ff0600720c */ /* 0x000fe20003fa5070 */
[----:B------:R-:W-:Y:S01]  /*240b0*/  STL [R1+0x628], R19 ;  /* 0x0006281301007387 */ /* 0x000fe20000100800 */
[----:B------:R-:W-:Y:S01]  /*240c0*/  MOV R6, R19 ;  /* 0x0000001300067202 */ /* 0x000fe20000000f00 */
[----:B------:R-:W-:Y:S02]  /*240d0*/  IMAD.MOV.U32 R7, RZ, RZ, R20 ;  /* 0x000000ffff077224 */ /* 0x000fe400078e0014 */
        /* <DEDUP_REMOVED lines=113> */
[----:B----4-:R-:W-:-:S04]  /*247f0*/  IADD3 R19, P6, PT, R19, UR14, RZ ;  /* 0x0000000e13137c10 */ /* 0x010fc8000ffde0ff */
[----:B--2---:R-:W-:Y:S02]  /*24800*/  IADD3.X R20, PT, PT, R20, UR15, RZ, P6, !PT ;  /* 0x0000000f14147c10 */ /* 0x004fe4000b7fe4ff */
[----:B------:R-:W-:Y:S01]  /*24810*/  SEL R6, R6, RZ, !P3 ;  /* 0x000000ff06067207 */ /* 0x000fe20005800000 */
[----:B------:R-:W-:Y:S02]  /*24820*/  STL [R1+0x688], R19 ;  /* 0x0006881301007387 */ /* 0x000fe40000100800 */
[----:B------:R-:W-:Y:S01]  /*24830*/  IMAD.MOV.U32 R7, RZ, RZ, R20 ;  /* 0x000000ffff077224 */ /* 0x000fe200078e0014 */
[----:B------:R-:W-:Y:S01]  /*24840*/  ISETP.NE.U32.AND P4, PT, R6, RZ, PT ;  /* 0x000000ff0600720c */ /* 0x000fe20003f85070 */
[----:B------:R1:W-:Y:S01]  /*24850*/  STL [R1+0x684], R20 ;  /* 0x0006841401007387 */ /* 0x0003e20000100800 */
[----:B------:R-:W-:-:S05]  /*24860*/  MOV R6, R19 ;  /* 0x0000001300067202 */ /* 0x000fca0000000f00 */
        /* <DEDUP_REMOVED lines=55> */
[----:B-1----:R-:W-:Y:S01]  /*24be0*/  IMAD.MOV.U32 R6, RZ, RZ, R19 ;  /* 0x000000ffff067224 */ /* 0x002fe200078e0013 */
[----:B------:R-:W-:Y:S01]  /*24bf0*/  STL [R1+0x6b8], R19 ;  /* 0x0006b81301007387 */ /* 0x000fe20000100800 */
[----:B------:R-:W-:Y:S01]  /*24c00*/  IMAD.MOV.U32 R7, RZ, RZ, R20 ;  /* 0x000000ffff077224 */ /* 0x000fe200078e0014 */
[----:B------:R-:W-:Y:S02]  /*24c10*/  IADD3.X R10, PT, PT, R10, UR15, RZ, P6, !PT ;  /* 0x0000000f0a0a7c10 */ /* 0x000fe4000b7fe4ff */
[----:B------:R1:W-:Y:S04]  /*24c20*/  STL [R1+0x6b4], R20 ;  /* 0x0006b41401007387 */ /* 0x0003e80000100800 */
[----:B------:R-:W-:Y:S04]  /*24c30*/  STL [R1+0x6c0], R8 ;  /* 0x0006c00801007387 */ /* 0x000fe80000100800 */
[----:B------:R2:W-:Y:S01]  /*24c40*/  STL [R1+0x6bc], R10 ;  /* 0x0006bc0a01007387 */ /* 0x0005e20000100800 */
[----:B------:R-:W-:-:S03]  /*24c50*/  ISETP.GT.AND P4, PT, R4, 0x31, PT ;  /* 0x000000310400780c */ /* 0x000fc60003f84270 */
[----:B------:R4:W-:Y:S04]  /*24c60*/  LDGSTS.E [R5+0x18200], desc[UR20][R6.64], P5 ;  /* 0x1820000006057fae */ /* 0x0009e8000a9a1014 */
[----:B-1----:R-:W3:Y:S04]  /*24c70*/  LDL.LU R20, [R1+0x6e4] ;  /* 0x0006e40001147983 */ /* 0x002ee80000300800 */
[----:B------:R-:W3:Y:S01]  /*24c80*/  LDL.LU R19, [R1+0x6e8] ;  /* 0x0006e80001137983 */ /* 0x000ee20000300800 */
[----:B----4-:R-:W-:Y:S02]  /*24c90*/  IMAD.MOV.U32 R6, RZ, RZ, R8 ;  /* 0x000000ffff067224 */ /* 0x010fe400078e0008 */
[----:B------:R-:W-:-:S02]  /*24ca0*/  IMAD.MOV.U32 R7, RZ, RZ, R10 ;  /* 0x000000ffff077224 */ /* 0x000fc400078e000a */
[----:B--2---:R-:W2:Y:S04]  /*24cb0*/  LDL.LU R10, [R1+0x6ec] ;  /* 0x0006ec00010a7983 */ /* 0x004ea80000300800 */
[----:B------:R-:W4:Y:S04]  /*24cc0*/  LDL.LU R8, [R1+0x6f0] ;  /* 0x0006f00001087983 */ /* 0x000f280000300800 */
[----:B------:R1:W-:Y:S02]  /*24cd0*/  LDGSTS.E [R5+0x18400], desc[UR20][R6.64], P5 ;  /* 0x1840000006057fae */ /* 0x0003e4000a9a1014 */
[----:B-1----:R-:W-:-:S02]  /*24ce0*/  SEL R6, RZ, 0x4, !P4 ;  /* 0x00000004ff067807 */ /* 0x002fc40006000000 */
[----:B------:R-:W-:Y:S02]  /*24cf0*/  IADD3 R17, P6, PT, R17, UR14, RZ ;  /* 0x0000000e11117c10 */ /* 0x000fe4000ffde0ff */
[----:B------:R-:W-:Y:S02]  /*24d00*/  SEL R6, R6, RZ, !P3 ;  /* 0x000000ff06067207 */ /* 0x000fe40005800000 */
[----:B------:R-:W-:Y:S02]  /*24d10*/  IADD3.X R18, PT, PT, R18, UR15, RZ, P6, !PT ;  /* 0x0000000f12127c10 */ /* 0x000fe4000b7fe4ff */
        /* <DEDUP_REMOVED lines=9> */
[----:B-1----:R-:W-:-:S03]  /*24db0*/  IMAD.MOV.U32 R6, RZ, RZ, R9 ;  /* 0x000000ffff067224 */ /* 0x002fc600078e0009 */
[----:B------:R1:W-:Y:S01]  /*24dc0*/  STL [R1+0x6cc], R12 ;  /* 0x0006cc0c01007387 */ /* 0x0003e20000100800 */
[----:B------:R-:W-:-:S03]  /*24dd0*/  IMAD.MOV.U32 R7, RZ, RZ, R12 ;  /* 0x000000ffff077224 */ /* 0x000fc600078e000c */
[----:B------:R-:W2:Y:S04]  /*24de0*/  LDL.LU R18, [R1+0x6f4] ;  /* 0x0006f40001127983 */ /* 0x000ea80000300800 */
[----:B------:R-:W2:Y:S04]  /*24df0*/  LDL.LU R17, [R1+0x6f8] ;  /* 0x0006f80001117983 */ /* 0x000ea80000300800 */
[----:B-1----:R-:W2:Y:S04]  /*24e00*/  LDL.LU R12, [R1+0x6fc] ;  /* 0x0006fc00010c7983 */ /* 0x002ea80000300800 */
        /* <DEDUP_REMOVED lines=23> */
[----:B------:R-:W-:-:S04]  /*24f80*/  IADD3 R19, P6, PT, R19, UR14, RZ ;  /* 0x0000000e13137c10 */ /* 0x000fc8000ffde0ff */
[----:B------:R-:W-:Y:S02]  /*24f90*/  IADD3.X R20, PT, PT, R20, UR15, RZ, P6, !PT ;  /* 0x0000000f14147c10 */ /* 0x000fe4000b7fe4ff */
[----:B------:R-:W-:Y:S02]  /*24fa0*/  ISETP.NE.U32.AND P5, PT, R6, RZ, PT ;  /* 0x000000ff0600720c */ /* 0x000fe40003fa5070 */
[----:B----4-:R-:W-:Y:S01]  /*24fb0*/  IADD3 R8, P6, PT, R8, UR14, RZ ;  /* 0x0000000e08087c10 */ /* 0x010fe2000ffde0ff */
[----:B------:R-:W-:Y:S01]  /*24fc0*/  IMAD.MOV.U32 R7, RZ, RZ, R20 ;  /* 0x000000ffff077224 */ /* 0x000fe200078e0014 */
[----:B------:R-:W-:Y:S02]  /*24fd0*/  MOV R6, R19 ;  /* 0x0000001300067202 */ /* 0x000fe40000000f00 */
[----:B--2---:R-:W-:Y:S01]  /*24fe0*/  IADD3.X R10, PT, PT, R10, UR15, RZ, P6, !PT ;  /* 0x0000000f0a0a7c10 */ /* 0x004fe2000b7fe4ff */
[----:B------:R-:W-:Y:S04]  /*24ff0*/  STL [R1+0x6e8], R19 ;  /* 0x0006e81301007387 */ /* 0x000fe80000100800 */
        /* <DEDUP_REMOVED lines=70> */
[----:B------:R-:W-:-:S04]  /*25460*/  IADD3 R17, P6, PT, R17, UR14, RZ ;  /* 0x0000000e11117c10 */ /* 0x000fc8000ffde0ff */
[----:B------:R-:W-:Y:S02]  /*25470*/  IADD3.X R18, PT, PT, R18, UR15, RZ, P6, !PT ;  /* 0x0000000f12127c10 */ /* 0x000fe4000b7fe4ff */
[----:B-1----:R-:W-:-:S04]  /*25480*/  SEL R6, RZ, 0x4, !P5 ;  /* 0x00000004ff067807 */ /* 0x002fc80006800000 */
[----:B------:R-:W-:Y:S01]  /*25490*/  SEL R6, R6, RZ, !P3 ;  /* 0x000000ff06067207 */ /* 0x000fe20005800000 */
[----:B------:R-:W-:Y:S01]  /*254a0*/  STL [R1+0x728], R17 ;  /* 0x0007281101007387 */ /* 0x000fe20000100800 */
[----:B------:R-:W-:Y:S01]  /*254b0*/  IMAD.MOV.U32 R7, RZ, RZ, R18 ;  /* 0x000000ffff077224 */ /* 0x000fe200078e0012 */
[----:B------:R-:W-:Y:S02]  /*254c0*/  IADD3 R9, P6, PT, R9, UR14, RZ ;  /* 0x0000000e09097c10 */ /* 0x000fe4000ffde0ff */
[----:B------:R1:W-:Y:S01]  /*254d0*/  STL [R1+0x724], R18 ;  /* 0x0007241201007387 */ /* 0x0003e20000100800 */
[----:B------:R-:W-:Y:S02]  /*254e0*/  ISETP.NE.U32.AND P5, PT, R6, RZ, PT ;  /* 0x000000ff0600720c */ /* 0x000fe40003fa5070 */
[----:B------:R-:W-:Y:S01]  /*254f0*/  IADD3.X R12, PT, PT, R12, UR15, RZ, P6, !PT ;  /* 0x0000000f0c0c7c10 */ /* 0x000fe2000b7fe4ff */
[----:B------:R-:W-:Y:S01]  /*25500*/  STL [R1+0x730], R9 ;  /* 0x0007300901007387 */ /* 0x000fe20000100800 */
[----:B------:R-:W-:-:S03]  /*25510*/  MOV R6, R17 ;  /* 0x0000001100067202 */ /* 0x000fc60000000f00 */
[----:B------:R1:W-:Y:S04]  /*25520*/  STL [R1+0x72c], R12 ;  /* 0x00072c0c01007387 */ /* 0x0003e80000100800 */
[----:B-1----:R-:W2:Y:S04]  /*25530*/  LDL.LU R18, [R1+0x754] ;  /* 0x0007540001127983 */ /* 0x002ea80000300800 */
[----:B------:R-:W2:Y:S04]  /*25540*/  LDL.LU R17, [R1+0x758] ;  /* 0x0007580001117983 */ /* 0x000ea80000300800 */
[----:B------:R1:W-:Y:S02]  /*25550*/  LDGSTS.E [R5+0x19e00], desc[UR20][R6.64], P4 ;  /* 0x19e0000006057fae */ /* 0x0003e4000a1a1014 */
[----:B-1----:R-:W-:-:S02]  /*25560*/  IMAD.MOV.U32 R7, RZ, RZ, R12 ;  /* 0x000000ffff077224 */ /* 0x002fc400078e000c */
        /* <DEDUP_REMOVED lines=26> */
[----:B--2---:R-:W-:Y:S01]  /*25710*/  IADD3.X R20, PT, PT, R20, UR15, RZ, P6, !PT ;  /* 0x0000000f14147c10 */ /* 0x004fe2000b7fe4ff */
[----:B------:R-:W-:Y:S01]  /*25720*/  STL [R1+0x748], R19 ;  /* 0x0007481301007387 */ /* 0x000fe20000100800 */
[----:B------:R-:W-:Y:S02]  /*25730*/  ISETP.NE.U32.AND P4, PT, R6, RZ, PT ;  /* 0x000000ff0600720c */ /* 0x000fe40003f85070 */
[----:B------:R-:W-:Y:S01]  /*25740*/  MOV R6, R19 ;  /* 0x0000001300067202 */ /* 0x000fe20000000f00 */
[----:B------:R1:W-:Y:S01]  /*25750*/  STL [R1+0x744], R20 ;  /* 0x0007441401007387 */ /* 0x0003e20000100800 */
[----:B------:R-:W-:-:S05]  /*25760*/  IMAD.MOV.U32 R7, RZ, RZ, R20 ;  /* 0x000000ffff077224 */ /* 0x000fca00078e0014 */
[----:B------:R2:W-:Y:S01]  /*25770*/  LDGSTS.E [R5+0x1a600], desc[UR20][R6.64], P5 ;  /* 0x1a60000006057fae */ /* 0x0005e2000a9a1014 */
[----:B------:R-:W-:-:S04]  /*25780*/  IADD3 R8, P6, PT, R8, UR14, RZ ;  /* 0x0000000e08087c10 */ /* 0x000fc8000ffde0ff */
[----:B------:R-:W-:Y:S01]  /*25790*/  IADD3.X R10, PT, PT, R10, UR15, RZ, P6, !PT ;  /* 0x0000000f0a0a7c10 */ /* 0x000fe2000b7fe4ff */
[----:B------:R-:W-:Y:S04]  /*257a0*/  STL [R1+0x750], R8 ;  /* 0x0007500801007387 */ /* 0x000fe80000100800 */
[----:B------:R4:W-:Y:S04]  /*257b0*/  STL [R1+0x74c], R10 ;  /* 0x00074c0a01007387 */ /* 0x0009e80000100800 */
[----:B-1----:R-:W3:Y:S01]  /*257c0*/  LDL.LU R20, [R1+0x774] ;  /* 0x0007740001147983 */ /* 0x002ee20000300800 */
[----:B--2---:R-:W-:-:S03]  /*257d0*/  IMAD.MOV.U32 R7, RZ, RZ, R10 ;  /* 0x000000ffff077224 */ /* 0x004fc600078e000a */
[----:B------:R-:W2:Y:S01]  /*257e0*/  LDL.LU R19, [R1+0x778] ;  /* 0x0007780001137983 */ /* 0x000ea20000300800 */
[----:B------:R-:W-:-:S03]  /*257f0*/  IMAD.MOV.U32 R6, RZ, RZ, R8 ;  /* 0x000000ffff067224 */ /* 0x000fc600078e0008 */
[----:B----4-:R-:W4:Y:S04]  /*25800*/  LDL.LU R10, [R1+0x77c] ;  /* 0x00077c00010a7983 */ /* 0x010f280000300800 */
[----:B------:R-:W4:Y:S04]  /*25810*/  LDL.LU R8, [R1+0x780] ;  /* 0x0007800001087983 */ /* 0x000f280000300800 */
[----:B------:R1:W-:Y:S01]  /*25820*/  LDGSTS.E [R5+0x1a800], desc[UR20][R6.64], P4 ;  /* 0x1a80000006057fae */ /* 0x0003e2000a1a1014 */
[----:B------:R-:W-:-:S04]  /*25830*/  IADD3 R17, P5, PT, R17, UR14, RZ ;  /* 0x0000000e11117c10 */ /* 0x000fc8000ffbe0ff */
[----:B------:R-:W-:Y:S01]  /*25840*/  IADD3.X R18, PT, PT, R18, UR15, RZ, P5, !PT ;  /* 0x0000000f12127c10 */ /* 0x000fe2000affe4ff */
[----:B-1----:R-:W-:Y:S01]  /*25850*/  IMAD.MOV.U32 R6, RZ, RZ, R17 ;  /* 0x000000ffff067224 */ /* 0x002fe200078e0011 */
[----:B------:R-:W-:Y:S03]  /*25860*/  STL [R1+0x758], R17 ;  /* 0x0007581101007387 */ /* 0x000fe60000100800 */
[----:B------:R-:W-:Y:S01]  /*25870*/  IMAD.MOV.U32 R7, RZ, RZ, R18 ;  /* 0x000000ffff077224 */ /* 0x000fe200078e0012 */
[----:B------:R1:W-:Y:S01]  /*25880*/  STL [R1+0x754], R18 ;  /* 0x0007541201007387 */ /* 0x0003e20000100800 */
[----:B------:R-:W-:-:S03]  /*25890*/  IADD3 R9, P6, PT, R9, UR14, RZ ;  /* 0x0000000e09097c10 */ /* 0x000fc6000ffde0ff */
[----:B------:R1:W-:Y:S01]  /*258a0*/  LDGSTS.E [R5+0x1aa00], desc[UR20][R6.64], P4 ;  /* 0x1aa0000006057fae */ /* 0x0003e2000a1a1014 */
[----:B------:R-:W-:-:S03]  /*258b0*/  IADD3.X R12, PT, PT, R12, UR15, RZ, P6, !PT ;  /* 0x0000000f0c0c7c10 */ /* 0x000fc6000b7fe4ff */
[----:B------:R-:W-:Y:S04]  /*258c0*/  STL [R1+0x760], R9 ;  /* 0x0007600901007387 */ /* 0x000fe80000100800 */
[----:B------:R1:W-:Y:S01]  /*258d0*/  STL [R1+0x75c], R12 ;  /* 0x00075c0c01007387 */ /* 0x0003e20000100800 */
[----:B------:R-:W-:-:S03]  /*258e0*/  ISETP.GT.AND P5, PT, R4, 0x36, PT ;  /* 0x000000360400780c */ /* 0x000fc60003fa4270 */
[----:B-1----:R-:W4:Y:S01]  /*258f0*/  LDL.LU R18, [R1+0x784] ;  /* 0x0007840001127983 */ /* 0x002f220000300800 */
[----:B------:R-:W-:Y:S02]  /*25900*/  IMAD.MOV.U32 R6, RZ, RZ, R9 ;  /* 0x000000ffff067224 */ /* 0x000fe400078e0009 */
[----:B------:R-:W-:Y:S01]  /*25910*/  IMAD.MOV.U32 R7, RZ, RZ, R12 ;  /* 0x000000ffff077224 */ /* 0x000fe200078e000c */
[----:B------:R-:W4:Y:S04]  /*25920*/  LDL.LU R17, [R1+0x788] ;  /* 0x0007880001117983 */ /* 0x000f280000300800 */
        /* <DEDUP_REMOVED lines=27> */
[----:B-1----:R-:W-:Y:S02]  /*25ae0*/  IMAD.MOV.U32 R6, RZ, RZ, R19 ;  /* 0x000000ffff067224 */ /* 0x002fe400078e0013 */
[----:B------:R-:W-:Y:S01]  /*25af0*/  IMAD.MOV.U32 R7, RZ, RZ, R20 ;  /* 0x000000ffff077224 */ /* 0x000fe200078e0014 */
[----:B------:R-:W-:Y:S01]  /*25b00*/  IADD3.X R10, PT, PT, R10, UR15, RZ, P6, !PT ;  /* 0x0000000f0a0a7c10 */ /* 0x000fe2000b7fe4ff */
[----:B------:R-:W-:Y:S04]  /*25b10*/  STL [R1+0x778], R19 ;  /* 0x0007781301007387 */ /* 0x000fe80000100800 */
[----:B------:R1:W-:Y:S04]  /*25b20*/  STL [R1+0x774], R20 ;  /* 0x0007741401007387 */ /* 0x0003e80000100800 */
[----:B------:R-:W-:Y:S01]  /*25b30*/  STL [R1+0x780], R8 ;  /* 0x0007800801007387 */ /* 0x000fe20000100800 */
[----:B------:R-:W-:-:S03]  /*25b40*/  ISETP.GT.AND P4, PT, R4, 0x37, PT ;  /* 0x000000370400780c */ /* 0x000fc60003f84270 */
[----:B------:R2:W-:Y:S04]  /*25b50*/  LDGSTS.E [R5+0x1b200], desc[UR20][R6.64], P5 ;  /* 0x1b20000006057fae */ /* 0x0005e8000a9a1014 */
[----:B------:R4:W-:Y:S04]  /*25b60*/  STL [R1+0x77c], R10 ;  /* 0x00077c0a01007387 */ /* 0x0009e80000100800 */
[----:B-1----:R-:W3:Y:S01]  /*25b70*/  LDL.LU R20, [R1+0x7a4] ;  /* 0x0007a40001147983 */ /* 0x002ee20000300800 */
[----:B--2---:R-:W-:-:S03]  /*25b80*/  IMAD.MOV.U32 R6, RZ, RZ, R8 ;  /* 0x000000ffff067224 */ /* 0x004fc600078e0008 */
[----:B------:R-:W2:Y:S01]  /*25b90*/  LDL.LU R19, [R1+0x7a8] ;  /* 0x0007a80001137983 */ /* 0x000ea20000300800 */
[----:B------:R-:W-:-:S03]  /*25ba0*/  IMAD.MOV.U32 R7, RZ, RZ, R10 ;  /* 0x000000ffff077224 */ /* 0x000fc600078e000a */
[----:B----4-:R-:W4:Y:S04]  /*25bb0*/  LDL.LU R10, [R1+0x7ac] ;  /* 0x0007ac00010a7983 */ /* 0x010f280000300800 */
[----:B------:R1:W-:Y:S04]  /*25bc0*/  LDGSTS.E [R5+0x1b400], desc[UR20][R6.64], P5 ;  /* 0x1b40000006057fae */ /* 0x0003e8000a9a1014 */
[----:B------:R-:W4:Y:S01]  /*25bd0*/  LDL.LU R8, [R1+0x7b0] ;  /* 0x0007b00001087983 */ /* 0x000f220000300800 */
[----:B-1----:R-:W-:-:S04]  /*25be0*/  SEL R6, RZ, 0x4, !P4 ;  /* 0x00000004ff067807 */ /* 0x002fc80006000000 */
[----:B------:R-:W-:Y:S02]  /*25bf0*/  SEL R6, R6, RZ, !P3 ;  /* 0x000000ff06067207 */ /* 0x000fe40005800000 */
[----:B------:R-:W-:-:S04]  /*25c00*/  IADD3 R17, P6, PT, R17, UR14, RZ ;  /* 0x0000000e11117c10 */ /* 0x000fc8000ffde0ff */
[----:B------:R-:W-:Y:S02]  /*25c10*/  IADD3.X R18, PT, PT, R18, UR15, RZ, P6, !PT ;  /* 0x0000000f12127c10 */ /* 0x000fe4000b7fe4ff */
[----:B------:R-:W-:-:S03]  /*25c20*/  IADD3 R9, P6, PT, R9, UR14, RZ ;  /* 0x0000000e09097c10 */ /* 0x000fc6000ffde0ff */
        /* <DEDUP_REMOVED lines=9> */
[----:B-1----:R-:W4:Y:S04]  /*25cc0*/  LDL.LU R18, [R1+0x7b4] ;  /* 0x0007b40001127983 */ /* 0x002f280000300800 */
[----:B------:R-:W4:Y:S01]  /*25cd0*/  LDL.LU R17, [R1+0x7b8] ;  /* 0x0007b80001117983 */ /* 0x000f220000300800 */
[----:B------:R-:W-:-:S02]  /*25ce0*/  IMAD.MOV.U32 R7, RZ, RZ, R12 ;  /* 0x000000ffff077224 */ /* 0x000fc400078e000c */
[----:B------:R-:W-:Y:S01]  /*25cf0*/  IMAD.MOV.U32 R6, RZ, RZ, R9 ;  /* 0x000000ffff067224 */ /* 0x000fe200078e0009 */
[----:B------:R-:W4:Y:S04]  /*25d00*/  LDL.LU R12, [R1+0x7bc] ;  /* 0x0007bc00010c7983 */ /* 0x000f280000300800 */
[----:B------:R-:W4:Y:S04]  /*25d10*/  LDL.LU R9, [R1+0x7c0] ;  /* 0x0007c00001097983 */ /* 0x000f280000300800 */
        /* <DEDUP_REMOVED lines=21> */
[----:B------:R-:W-:-:S04]  /*25e70*/  SEL R6, R6, RZ, !P3 ;  /* 0x000000ff06067207 */ /* 0x000fc80005800000 */
[----:B------:R-:W-:Y:S02]  /*25e80*/  ISETP.NE.U32.AND P5, PT, R6, RZ, PT ;  /* 0x000000ff0600720c */ /* 0x000fe40003fa5070 */
[----:B--2---:R-:W-:-:S04]  /*25e90*/  IADD3 R19, P6, PT, R19, UR14, RZ ;  /* 0x0000000e13137c10 */ /* 0x004fc8000ffde0ff */
[----:B------:R-:W-:Y:S01]  /*25ea0*/  IADD3.X R20, PT, PT, R20, UR15, RZ, P6, !PT ;  /* 0x0000000f14147c10 */ /* 0x000fe2000b7fe4ff */
[----:B------:R-:W-:Y:S01]  /*25eb0*/  STL [R1+0x7a8], R19 ;  /* 0x0007a81301007387 */ /* 0x000fe20000100800 */
[----:B------:R-:W-:Y:S02]  /*25ec0*/  MOV R6, R19 ;  /* 0x0000001300067202 */ /* 0x000fe40000000f00 */
[----:B----4-:R-:W-:Y:S01]  /*25ed0*/  IADD3 R8, P6, PT, R8, UR14, RZ ;  /* 0x0000000e08087c10 */ /* 0x010fe2000ffde0ff */
[----:B------:R-:W-:-:S03]  /*25ee0*/  IMAD.MOV.U32 R7, RZ, RZ, R20 ;  /* 0x000000ffff077224 */ /* 0x000fc600078e0014 */
[----:B------:R-:W-:Y:S01]  /*25ef0*/  IADD3.X R10, PT, PT, R10, UR15, RZ, P6, !PT ;  /* 0x0000000f0a0a7c10 */ /* 0x000fe2000b7fe4ff */
        /* <DEDUP_REMOVED lines=37> */
[----:B------:R1:W-:Y:S01]  /*26150*/  STL [R1+0x7c4], R16 ;  /* 0x0007c41001007387 */ /* 0x0003e20000100800 */
[----:B------:R-:W-:-:S05]  /*26160*/  IMAD.MOV.U32 R7, RZ, RZ, R16 ;  /* 0x000000ffff077224 */ /* 0x000fca00078e0010 */
[----:B------:R3:W-:Y:S01]  /*26170*/  LDGSTS.E [R5+0x1c600], desc[UR20][R6.64], P5 ;  /* 0x1c60000006057fae */ /* 0x0007e2000a9a1014 */
[----:B------:R-:W-:-:S04]  /*26180*/  IADD3 R13, P6, PT, R13, UR14, RZ ;  /* 0x0000000e0d0d7c10 */ /* 0x000fc8000ffde0ff */
[----:B------:R-:W-:Y:S01]  /*26190*/  IADD3.X R14, PT, PT, R14, UR15, RZ, P6, !PT ;  /* 0x0000000f0e0e7c10 */ /* 0x000fe2000b7fe4ff */
[----:B------:R-:W-:Y:S04]  /*261a0*/  STL [R1+0x7d0], R13 ;  /* 0x0007d00d01007387 */ /* 0x000fe80000100800 */
[----:B------:R3:W-:Y:S04]  /*261b0*/  STL [R1+0x7cc], R14 ;  /* 0x0007cc0e01007387 */ /* 0x0007e80000100800 */
[----:B-1----:R-:W2:Y:S01]  /*261c0*/  LDL.LU R16, [R1+0x7f4] ;  /* 0x0007f40001107983 */ /* 0x002ea20000300800 */
[----:B---3--:R-:W-:-:S03]  /*261d0*/  IMAD.MOV.U32 R7, RZ, RZ, R14 ;  /* 0x000000ffff077224 */ /* 0x008fc600078e000e */
[----:B------:R-:W3:Y:S01]  /*261e0*/  LDL.LU R15, [R1+0x7f8] ;  /* 0x0007f800010f7983 */ /* 0x000ee20000300800 */
[----:B------:R-:W-:-:S03]  /*261f0*/  IMAD.MOV.U32 R6, RZ, RZ, R13 ;  /* 0x000000ffff067224 */ /* 0x000fc600078e000d */
[----:B------:R-:W3:Y:S04]  /*26200*/  LDL.LU R14, [R1+0x7fc] ;  /* 0x0007fc00010e7983 */ /* 0x000ee80000300800 */
        /* <DEDUP_REMOVED lines=23> */
[----:B-1----:R-:W-:Y:S01]  /*26380*/  SEL R6, RZ, 0x4, !P5 ;  /* 0x00000004ff067807 */ /* 0x002fe20006800000 */
[----:B------:R-:W-:Y:S03]  /*26390*/  STL [R1+0x7e8], R17 ;  /* 0x0007e81101007387 */ /* 0x000fe60000100800 */
[----:B------:R-:W-:Y:S01]  /*263a0*/  SEL R6, R6, RZ, !P3 ;  /* 0x000000ff06067207 */ /* 0x000fe20005800000 */
[----:B------:R1:W-:Y:S01]  /*263b0*/  STL [R1+0x7e4], R18 ;  /* 0x0007e41201007387 */ /* 0x0003e20000100800 */
[----:B------:R-:W-:Y:S01]  /*263c0*/  IMAD.MOV.U32 R7, RZ, RZ, R18 ;  /* 0x000000ffff077224 */ /* 0x000fe200078e0012 */
[----:B------:R-:W-:-:S04]  /*263d0*/  IADD3 R9, P6, PT, R9, UR14, RZ ;  /* 0x0000000e09097c10 */ /* 0x000fc8000ffde0ff */
[----:B------:R-:W-:Y:S01]  /*263e0*/  IADD3.X R12, PT, PT, R12, UR15, RZ, P6, !PT ;  /* 0x0000000f0c0c7c10 */ /* 0x000fe2000b7fe4ff */
[----:B------:R-:W-:Y:S01]  /*263f0*/  STL [R1+0x7f0], R9 ;  /* 0x0007f00901007387 */ /* 0x000fe20000100800 */
[----:B------:R-:W-:Y:S02]  /*26400*/  ISETP.NE.U32.AND P5, PT, R6, RZ, PT ;  /* 0x000000ff0600720c */ /* 0x000fe40003fa5070 */
[----:B------:R-:W-:Y:S01]  /*26410*/  MOV R6, R17 ;  /* 0x0000001100067202 */ /* 0x000fe20000000f00 */
        /* <DEDUP_REMOVED lines=9> */
[----:B---3--:R-:W-:-:S04]  /*264b0*/  IADD3 R15, P4, PT, R15, UR14, RZ ;  /* 0x0000000e0f0f7c10 */ /* 0x008fc8000ff9e0ff */
[----:B------:R-:W-:Y:S02]  /*264c0*/  IADD3.X R16, PT, PT, R16, UR15, RZ, P4, !PT ;  /* 0x0000000f10107c10 */ /* 0x000fe4000a7fe4ff */
[----:B------:R-:W-:Y:S01]  /*264d0*/  IADD3 R13, P6, PT, R13, UR14, RZ ;  /* 0x0000000e0d0d7c10 */ /* 0x000fe2000ffde0ff */
[----:B-1----:R-:W-:Y:S02]  /*264e0*/  IMAD.MOV.U32 R6, RZ, RZ, R15 ;  /* 0x000000ffff067224 */ /* 0x002fe400078e000f */
[----:B------:R-:W-:Y:S01]  /*264f0*/  IMAD.MOV.U32 R7, RZ, RZ, R16 ;  /* 0x000000ffff077224 */ /* 0x000fe200078e0010 */
[----:B------:R-:W-:Y:S01]  /*26500*/  IADD3.X R14, PT, PT, R14, UR15, RZ, P6, !PT ;  /* 0x0000000f0e0e7c10 */ /* 0x000fe2000b7fe4ff */
[----:B------:R1:W-:Y:S04]  /*26510*/  STL [R1+0x7f8], R15 ;  /* 0x0007f80f01007387 */ /* 0x0003e80000100800 */
[----:B------:R-:W-:Y:S04]  /*26520*/  STL [R1+0x7f4], R16 ;  /* 0x0007f41001007387 */ /* 0x000fe80000100800 */
[----:B------:R3:W-:Y:S04]  /*26530*/  STL [R1+0x800], R13 ;  /* 0x0008000d01007387 */ /* 0x0007e80000100800 */
[----:B------:R3:W-:Y:S04]  /*26540*/  LDGSTS.E [R5+0x1d200], desc[UR20][R6.64], P5 ;  /* 0x1d20000006057fae */ /* 0x0007e8000a9a1014 */
[----:B------:R3:W-:Y:S04]  /*26550*/  STL [R1+0x7fc], R14 ;  /* 0x0007fc0e01007387 */ /* 0x0007e80000100800 */
[----:B-1----:R-:W2:Y:S01]  /*26560*/  LDL.LU R15, [R1+0x824] ;  /* 0x00082400010f7983 */ /* 0x002ea20000300800 */
[----:B---3--:R-:W-:-:S03]  /*26570*/  IMAD.MOV.U32 R6, RZ, RZ, R13 ;  /* 0x000000ffff067224 */ /* 0x008fc600078e000d */
[----:B------:R-:W3:Y:S01]  /*26580*/  LDL.LU R13, [R1+0x828] ;  /* 0x00082800010d7983 */ /* 0x000ee20000300800 */
[----:B------:R-:W-:-:S03]  /*26590*/  IMAD.MOV.U32 R7, RZ, RZ, R14 ;  /* 0x000000ffff077224 */ /* 0x000fc600078e000e */
[----:B------:R-:W3:Y:S04]  /*265a0*/  LDL.LU R16, [R1+0x82c] ;  /* 0x00082c0001107983 */ /* 0x000ee80000300800 */
[----:B------:R-:W3:Y:S01]  /*265b0*/  LDL.LU R14, [R1+0x830] ;  /* 0x00083000010e7983 */ /* 0x000ee20000300800 */
[----:B------:R-:W-:-:S03]  /*265c0*/  ISETP.GT.AND P4, PT, R4, 0x3b, PT ;  /* 0x0000003b0400780c */ /* 0x000fc60003f84270 */
[----:B------:R1:W-:Y:S02]  /*265d0*/  LDGSTS.E [R5+0x1d400], desc[UR20][R6.64], P5 ;  /* 0x1d40000006057fae */ /* 0x0003e4000a9a1014 */
[----:B-1----:R-:W-:-:S04]  /*265e0*/  SEL R6, RZ, 0x4, !P4 ;  /* 0x00000004ff067807 */ /* 0x002fc80006000000 */
[----:B------:R-:W-:-:S04]  /*265f0*/  SEL R6, R6, RZ, !P3 ;  /* 0x000000ff06067207 */ /* 0x000fc80005800000 */
[----:B------:R-:W-:Y:S02]  /*26600*/  ISETP.NE.U32.AND P4, PT, R6, RZ, PT ;  /* 0x000000ff0600720c */ /* 0x000fe40003f85070 */
[----:B----4-:R-:W-:-:S04]  /*26610*/  IADD3 R19, P6, PT, R19, UR14, RZ ;  /* 0x0000000e13137c10 */ /* 0x010fc8000ffde0ff */
[----:B--2---:R-:W-:Y:S01]  /*26620*/  IADD3.X R20, PT, PT, R20, UR15, RZ, P6, !PT ;  /* 0x0000000f14147c10 */ /* 0x004fe2000b7fe4ff */
        /* <DEDUP_REMOVED lines=9> */
[----:B-1----:R-:W3:Y:S04]  /*266c0*/  LDL.LU R20, [R1+0x834] ;  /* 0x0008340001147983 */ /* 0x002ee80000300800 */
[----:B------:R-:W3:Y:S01]  /*266d0*/  LDL.LU R19, [R1+0x838] ;  /* 0x0008380001137983 */ /* 0x000ee20000300800 */
[----:B--2---:R-:W-:-:S02]  /*266e0*/  IMAD.MOV.U32 R7, RZ, RZ, R10 ;  /* 0x000000ffff077224 */ /* 0x004fc400078e000a */
[----:B------:R-:W-:Y:S01]  /*266f0*/  IMAD.MOV.U32 R6, RZ, RZ, R8 ;  /* 0x000000ffff067224 */ /* 0x000fe200078e0008 */
[----:B----4-:R-:W2:Y:S04]  /*26700*/  LDL.LU R10, [R1+0x83c] ;  /* 0x00083c00010a7983 */ /* 0x010ea80000300800 */
        /* <DEDUP_REMOVED lines=8> */
[----:B------:R-:W-:-:S03]  /*26790*/  ISETP.GT.AND P5, PT, R4, 0x3c, PT ;  /* 0x0000003c0400780c */ /* 0x000fc60003fa4270 */
[----:B------:R1:W-:Y:S01]  /*267a0*/  LDGSTS.E [R5+0x1da00], desc[UR20][R6.64], P4 ;  /* 0x1da0000006057fae */ /* 0x0003e2000a1a1014 */
[----:B------:R-:W-:-:S04]  /*267b0*/  IADD3 R9, P6, PT, R9, UR14, RZ ;  /* 0x0000000e09097c10 */ /* 0x000fc8000ffde0ff */
[----:B------:R-:W-:Y:S01]  /*267c0*/  IADD3.X R12, PT, PT, R12, UR15, RZ, P6, !PT ;  /* 0x0000000f0c0c7c10 */ /* 0x000fe2000b7fe4ff */
[----:B------:R1:W-:Y:S02]  /*267d0*/  STL [R1+0x820], R9 ;  /* 0x0008200901007387 */ /* 0x0003e40000100800 */
[----:B-1----:R-:W-:Y:S02]  /*267e0*/  IMAD.MOV.U32 R6, RZ, RZ, R9 ;  /* 0x000000ffff067224 */ /* 0x002fe400078e0009 */
[----:B------:R1:W-:Y:S01]  /*267f0*/  STL [R1+0x81c], R12 ;  /* 0x00081c0c01007387 */ /* 0x0003e20000100800 */
[----:B------:R-:W-:-:S03]  /*26800*/  IMAD.MOV.U32 R7, RZ, RZ, R12 ;  /* 0x000000ffff077224 */ /* 0x000fc600078e000c */
[----:B------:R-:W2:Y:S04]  /*26810*/  LDL.LU R18, [R1+0x844] ;  /* 0x0008440001127983 */ /* 0x000ea80000300800 */
[----:B------:R-:W2:Y:S04]  /*26820*/  LDL.LU R9, [R1+0x848] ;  /* 0x0008480001097983 */ /* 0x000ea80000300800 */
[----:B------:R1:W-:Y:S04]  /*26830*/  LDGSTS.E [R5+0x1dc00], desc[UR20][R6.64], P4 ;  /* 0x1dc0000006057fae */ /* 0x0003e8000a1a1014 */
[----:B------:R-:W2:Y:S04]  /*26840*/  LDL.LU R17, [R1+0x84c] ;  /* 0x00084c0001117983 */ /* 0x000ea80000300800 */
[----:B-1----:R-:W2:Y:S01]  /*26850*/  LDL.LU R12, [R1+0x850] ;  /* 0x00085000010c7983 */ /* 0x002ea20000300800 */
[----:B------:R-:W-:-:S04]  /*26860*/  SEL R6, RZ, 0x4, !P5 ;  /* 0x00000004ff067807 */ /* 0x000fc80006800000 */
[----:B------:R-:W-:-:S04]  /*26870*/  SEL R6, R6, RZ, !P3 ;  /* 0x000000ff06067207 */ /* 0x000fc80005800000 */
[----:B------:R-:W-:Y:S02]  /*26880*/  ISETP.NE.U32.AND P5, PT, R6, RZ, PT ;  /* 0x000000ff0600720c */ /* 0x000fe40003fa5070 */
[----:B---3--:R-:W-:-:S04]  /*26890*/  IADD3 R13, P6, PT, R13, UR14, RZ ;  /* 0x0000000e0d0d7c10 */ /* 0x008fc8000ffde0ff */
[----:B------:R-:W-:Y:S02]  /*268a0*/  IADD3.X R15, PT, PT, R15, UR15, RZ, P6, !PT ;  /* 0x0000000f0f0f7c10 */ /* 0x000fe4000b7fe4ff */
[----:B------:R-:W-:-:S03]  /*268b0*/  IADD3 R14, P6, PT, R14, UR14, RZ ;  /* 0x0000000e0e0e7c10 */ /* 0x000fc6000ffde0ff */
[----:B------:R-:W-:Y:S01]  /*268c0*/  IMAD.MOV.U32 R7, RZ, RZ, R15 ;  /* 0x000000ffff077224 */ /* 0x000fe200078e000f */
[----:B------:R-:W-:Y:S01]  /*268d0*/  MOV R6, R13 ;  /* 0x0000000d00067202 */ /* 0x000fe20000000f00 */
[----:B------:R-:W-:Y:S01]  /*268e0*/  STL [R1+0x828], R13 ;  /* 0x0008280d01007387 */ /* 0x000fe20000100800 */
[----:B------:R-:W-:-:S03]  /*268f0*/  IADD3.X R16, PT, PT, R16, UR15, RZ, P6, !PT ;  /* 0x0000000f10107c10 */ /* 0x000fc6000b7fe4ff */
[----:B------:R1:W-:Y:S04]  /*26900*/  STL [R1+0x824], R15 ;  /* 0x0008240f01007387 */ /* 0x0003e80000100800 */
[----:B------:R3:W-:Y:S04]  /*26910*/  LDGSTS.E [R5+0x1de00], desc[UR20][R6.64], P4 ;  /* 0x1de0000006057fae */ /* 0x0007e8000a1a1014 */
[----:B-1----:R-:W2:Y:S04]  /*26920*/  LDL.LU R15, [R1+0x858] ;  /* 0x00085800010f7983 */ /* 0x002ea80000300800 */
[----:B------:R-:W-:Y:S01]  /*26930*/  STL [R1+0x830], R14 ;  /* 0x0008300e01007387 */ /* 0x000fe20000100800 */
[----:B---3--:R-:W-:-:S03]  /*26940*/  IMAD.MOV.U32 R7, RZ, RZ, R16 ;  /* 0x000000ffff077224 */ /* 0x008fc600078e0010 */
[----:B------:R1:W-:Y:S01]  /*26950*/  STL [R1+0x82c], R16 ;  /* 0x00082c1001007387 */ /* 0x0003e20000100800 */
[----:B------:R-:W-:-:S03]  /*26960*/  IMAD.MOV.U32 R6, RZ, RZ, R14 ;  /* 0x000000ffff067224 */ /* 0x000fc600078e000e */
[----:B------:R-:W3:Y:S04]  /*26970*/  LDL.LU R13, [R1+0x860] ;  /* 0x00086000010d7983 */ /* 0x000ee80000300800 */
[----:B------:R4:W-:Y:S04]  /*26980*/  LDGSTS.E [R5+0x1e000], desc[UR20][R6.64], P5 ;  /* 0x1e00000006057fae */ /* 0x0009e8000a9a1014 */
[----:B-1----:R-:W3:Y:S04]  /*26990*/  LDL.LU R16, [R1+0x854] ;  /* 0x0008540001107983 */ /* 0x002ee80000300800 */
[----:B------:R-:W3:Y:S01]  /*269a0*/  LDL.LU R14, [R1+0x85c] ;  /* 0x00085c00010e7983 */ /* 0x000ee20000300800 */
[----:B------:R-:W-:-:S04]  /*269b0*/  IADD3 R19, P4, PT, R19, UR14, RZ ;  /* 0x0000000e13137c10 */ /* 0x000fc8000ff9e0ff */
[----:B------:R-:W-:Y:S01]  /*269c0*/  IADD3.X R20, PT, PT, R20, UR15, RZ, P4, !PT ;  /* 0x0000000f14147c10 */ /* 0x000fe2000a7fe4ff */
[----:B----4-:R-:W-:Y:S01]  /*269d0*/  IMAD.MOV.U32 R6, RZ, RZ, R19 ;  /* 0x000000ffff067224 */ /* 0x010fe200078e0013 */
[----:B------:R-:W-:-:S03]  /*269e0*/  IADD3 R8, P6, PT, R8, UR14, RZ ;  /* 0x0000000e08087c10 */ /* 0x000fc6000ffde0ff */
[----:B------:R-:W-:Y:S01]  /*269f0*/  IMAD.MOV.U32 R7, RZ, RZ, R20 ;  /* 0x000000ffff077224 */ /* 0x000fe200078e0014 */
[----:B--2---:R-:W-:Y:S01]  /*26a00*/  IADD3.X R10, PT, PT, R10, UR15, RZ, P6, !PT ;  /* 0x0000000f0a0a7c10 */ /* 0x004fe2000b7fe4ff */
[----:B------:R-:W-:Y:S01]  /*26a10*/  STL [R1+0x838], R19 ;  /* 0x0008381301007387 */ /* 0x000fe20000100800 */
[----:B------:R-:W-:-:S03]  /*26a20*/  ISETP.GT.AND P4, PT, R4, 0x3d, PT ;  /* 0x0000003d0400780c */ /* 0x000fc60003f84270 */
[----:B------:R-:W-:Y:S04]  /*26a30*/  STL [R1+0x834], R20 ;  /* 0x0008341401007387 */ /* 0x000fe80000100800 */
[----:B------:R1:W-:Y:S04]  /*26a40*/  LDGSTS.E [R5+0x1e200], desc[UR20][R6.64], P5 ;  /* 0x1e20000006057fae */ /* 0x0003e8000a9a1014 */
[----:B------:R-:W-:Y:S04]  /*26a50*/  STL [R1+0x840], R8 ;  /* 0x0008400801007387 */ /* 0x000fe80000100800 */
[----:B------:R2:W-:Y:S01]  /*26a60*/  STL [R1+0x83c], R10 ;  /* 0x00083c0a01007387 */ /* 0x0005e20000100800 */
[----:B-1----:R-:W-:-:S02]  /*26a70*/  IMAD.MOV.U32 R6, RZ, RZ, R8 ;  /* 0x000000ffff067224 */ /* 0x002fc400078e0008 */
[----:B------:R-:W-:Y:S02]  /*26a80*/  IMAD.MOV.U32 R7, RZ, RZ, R10 ;  /* 0x000000ffff077224 */ /* 0x000fe400078e000a */
[----:B--2---:R-:W2:Y:S04]  /*26a90*/  LDL.LU R10, [R1+0x864] ;  /* 0x00086400010a7983 */ /* 0x004ea80000300800 */
[----:B------:R-:W4:Y:S04]  /*26aa0*/  LDL.LU R8, [R1+0x868] ;  /* 0x0008680001087983 */ /* 0x000f280000300800 */
[----:B------:R1:W-:Y:S02]  /*26ab0*/  LDGSTS.E [R5+0x1e400], desc[UR20][R6.64], P5 ;  /* 0x1e40000006057fae */ /* 0x0003e4000a9a1014 */
[----:B-1----:R-:W-:-:S04]  /*26ac0*/  SEL R6, RZ, 0x4, !P4 ;  /* 0x00000004ff067807 */ /* 0x002fc80006000000 */
[----:B------:R-:W-:Y:S02]  /*26ad0*/  SEL R6, R6, RZ, !P3 ;  /* 0x000000ff06067207 */ /* 0x000fe40005800000 */
[----:B------:R-:W-:-:S04]  /*26ae0*/  IADD3 R9, P6, PT, R9, UR14, RZ ;  /* 0x0000000e09097c10 */ /* 0x000fc8000ffde0ff */
[----:B------:R-:W-:Y:S02]  /*26af0*/  IADD3.X R18, PT, PT, R18, UR15, RZ, P6, !PT ;  /* 0x0000000f12127c10 */ /* 0x000fe4000b7fe4ff */
[----:B------:R-:W-:Y:S01]  /*26b00*/  ISETP.NE.U32.AND P4, PT, R6, RZ, PT ;  /* 0x000000ff0600720c */ /* 0x000fe20003f85070 */
[----:B------:R1:W-:Y:S01]  /*26b10*/  STL [R1+0x848], R9 ;  /* 0x0008480901007387 */ /* 0x0003e20000100800 */
[----:B------:R-:W-:Y:S02]  /*26b20*/  MOV R6, R9 ;  /* 0x0000000900067202 */ /* 0x000fe40000000f00 */
[----:B------:R-:W-:Y:S01]  /*26b30*/  IADD3 R12, P6, PT, R12, UR14, RZ ;  /* 0x0000000e0c0c7c10 */ /* 0x000fe2000ffde0ff */
[----:B------:R-:W-:Y:S01]  /*26b40*/  IMAD.MOV.U32 R7, RZ, RZ, R18 ;  /* 0x000000ffff077224 */ /* 0x000fe200078e0012 */
[----:B------:R-:W-:Y:S02]  /*26b50*/  STL [R1+0x844], R18 ;  /* 0x0008441201007387 */ /* 0x000fe40000100800 */
[----:B------:R-:W-:-:S02]  /*26b60*/  IADD3.X R17, PT, PT, R17, UR15, RZ, P6, !PT ;  /* 0x0000000f11117c10 */ /* 0x000fc4000b7fe4ff */
[----:B-1----:R-:W2:Y:S04]  /*26b70*/  LDL.LU R9, [R1+0x870] ;  /* 0x0008700001097983 */ /* 0x002ea80000300800 */
[----:B------:R1:W-:Y:S04]  /*26b80*/  STL [R1+0x850], R12 ;  /* 0x0008500c01007387 */ /* 0x0003e80000100800 */
[----:B------:R1:W-:Y:S04]  /*26b90*/  STL [R1+0x84c], R17 ;  /* 0x00084c1101007387 */ /* 0x0003e80000100800 */
[----:B------:R1:W-:Y:S04]  /*26ba0*/  LDGSTS.E [R5+0x1e600], desc[UR20][R6.64], P5 ;  /* 0x1e60000006057fae */ /* 0x0003e8000a9a1014 */
[----:B------:R-:W2:Y:S01]  /*26bb0*/  LDL.LU R21, [R1+0x878] ;  /* 0x0008780001157983 */ /* 0x000ea20000300800 */
[----:B-1----:R-:W-:-:S03]  /*26bc0*/  IMAD.MOV.U32 R6, RZ, RZ, R12 ;  /* 0x000000ffff067224 */ /* 0x002fc600078e000c */
[----:B------:R-:W2:Y:S04]  /*26bd0*/  LDL.LU R12, [R1+0x86c] ;  /* 0x00086c00010c7983 */ /* 0x000ea80000300800 */
[----:B------:R-:W2:Y:S01]  /*26be0*/  LDL.LU R22, [R1+0x874] ;  /* 0x0008740001167983 */ /* 0x000ea20000300800 */
[----:B------:R-:W-:-:S05]  /*26bf0*/  IMAD.MOV.U32 R7, RZ, RZ, R17 ;  /* 0x000000ffff077224 */ /* 0x000fca00078e0011 */
[----:B------:R1:W-:Y:S01]  /*26c00*/  LDGSTS.E [R5+0x1e800], desc[UR20][R6.64], P4 ;  /* 0x1e80000006057fae */ /* 0x0003e2000a1a1014 */
[----:B------:R-:W-:-:S05]  /*26c10*/  IADD3 R15, P5, PT, R15, UR14, RZ ;  /* 0x0000000e0f0f7c10 */ /* 0x000fca000ffbe0ff */
[----:B------:R-:W-:Y:S01]  /*26c20*/  STL [R1+0x858], R15 ;  /* 0x0008580f01007387 */ /* 0x000fe20000100800 */
[----:B---3--:R-:W-:Y:S02]  /*26c30*/  IADD3 R13, P6, PT, R13, UR14, RZ ;  /* 0x0000000e0d0d7c10 */ /* 0x008fe4000ffde0ff */
[----:B------:R-:W-:Y:S02]  /*26c40*/  IADD3.X R16, PT, PT, R16, UR15, RZ, P5, !PT ;  /* 0x0000000f10107c10 */ /* 0x000fe4000affe4ff */
[----:B------:R-:W-:-:S03]  /*26c50*/  IADD3.X R14, PT, PT, R14, UR15, RZ, P6, !PT ;  /* 0x0000000f0e0e7c10 */ /* 0x000fc6000b7fe4ff */
[----:B------:R3:W-:Y:S04]  /*26c60*/  STL [R1+0x854], R16 ;  /* 0x0008541001007387 */ /* 0x0007e80000100800 */
[----:B------:R-:W-:Y:S04]  /*26c70*/  STL [R1+0x860], R13 ;  /* 0x0008600d01007387 */ /* 0x000fe80000100800 */
[----:B------:R-:W2:Y:S04]  /*26c80*/  LDL.LU R20, [R1+0x87c] ;  /* 0x00087c0001147983 */ /* 0x000ea80000300800 */
[----:B------:R1:W-:Y:S04]  /*26c90*/  STL [R1+0x85c], R14 ;  /* 0x00085c0e01007387 */ /* 0x0003e80000100800 */
[----:B------:R-:W2:Y:S04]  /*26ca0*/  LDL.LU R19, [R1+0x880] ;  /* 0x0008800001137983 */ /* 0x000ea80000300800 */
[----:B------:R-:W2:Y:S04]  /*26cb0*/  LDL.LU R18, [R1+0x884] ;  /* 0x0008840001127983 */ /* 0x000ea80000300800 */
[----:B------:R-:W2:Y:S01]  /*26cc0*/  LDL.LU R17, [R1+0x888] ;  /* 0x0008880001117983 */ /* 0x000ea20000300800 */
[----:B-1----:R-:W-:-:S02]  /*26cd0*/  IMAD.MOV.U32 R6, RZ, RZ, R15 ;  /* 0x000000ffff067224 */ /* 0x002fc400078e000f */
[----:B------:R-:W-:Y:S02]  /*26ce0*/  IMAD.MOV.U32 R7, RZ, RZ, R16 ;  /* 0x000000ffff077224 */ /* 0x000fe400078e0010 */
        /* <DEDUP_REMOVED lines=18> */
[----:B------:R2:W-:Y:S04]  /*26e10*/  LDGSTS.E [R5+0x1ee00], desc[UR20][R6.64], P4 ;  /* 0x1ee0000006057fae */ /* 0x0005e8000a1a1014 */
[----:B-1----:R-:W4:Y:S04]  /*26e20*/  LDL.LU R10, [R1+0x8a4] ;  /* 0x0008a400010a7983 */ /* 0x002f280000300800 */
[----:B------:R-:W4:Y:S01]  /*26e30*/  LDL.LU R8, [R1+0x8ac] ;  /* 0x0008ac0001087983 */ /* 0x000f220000300800 */
[----:B------:R-:W-:-:S05]  /*26e40*/  IADD3 R9, P4, PT, R9, UR14, RZ ;  /* 0x0000000e09097c10 */ /* 0x000fca000ff9e0ff */
[----:B------:R-:W-:Y:S01]  /*26e50*/  STL [R1+0x870], R9 ;  /* 0x0008700901007387 */ /* 0x000fe20000100800 */
[----:B--2---:R-:W-:Y:S01]  /*26e60*/  IMAD.MOV.U32 R6, RZ, RZ, R9 ;  /* 0x000000ffff067224 */ /* 0x004fe200078e0009 */
[----:B------:R-:W-:Y:S02]  /*26e70*/  IADD3 R21, P6, PT, R21, UR14, RZ ;  /* 0x0000000e15157c10 */ /* 0x000fe4000ffde0ff */
[----:B------:R-:W-:-:S05]  /*26e80*/  IADD3.X R12, PT, PT, R12, UR15, RZ, P4, !PT ;  /* 0x0000000f0c0c7c10 */ /* 0x000fca000a7fe4ff */
[----:B------:R1:W-:Y:S01]  /*26e90*/  STL [R1+0x86c], R12 ;  /* 0x00086c0c01007387 */ /* 0x0003e20000100800 */
[----:B------:R-:W-:Y:S01]  /*26ea0*/  IMAD.MOV.U32 R7, RZ, RZ, R12 ;  /* 0x000000ffff077224 */ /* 0x000fe200078e000c */
[----:B------:R-:W-:Y:S02]  /*26eb0*/  IADD3.X R22, PT, PT, R22, UR15, RZ, P6, !PT ;  /* 0x0000000f16167c10 */ /* 0x000fe4000b7fe4ff */
[----:B------:R-:W-:Y:S04]  /*26ec0*/  STL [R1+0x878], R21 ;  /* 0x0008781501007387 */ /* 0x000fe80000100800 */
[----:B------:R2:W-:Y:S04]  /*26ed0*/  LDGSTS.E [R5+0x1f000], desc[UR20][R6.64], P5 ;  /* 0x1f00000006057fae */ /* 0x0005e8000a9a1014 */
[----:B-1----:R-:W4:Y:S04]  /*26ee0*/  LDL.LU R12, [R1+0x8a0] ;  /* 0x0008a000010c7983 */ /* 0x002f280000300800 */
[----:B------:R-:W-:Y:S04]  /*26ef0*/  STL [R1+0x874], R22 ;  /* 0x0008741601007387 */ /* 0x000fe80000100800 */
[----:B------:R-:W4:Y:S01]  /*26f00*/  LDL.LU R9, [R1+0x8a8] ;  /* 0x0008a80001097983 */ /* 0x000f220000300800 */
[----:B--2---:R-:W-:-:S02]  /*26f10*/  IMAD.MOV.U32 R6, RZ, RZ, R21 ;  /* 0x000000ffff067224 */ /* 0x004fc400078e0015 */
[----:B------:R-:W-:-:S05]  /*26f20*/  IMAD.MOV.U32 R7, RZ, RZ, R22 ;  /* 0x000000ffff077224 */ /* 0x000fca00078e0016 */
[----:B------:R1:W-:Y:S01]  /*26f30*/  LDGSTS.E [R5+0x1f200], desc[UR20][R6.64], P5 ;  /* 0x1f20000006057fae */ /* 0x0003e2000a9a1014 */
[----:B------:R-:W-:-:S04]  /*26f40*/  IADD3 R19, P4, PT, R19, UR14, RZ ;  /* 0x0000000e13137c10 */ /* 0x000fc8000ff9e0ff */
[----:B------:R-:W-:Y:S01]  /*26f50*/  IADD3.X R20, PT, PT, R20, UR15, RZ, P4, !PT ;  /* 0x0000000f14147c10 */ /* 0x000fe2000a7fe4ff */
[----:B-1----:R-:W-:Y:S01]  /*26f60*/  IMAD.MOV.U32 R6, RZ, RZ, R19 ;  /* 0x000000ffff067224 */ /* 0x002fe200078e0013 */
[----:B------:R-:W-:-:S03]  /*26f70*/  IADD3 R17, P6, PT, R17, UR14, RZ ;  /* 0x0000000e11117c10 */ /* 0x000fc6000ffde0ff */
[----:B------:R-:W-:Y:S01]  /*26f80*/  IMAD.MOV.U32 R7, RZ, RZ, R20 ;  /* 0x000000ffff077224 */ /* 0x000fe200078e0014 */
[----:B------:R-:W-:Y:S02]  /*26f90*/  ISETP.GT.AND P4, PT, R4, 0x3f, PT ;  /* 0x0000003f0400780c */ /* 0x000fe40003f84270 */
[----:B------:R-:W-:Y:S02]  /*26fa0*/  IADD3.X R18, PT, PT, R18, UR15, RZ, P6, !PT ;  /* 0x0000000f12127c10 */ /* 0x000fe4000b7fe4ff */
[----:B------:R1:W-:Y:S01]  /*26fb0*/  LDGSTS.E [R5+0x1f400], desc[UR20][R6.64], P5 ;  /* 0x1f40000006057fae */ /* 0x0003e2000a9a1014 */
[----:B------:R-:W-:-:S04]  /*26fc0*/  SEL R4, RZ, 0x4, !P4 ;  /* 0x00000004ff047807 */ /* 0x000fc80006000000 */
[----:B------:R-:W-:Y:S02]  /*26fd0*/  SEL R4, R4, RZ, !P3 ;  /* 0x000000ff04047207 */ /* 0x000fe40005800000 */
[----:B-1----:R-:W-:Y:S01]  /*26fe0*/  MOV R6, R17 ;  /* 0x0000001100067202 */ /* 0x002fe20000000f00 */
[----:B------:R-:W-:Y:S01]  /*26ff0*/  IMAD.MOV.U32 R7, RZ, RZ, R18 ;  /* 0x000000ffff077224 */ /* 0x000fe200078e0012 */
[----:B------:R-:W-:-:S04]  /*27000*/  ISETP.NE.U32.AND P4, PT, R4, RZ, PT ;  /* 0x000000ff0400720c */ /* 0x000fc80003f85070 */
[----:B------:R1:W-:Y:S01]  /*27010*/  LDGSTS.E [R5+0x1f600], desc[UR20][R6.64], P5 ;  /* 0x1f60000006057fae */ /* 0x0003e2000a9a1014 */
[----:B---3--:R-:W-:-:S04]  /*27020*/  IADD3 R15, P5, PT, R15, UR14, RZ ;  /* 0x0000000e0f0f7c10 */ /* 0x008fc8000ffbe0ff */
[----:B------:R-:W-:Y:S01]  /*27030*/  IADD3.X R16, PT, PT, R16, UR15, RZ, P5, !PT ;  /* 0x0000000f10107c10 */ /* 0x000fe2000affe4ff */
[----:B------:R-:W-:Y:S01]  /*27040*/  STL [R1+0x880], R19 ;  /* 0x0008801301007387 */ /* 0x000fe20000100800 */
[----:B------:R-:W-:-:S03]  /*27050*/  IADD3 R13, P6, PT, R13, UR14, RZ ;  /* 0x0000000e0d0d7c10 */ /* 0x000fc6000ffde0ff */
[----:B------:R-:W-:Y:S01]  /*27060*/  STL [R1+0x87c], R20 ;  /* 0x00087c1401007387 */ /* 0x000fe20000100800 */
[----:B------:R-:W-:Y:S01]  /*27070*/  IADD3.X R14, PT, PT, R14, UR15, RZ, P6, !PT ;  /* 0x0000000f0e0e7c10 */ /* 0x000fe2000b7fe4ff */
[----:B-1----:R-:W-:Y:S02]  /*27080*/  IMAD.MOV.U32 R6, RZ, RZ, R15 ;  /* 0x000000ffff067224 */ /* 0x002fe400078e000f */
[----:B------:R-:W-:Y:S01]  /*27090*/  STL [R1+0x888], R17 ;  /* 0x0008881101007387 */ /* 0x000fe20000100800 */
[----:B------:R-:W-:-:S03]  /*270a0*/  IMAD.MOV.U32 R7, RZ, RZ, R16 ;  /* 0x000000ffff077224 */ /* 0x000fc600078e0010 */
[----:B------:R-:W-:Y:S04]  /*270b0*/  STL [R1+0x884], R18 ;  /* 0x0008841201007387 */ /* 0x000fe80000100800 */
[----:B------:R-:W-:Y:S04]  /*270c0*/  STL [R1+0x890], R15 ;  /* 0x0008900f01007387 */ /* 0x000fe80000100800 */
[----:B------:R1:W-:Y:S04]  /*270d0*/  STL [R1+0x88c], R16 ;  /* 0x00088c1001007387 */ /* 0x0003e80000100800 */
[----:B------:R2:W-:Y:S04]  /*270e0*/  STL [R1+0x89c], R13 ;  /* 0x00089c0d01007387 */ /* 0x0005e80000100800 */
[----:B------:R3:W-:Y:S04]  /*270f0*/  LDGSTS.E [R5+0x1f800], desc[UR20][R6.64], P4 ;  /* 0x1f80000006057fae */ /* 0x0007e8000a1a1014 */
[----:B------:R-:W-:Y:S04]  /*27100*/  STL [R1+0x894], R14 ;  /* 0x0008940e01007387 */ /* 0x000fe80000100800 */
[----:B-1----:R-:W4:Y:S01]  /*27110*/  LDL.LU R16, [R1+0x8b0] ;  /* 0x0008b00001107983 */ /* 0x002f220000300800 */
[----:B---3--:R-:W-:-:S03]  /*27120*/  IMAD.MOV.U32 R6, RZ, RZ, R13 ;  /* 0x000000ffff067224 */ /* 0x008fc600078e000d */
[----:B--2---:R-:W2:Y:S04]  /*27130*/  LDL.LU R13, [R1+0x8b4] ;  /* 0x0008b400010d7983 */ /* 0x004ea80000300800 */
[----:B------:R-:W3:Y:S04]  /*27140*/  LDL.LU R20, [R1+0x8d0] ;  /* 0x0008d00001147983 */ /* 0x000ee80000300800 */
[----:B------:R-:W3:Y:S01]  /*27150*/  LDL.LU R19, [R1+0x8d4] ;  /* 0x0008d40001137983 */ /* 0x000ee20000300800 */
[----:B------:R-:W-:Y:S01]  /*27160*/  IMAD.MOV.U32 R7, RZ, RZ, R14 ;  /* 0x000000ffff077224 */ /* 0x000fe200078e000e */
[----:B----4-:R-:W-:-:S04]  /*27170*/  IADD3 R10, P5, PT, R10, UR14, RZ ;  /* 0x0000000e0a0a7c10 */ /* 0x010fc8000ffbe0ff */
[----:B------:R1:W-:Y:S04]  /*27180*/  LDGSTS.E [R5+0x1fa00], desc[UR20][R6.64], P4 ;  /* 0x1fa0000006057fae */ /* 0x0003e8000a1a1014 */
[----:B------:R4:W-:Y:S01]  /*27190*/  STL [R1+0x8a4], R10 ;  /* 0x0008a40a01007387 */ /* 0x0009e20000100800 */
[----:B-1----:R-:W-:Y:S02]  /*271a0*/  IMAD.MOV.U32 R6, RZ, RZ, R10 ;  /* 0x000000ffff067224 */ /* 0x002fe400078e000a */
[----:B----4-:R-:W1:Y:S01]  /*271b0*/  S2R R10, SR_TID.X ;  /* 0x00000000000a7919 */ /* 0x010e620000002100 */
[----:B------:R-:W-:Y:S01]  /*271c0*/  IADD3 R8, P6, PT, R8, UR14, RZ ;  /* 0x0000000e08087c10 */ /* 0x000fe2000ffde0ff */
[----:B------:R-:W-:Y:S01]  /*271d0*/  IMAD R4, R2, -0x40, R11 ;  /* 0xffffffc002047824 */ /* 0x000fe200078e020b */
[----:B------:R-:W-:-:S05]  /*271e0*/  IADD3.X R12, PT, PT, R12, UR15, RZ, P5, !PT ;  /* 0x0000000f0c0c7c10 */ /* 0x000fca000affe4ff */
[----:B------:R-:W-:Y:S01]  /*271f0*/  IMAD.MOV.U32 R7, RZ, RZ, R12 ;  /* 0x000000ffff077224 */ /* 0x000fe200078e000c */
[----:B------:R-:W-:Y:S01]  /*27200*/  IADD3.X R9, PT, PT, R9, UR15, RZ, P6, !PT ;  /* 0x0000000f09097c10 */ /* 0x000fe2000b7fe4ff */
[----:B------:R-:W-:Y:S04]  /*27210*/  STL [R1+0x8a0], R12 ;  /* 0x0008a00c01007387 */ /* 0x000fe80000100800 */
[----:B------:R4:W-:Y:S04]  /*27220*/  STL [R1+0x8ac], R8 ;  /* 0x0008ac0801007387 */ /* 0x0009e80000100800 */
[----:B------:R1:W-:Y:S04]  /*27230*/  LDGSTS.E [R5+0x1fc00], desc[UR20][R6.64], P4 ;  /* 0x1fc0000006057fae */ /* 0x0003e8000a1a1014 */
[----:B------:R4:W-:Y:S01]  /*27240*/  STL [R1+0x8a8], R9 ;  /* 0x0008a80901007387 */ /* 0x0009e20000100800 */
[----:B-1----:R-:W-:-:S03]  /*27250*/  MOV R6, R8 ;  /* 0x0000000800067202 */ /* 0x002fc60000000f00 */
[----:B----4-:R-:W4:Y:S01]  /*27260*/  LDL.LU R8, [R1+0x8f4] ;  /* 0x0008f40001087983 */ /* 0x010f220000300800 */
[----:B------:R-:W-:-:S03]  /*27270*/  IMAD.MOV.U32 R7, RZ, RZ, R9 ;  /* 0x000000ffff077224 */ /* 0x000fc600078e0009 */
[----:B------:R-:W4:Y:S04]  /*27280*/  LDL.LU R9, [R1+0x914] ;  /* 0x0009140001097983 */ /* 0x000f280000300800 */
[----:B------:R-:W4:Y:S04]  /*27290*/  LDL.LU R14, [R1+0x8f0] ;  /* 0x0008f000010e7983 */ /* 0x000f280000300800 */
[----:B------:R-:W4:Y:S04]  /*272a0*/  LDL.LU R15, [R1+0x910] ;  /* 0x00091000010f7983 */ /* 0x000f280000300800 */
[----:B------:R-:W4:Y:S04]  /*272b0*/  LDL.LU R18, [R1+0x930] ;  /* 0x0009300001127983 */ /* 0x000f280000300800 */
[----:B------:R1:W-:Y:S04]  /*272c0*/  LDGSTS.E [R5+0x1fe00], desc[UR20][R6.64], P4 ;  /* 0x1fe0000006057fae */ /* 0x0003e8000a1a1014 */
[----:B------:R-:W4:Y:S04]  /*272d0*/  LDL.LU R17, [R1+0x934] ;  /* 0x0009340001117983 */ /* 0x000f280000300800 */
[----:B------:R-:W4:Y:S01]  /*272e0*/  LDL.LU R11, [R1+0x950] ;  /* 0x00095000010b7983 */ /* 0x000f220000300800 */
[----:B-1----:R-:W-:Y:S01]  /*272f0*/  LOP3.LUT R5, R10, 0x3f, RZ, 0xc0, !PT ;  /* 0x0000003f0a057812 */ /* 0x002fe200078ec0ff */
[----:B------:R-:W-:-:S02]  /*27300*/  UIADD3 UR18, UPT, UPT, UR18, 0x1, URZ ;  /* 0x0000000112127890 */ /* 0x000fc4000fffe0ff */
[----:B------:R-:W4:Y:S01]  /*27310*/  LDL.LU R10, [R1+0x954] ;  /* 0x00095400010a7983 */ /* 0x000f220000300800 */
[----:B------:R-:W-:-:S03]  /*27320*/  ISETP.GE.AND P4, PT, R5, R4, PT ;  /* 0x000000040500720c */ /* 0x000fc60003f86270 */
[----:B------:R-:W4:Y:S01]  /*27330*/  LDL.LU R7, [R1+0x974] ;  /* 0x0009740001077983 */ /* 0x000f220000300800 */
[----:B------:R-:W-:-:S03]  /*27340*/  SEL R4, RZ, 0x4, P4 ;  /* 0x00000004ff047807 */ /* 0x000fc60002000000 */
[----:B------:R-:W4:Y:S01]  /*27350*/  LDL.LU R12, [R1+0x994] ;  /* 0x00099400010c7983 */ /* 0x000f220000300800 */
[----:B------:R-:W-:-:S03]  /*27360*/  SEL R4, R4, RZ, !P3 ;  /* 0x000000ff04047207 */ /* 0x000fc60005800000 */
[----:B------:R-:W0:Y:S01]  /*27370*/  LDGDEPBAR ;  /* 0x00000000000079af */ /* 0x000e220000000000 */
[----:B------:R-:W-:Y:S02]  /*27380*/  ISETP.NE.U32.AND P3, PT, R4, RZ, PT ;  /* 0x000000ff0400720c */ /* 0x000fe40003f65070 */
[----:B--2---:R-:W-:-:S04]  /*27390*/  IADD3 R13, P4, PT, R13, UR12, RZ ;  /* 0x0000000c0d0d7c10 */ /* 0x004fc8000ff9e0ff */
[----:B------:R-:W-:Y:S02]  /*273a0*/  IADD3.X R16, PT, PT, R16, UR13, RZ, P4, !PT ;  /* 0x0000000d10107c10 */ /* 0x000fe4000a7fe4ff */
[----:B---3--:R-:W-:Y:S01]  /*273b0*/  IADD3 R19, P5, PT, R19, UR12, RZ ;  /* 0x0000000c13137c10 */ /* 0x008fe2000ffbe0ff */
[----:B------:R-:W-:Y:S03]  /*273c0*/  STL [R1+0x8b4], R13 ;  /* 0x0008b40d01007387 */ /* 0x000fe60000100800 */
[----:B------:R-:W-:Y:S01]  /*273d0*/  IADD3.X R20, PT, PT, R20, UR13, RZ, P5, !PT ;  /* 0x0000000d14147c10 */ /* 0x000fe2000affe4ff */
[----:B------:R1:W-:Y:S01]  /*273e0*/  STL [R1+0x8b0], R16 ;  /* 0x0008b01001007387 */ /* 0x0003e20000100800 */
[----:B------:R-:W-:-:S03]  /*273f0*/  IMAD.MOV.U32 R5, RZ, RZ, R16 ;  /* 0x000000ffff057224 */ /* 0x000fc600078e0010 */
[----:B------:R-:W-:Y:S04]  /*27400*/  STL [R1+0x8d4], R19 ;  /* 0x0008d41301007387 */ /* 0x000fe80000100800 */
[----:B------:R-:W-:Y:S01]  /*27410*/  STL [R1+0x8d0], R20 ;  /* 0x0008d01401007387 */ /* 0x000fe20000100800 */
[----:B------:R-:W-:-:S03]  /*27420*/  IMAD.MOV.U32 R4, RZ, RZ, R13 ;  /* 0x000000ffff047224 */ /* 0x000fc600078e000d */
[----:B-1----:R-:W2:Y:S04]  /*27430*/  LDL.LU R16, [R1+0x970] ;  /* 0x0009700001107983 */ /* 0x002ea80000300800 */
[----:B------:R-:W3:Y:S01]  /*27440*/  LDL.LU R13, [R1+0x990] ;  /* 0x00099000010d7983 */ /* 0x000ee20000300800 */
[----:B------:R-:W-:-:S04]  /*27450*/  UISETP.GT.AND UP1, UPT, UR18, 0x2, UPT ;  /* 0x000000021200788c */ /* 0x000fc8000bf24270 */
[----:B------:R-:W-:-:S04]  /*27460*/  USEL UR18, UR18, URZ, !UP1 ;  /* 0x000000ff12127287 */ /* 0x000fc8000c800000 */
[----:B------:R-:W-:-:S06]  /*27470*/  ULEA UR9, UR18, UR7, 0xe ;  /* 0x0000000712097291 */ /* 0x000fcc000f8e70ff */
[----:B------:R-:W-:-:S05]  /*27480*/  VIADD R6, R252, UR9 ;  /* 0x00000009fc067c36 */ /* 0x000fca0008000000 */
[----:B------:R1:W-:Y:S02]  /*27490*/  LDGSTS.E [R6+0x40000], desc[UR20][R4.64], P3 ;  /* 0x4000000004067fae */ /* 0x0003e400099a1014 */
[----:B-1----:R-:W-:Y:S02]  /*274a0*/  IMAD.MOV.U32 R4, RZ, RZ, R19 ;  /* 0x000000ffff047224 */ /* 0x002fe400078e0013 */
[----:B------:R-:W-:-:S05]  /*274b0*/  IMAD.MOV.U32 R5, RZ, RZ, R20 ;  /* 0x000000ffff057224 */ /* 0x000fca00078e0014 */
[----:B------:R1:W-:Y:S01]  /*274c0*/  LDGSTS.E [R6+0x40400], desc[UR20][R4.64], P3 ;  /* 0x4040000004067fae */ /* 0x0003e200099a1014 */
[----:B----4-:R-:W-:Y:S02]  /*274d0*/  IADD3 R8, P4, PT, R8, UR12, RZ ;  /* 0x0000000c08087c10 */ /* 0x010fe4000ff9e0ff */
[----:B------:R-:W-:Y:S02]  /*274e0*/  IADD3 R9, P5, PT, R9, UR12, RZ ;  /* 0x0000000c09097c10 */ /* 0x000fe4000ffbe0ff */
[----:B------:R-:W-:Y:S01]  /*274f0*/  IADD3.X R14, PT, PT, R14, UR13, RZ, P4, !PT ;  /* 0x0000000d0e0e7c10 */ /* 0x000fe2000a7fe4ff */
[----:B------:R-:W-:Y:S01]  /*27500*/  STL [R1+0x8f4], R8 ;  /* 0x0008f40801007387 */ /* 0x000fe20000100800 */
[----:B-1----:R-:W-:Y:S01]  /*27510*/  IMAD.MOV.U32 R4, RZ, RZ, R8 ;  /* 0x000000ffff047224 */ /* 0x002fe200078e0008 */
[----:B------:R-:W-:Y:S02]  /*27520*/  IADD3.X R15, PT, PT, R15, UR13, RZ, P5, !PT ;  /* 0x0000000d0f0f7c10 */ /* 0x000fe4000affe4ff */
[----:B------:R1:W-:Y:S01]  /*27530*/  STL [R1+0x8f0], R14 ;  /* 0x0008f00e01007387 */ /* 0x0003e20000100800 */
[----:B------:R-:W-:-:S03]  /*27540*/  MOV R5, R14 ;  /* 0x0000000e00057202 */ /* 0x000fc60000000f00 */
[----:B------:R-:W-:Y:S04]  /*27550*/  STL [R1+0x914], R9 ;  /* 0x0009140901007387 */ /* 0x000fe80000100800 */
[----:B------:R4:W-:Y:S01]  /*27560*/  LDGSTS.E [R6+0x40800], desc[UR20][R4.64], P3 ;  /* 0x4080000004067fae */ /* 0x0009e200099a1014 */
[----:B------:R-:W-:-:S03]  /*27570*/  IADD3 R17, P4, PT, R17, UR12, RZ ;  /* 0x0000000c11117c10 */ /* 0x000fc6000ff9e0ff */
[----:B-1----:R-:W3:Y:S04]  /*27580*/  LDL.LU R14, [R1+0x8bc] ;  /* 0x0008bc00010e7983 */ /* 0x002ee80000300800 */
[----:B------:R1:W-:Y:S01]  /*27590*/  STL [R1+0x910], R15 ;  /* 0x0009100f01007387 */ /* 0x0003e20000100800 */
[----:B------:R-:W-:-:S03]  /*275a0*/  IADD3.X R18, PT, PT, R18, UR13, RZ, P4, !PT ;  /* 0x0000000d12127c10 */ /* 0x000fc6000a7fe4ff */
[----:B------:R-:W3:Y:S01]  /*275b0*/  LDL.LU R8, [R1+0x8dc] ;  /* 0x0008dc0001087983 */ /* 0x000ee20000300800 */
[----:B------:R-:W-:Y:S01]  /*275c0*/  IADD3 R10, P5, PT, R10, UR12, RZ ;  /* 0x0000000c0a0a7c10 */ /* 0x000fe2000ffbe0ff */
[----:B----4-:R-:W-:Y:S02]  /*275d0*/  IMAD.MOV.U32 R5, RZ, RZ, R15 ;  /* 0x000000ffff057224 */ /* 0x010fe400078e000f */
[----:B------:R-:W-:Y:S01]  /*275e0*/  IMAD.MOV.U32 R4, RZ, RZ, R9 ;  /* 0x000000ffff047224 */ /* 0x000fe200078e0009 */
[----:B-1----:R-:W4:Y:S01]  /*275f0*/  LDL.LU R15, [R1+0x8b8] ;  /* 0x0008b800010f7983 */ /* 0x002f220000300800 */
[----:B------:R-:W-:-:S03]  /*27600*/  IADD3.X R11, PT, PT, R11, UR13, RZ, P5, !PT ;  /* 0x0000000d0b0b7c10 */ /* 0x000fc6000affe4ff */
[----:B------:R-:W4:Y:S04]  /*27610*/  LDL.LU R9, [R1+0x8d8] ;  /* 0x0008d80001097983 */ /* 0x000f280000300800 */
[----:B------:R-:W-:Y:S04]  /*27620*/  STL [R1+0x934], R17 ;  /* 0x0009341101007387 */ /* 0x000fe80000100800 */
[----:B------:R-:W-:Y:S04]  /*27630*/  STL [R1+0x930], R18 ;  /* 0x0009301201007387 */ /* 0x000fe80000100800 */
[----:B------:R1:W-:Y:S04]  /*27640*/  LDGSTS.E [R6+0x40c00], desc[UR20][R4.64], P3 ;  /* 0x40c0000004067fae */ /* 0x0003e800099a1014 */
[----:B------:R-:W-:Y:S04]  /*27650*/  STL [R1+0x954], R10 ;  /* 0x0009540a01007387 */ /* 0x000fe80000100800 */
[----:B------:R1:W-:Y:S02]  /*27660*/  STL [R1+0x950], R11 ;  /* 0x0009500b01007387 */ /* 0x0003e40000100800 */
[----:B-1----:R-:W-:-:S02]  /*27670*/  IMAD.MOV.U32 R4, RZ, RZ, R17 ;  /* 0x000000ffff047224 */ /* 0x002fc400078e0011 */
[----:B------:R-:W4:Y:S01]  /*27680*/  LDL.LU R20, [R1+0x8f8] ;  /* 0x0008f80001147983 */ /* 0x000f220000300800 */
[----:B------:R-:W-:-:S03]  /*27690*/  IMAD.MOV.U32 R5, RZ, RZ, R18 ;  /* 0x000000ffff057224 */ /* 0x000fc600078e0012 */
[----:B------:R-:W4:Y:S04]  /*276a0*/  LDL.LU R19, [R1+0x8fc] ;  /* 0x0008fc0001137983 */ /* 0x000f280000300800 */
[----:B------:R1:W-:Y:S01]  /*276b0*/  LDGSTS.E [R6+0x41000], desc[UR20][R4.64], P3 ;  /* 0x4100000004067fae */ /* 0x0003e200099a1014 */
[----:B------:R-:W-:Y:S01]  /*276c0*/  IADD3 R7, P4, PT, R7, UR12, RZ ;  /* 0x0000000c07077c10 */ /* 0x000fe2000ff9e0ff */
[----:B-1----:R-:W-:Y:S02]  /*276d0*/  IMAD.MOV.U32 R5, RZ, RZ, R11 ;  /* 0x000000ffff057224 */ /* 0x002fe400078e000b */
[----:B------:R-:W-:Y:S01]  /*276e0*/  IMAD.MOV.U32 R4, RZ, RZ, R10 ;  /* 0x000000ffff047224 */ /* 0x000fe200078e000a */
[----:B------:R-:W4:Y:S04]  /*276f0*/  LDL.LU R11, [R1+0x918] ;  /* 0x00091800010b7983 */ /* 0x000f280000300800 */
[----:B------:R-:W4:Y:S01]  /*27700*/  LDL.LU R10, [R1+0x91c] ;  /* 0x00091c00010a7983 */ /* 0x000f220000300800 */
[----:B------:R-:W-:-:S03]  /*27710*/  IADD3 R12, P5, PT, R12, UR12, RZ ;  /* 0x0000000c0c0c7c10 */ /* 0x000fc6000ffbe0ff */
[----:B------:R1:W-:Y:S04]  /*27720*/  STL [R1+0x974], R7 ;  /* 0x0009740701007387 */ /* 0x0003e80000100800 */
[----:B------:R1:W-:Y:S02]  /*27730*/  LDGSTS.E [R6+0x41400], desc[UR20][R4.64], P3 ;  /* 0x4140000004067fae */ /* 0x0003e400099a1014 */
[----:B-1----:R-:W-:Y:S01]  /*27740*/  IMAD.MOV.U32 R4, RZ, RZ, R7 ;  /* 0x000000ffff047224 */ /* 0x002fe200078e0007 */
[----:B--2---:R-:W-:Y:S02]  /*27750*/  IADD3.X R16, PT, PT, R16, UR13, RZ, P4, !PT ;  /* 0x0000000d10107c10 */ /* 0x004fe4000a7fe4ff */
[----:B---3--:R-:W-:-:S03]  /*27760*/  IADD3.X R13, PT, PT, R13, UR13, RZ, P5, !PT ;  /* 0x0000000d0d0d7c10 */ /* 0x008fc6000affe4ff */
[----:B------:R1:W-:Y:S01]  /*27770*/  STL [R1+0x970], R16 ;  /* 0x0009701001007387 */ /* 0x0003e20000100800 */
[----:B------:R-:W-:-:S03]  /*27780*/  MOV R5, R16 ;  /* 0x0000001000057202 */ /* 0x000fc60000000f00 */
[----:B------:R2:W-:Y:S04]  /*27790*/  STL [R1+0x994], R12 ;  /* 0x0009940c01007387 */ /* 0x0005e80000100800 */
[----:B------:R-:W3:Y:S04]  /*277a0*/  LDL.LU R7, [R1+0x93c] ;  /* 0x00093c0001077983 */ /* 0x000ee80000300800 */
[----:B------:R2:W-:Y:S04]  /*277b0*/  STL [R1+0x990], R13 ;  /* 0x0009900d01007387 */ /* 0x0005e80000100800 */
[----:B-1----:R-:W3:Y:S04]  /*277c0*/  LDL.LU R16, [R1+0x95c] ;  /* 0x00095c0001107983 */ /* 0x002ee80000300800 */
[----:B------:R-:W3:Y:S04]  /*277d0*/  LDL.LU R17, [R1+0x938] ;  /* 0x0009380001117983 */ /* 0x000ee80000300800 */
[----:B------:R-:W3:Y:S04]  /*277e0*/  LDL.LU R18, [R1+0x958] ;  /* 0x0009580001127983 */ /* 0x000ee80000300800 */
[----:B------:R1:W-:Y:S02]  /*277f0*/  LDGSTS.E [R6+0x41800], desc[UR20][R4.64], P3 ;  /* 0x4180000004067fae */ /* 0x0003e400099a1014 */
[----:B-1----:R-:W-:-:S02]  /*27800*/  IMAD.MOV.U32 R4, RZ, RZ, R12 ;  /* 0x000000ffff047224 */ /* 0x002fc400078e000c */
[----:B------:R-:W-:Y:S01]  /*27810*/  IMAD.MOV.U32 R5, RZ, RZ, R13 ;  /* 0x000000ffff057224 */ /* 0x000fe200078e000d */
[----:B--2---:R-:W2:Y:S04]  /*27820*/  LDL.LU R12, [R1+0x97c] ;  /* 0x00097c00010c7983 */ /* 0x004ea80000300800 */
[----:B------:R1:W-:Y:S04]  /*27830*/  LDGSTS.E [R6+0x41c00], desc[UR20][R4.64], P3 ;  /* 0x41c0000004067fae */ /* 0x0003e800099a1014 */
[----:B------:R-:W2:Y:S01]  /*27840*/  LDL.LU R13, [R1+0x99c] ;  /* 0x00099c00010d7983 */ /* 0x000ea20000300800 */
[----:B-1----:R-:W-:-:S05]  /*27850*/  LOP3.LUT R6, R252, 0x20, RZ, 0x3c, !PT ;  /* 0x00000020fc067812 */ /* 0x002fca00078e3cff */
[----:B------:R-:W-:Y:S01]  /*27860*/  VIADD R6, R6, UR9 ;  /* 0x0000000906067c36 */ /* 0x000fe20008000000 */
[----:B------:R-:W-:Y:S02]  /*27870*/  IADD3 R14, P4, PT, R14, UR12, RZ ;  /* 0x0000000c0e0e7c10 */ /* 0x000fe4000ff9e0ff */
[----:B------:R-:W-:-:S03]  /*27880*/  IADD3 R8, P5, PT, R8, UR12, RZ ;  /* 0x0000000c08087c10 */ /* 0x000fc6000ffbe0ff */
[----:B------:R1:W-:Y:S01]  /*27890*/  STL [R1+0x8bc], R14 ;  /* 0x0008bc0e01007387 */ /* 0x0003e20000100800 */
[----:B----4-:R-:W-:-:S03]  /*278a0*/  IADD3.X R15, PT, PT, R15, UR13, RZ, P4, !PT ;  /* 0x0000000d0f0f7c10 */ /* 0x010fc6000a7fe4ff */
[----:B------:R-:W-:Y:S01]  /*278b0*/  STL [R1+0x8dc], R8 ;  /* 0x0008dc0801007387 */ /* 0x000fe20000100800 */
[----:B------:R-:W-:-:S03]  /*278c0*/  IMAD.MOV.U32 R4, RZ, RZ, R14 ;  /* 0x000000ffff047224 */ /* 0x000fc600078e000e */
[----:B------:R4:W-:Y:S01]  /*278d0*/  STL [R1+0x8b8], R15 ;  /* 0x0008b80f01007387 */ /* 0x0009e20000100800 */
[----:B------:R-:W-:Y:S01]  /*278e0*/  IMAD.MOV.U32 R5, RZ, RZ, R15 ;  /* 0x000000ffff057224 */ /* 0x000fe200078e000f */
[----:B------:R-:W-:Y:S02]  /*278f0*/  IADD3.X R9, PT, PT, R9, UR13, RZ, P5, !PT ;  /* 0x0000000d09097c10 */ /* 0x000fe4000affe4ff */
[----:B-1----:R-:W2:Y:S04]  /*27900*/  LDL.LU R14, [R1+0x978] ;  /* 0x00097800010e7983 */ /* 0x002ea80000300800 */
[----:B------:R1:W-:Y:S04]  /*27910*/  LDGSTS.E [R6+0x40100], desc[UR20][R4.64], P3 ;  /* 0x4010000004067fae */ /* 0x0003e800099a1014 */
[----:B----4-:R-:W4:Y:S01]  /*27920*/  LDL.LU R15, [R1+0x998] ;  /* 0x00099800010f7983 */ /* 0x010f220000300800 */
[----:B-1----:R-:W-:-:S02]  /*27930*/  IMAD.MOV.U32 R4, RZ, RZ, R8 ;  /* 0x000000ffff047224 */ /* 0x002fc400078e0008 */
[----:B------:R-:W-:Y:S01]  /*27940*/  IMAD.MOV.U32 R5, RZ, RZ, R9 ;  /* 0x000000ffff057224 */ /* 0x000fe200078e0009 */
[----:B------:R-:W-:-:S04]  /*27950*/  IADD3 R19, P4, PT, R19, UR12, RZ ;  /* 0x0000000c13137c10 */ /* 0x000fc8000ff9e0ff */
[----:B------:R1:W-:Y:S01]  /*27960*/  LDGSTS.E [R6+0x40500], desc[UR20][R4.64], P3 ;  /* 0x4050000004067fae */ /* 0x0003e200099a1014 */
[----:B------:R-:W-:-:S03]  /*27970*/  IADD3.X R20, PT, PT, R20, UR13, RZ, P4, !PT ;  /* 0x0000000d14147c10 */ /* 0x000fc6000a7fe4ff */
[----:B------:R1:W-:Y:S04]  /*27980*/  STL [R1+0x8d8], R9 ;  /* 0x0008d80901007387 */ /* 0x0003e80000100800 */
[----:B------:R-:W4:Y:S01]  /*27990*/  LDL.LU R8, [R1+0x8c4] ;  /* 0x0008c40001087983 */ /* 0x000f220000300800 */
[----:B-1----:R-:W-:Y:S01]  /*279a0*/  MOV R4, R19 ;  /* 0x0000001300047202 */ /* 0x002fe20000000f00 */
[----:B------:R-:W-:Y:S02]  /*279b0*/  IMAD.MOV.U32 R5, RZ, RZ, R20 ;  /* 0x000000ffff057224 */ /* 0x000fe400078e0014 */
[----:B------:R-:W4:Y:S01]  /*279c0*/  LDL.LU R9, [R1+0x8e4] ;  /* 0x0008e40001097983 */ /* 0x000f220000300800 */
[----:B------:R-:W-:-:S03]  /*279d0*/  IADD3 R10, P5, PT, R10, UR12, RZ ;  /* 0x0000000c0a0a7c10 */ /* 0x000fc6000ffbe0ff */
[----:B------:R-:W-:Y:S01]  /*279e0*/  STL [R1+0x8fc], R19 ;  /* 0x0008fc1301007387 */ /* 0x000fe20000100800 */
[----:B------:R-:W-:-:S03]  /*279f0*/  IADD3.X R11, PT, PT, R11, UR13, RZ, P5, !PT ;  /* 0x0000000d0b0b7c10 */ /* 0x000fc6000affe4ff */
[----:B------:R-:W-:Y:S04]  /*27a00*/  STL [R1+0x8f8], R20 ;  /* 0x0008f81401007387 */ /* 0x000fe80000100800 */
[----:B------:R1:W-:Y:S04]  /*27a10*/  STL [R1+0x91c], R10 ;  /* 0x00091c0a01007387 */ /* 0x0003e80000100800 */
[----:B------:R1:W-:Y:S04]  /*27a20*/  LDGSTS.E [R6+0x40900], desc[UR20][R4.64], P3 ;  /* 0x4090000004067fae */ /* 0x0003e800099a1014 */
[----:B------:R1:W-:Y:S02]  /*27a30*/  STL [R1+0x918], R11 ;  /* 0x0009180b01007387 */ /* 0x0003e40000100800 */
[----:B-1----:R-:W-:-:S02]  /*27a40*/  IMAD.MOV.U32 R4, RZ, RZ, R10 ;  /* 0x000000ffff047224 */ /* 0x002fc400078e000a */
[----:B------:R-:W4:Y:S01]  /*27a50*/  LDL.LU R10, [R1+0x8c0] ;  /* 0x0008c000010a7983 */ /* 0x000f220000300800 */
[----:B------:R-:W-:-:S03]  /*27a60*/  IMAD.MOV.U32 R5, RZ, RZ, R11 ;  /* 0x000000ffff057224 */ /* 0x000fc600078e000b */
[----:B------:R-:W4:Y:S04]  /*27a70*/  LDL.LU R11, [R1+0x8e0] ;  /* 0x0008e000010b7983 */ /* 0x000f280000300800 */
[----:B------:R1:W-:Y:S01]  /*27a80*/  LDGSTS.E [R6+0x40d00], desc[UR20][R4.64], P3 ;  /* 0x40d0000004067fae */ /* 0x0003e200099a1014 */
[----:B---3--:R-:W-:Y:S02]  /*27a90*/  IADD3 R7, P4, PT, R7, UR12, RZ ;  /* 0x0000000c07077c10 */ /* 0x008fe4000ff9e0ff */
[----:B------:R-:W-:Y:S02]  /*27aa0*/  IADD3 R16, P5, PT, R16, UR12, RZ ;  /* 0x0000000c10107c10 */ /* 0x000fe4000ffbe0ff */
[----:B------:R-:W-:Y:S01]  /*27ab0*/  IADD3.X R17, PT, PT, R17, UR13, RZ, P4, !PT ;  /* 0x0000000d11117c10 */ /* 0x000fe2000a7fe4ff */
[----:B------:R-:W-:Y:S01]  /*27ac0*/  STL [R1+0x93c], R7 ;  /* 0x00093c0701007387 */ /* 0x000fe20000100800 */
[----:B-1----:R-:W-:Y:S01]  /*27ad0*/  IMAD.MOV.U32 R4, RZ, RZ, R7 ;  /* 0x000000ffff047224 */ /* 0x002fe200078e0007 */
[----:B------:R-:W-:-:S02]  /*27ae0*/  IADD3.X R18, PT, PT, R18, UR13, RZ, P5, !PT ;  /* 0x0000000d12127c10 */ /* 0x000fc4000affe4ff */
[----:B------:R-:W-:Y:S01]  /*27af0*/  IMAD.MOV.U32 R5, RZ, RZ, R17 ;  /* 0x000000ffff057224 */ /* 0x000fe200078e0011 */
[----:B------:R1:W-:Y:S04]  /*27b00*/  STL [R1+0x938], R17 ;  /* 0x0009381101007387 */ /* 0x0003e80000100800 */
[----:B------:R-:W-:Y:S04]  /*27b10*/  STL [R1+0x95c], R16 ;  /* 0x00095c1001007387 */ /* 0x000fe80000100800 */
[----:B------:R3:W-:Y:S04]  /*27b20*/  LDGSTS.E [R6+0x41100], desc[UR20][R4.64], P3 ;  /* 0x4110000004067fae */ /* 0x0007e800099a1014 */
[----:B-1----:R-:W4:Y:S04]  /*27b30*/  LDL.LU R17, [R1+0x904] ;  /* 0x0009040001117983 */ /* 0x002f280000300800 */
[----:B------:R1:W-:Y:S04]  /*27b40*/  STL [R1+0x958], R18 ;  /* 0x0009581201007387 */ /* 0x0003e80000100800 */
[----:B------:R-:W4:Y:S01]  /*27b50*/  LDL.LU R7, [R1+0x924] ;  /* 0x0009240001077983 */ /* 0x000f220000300800 */
[----:B---3--:R-:W-:-:S03]  /*27b60*/  IMAD.MOV.U32 R5, RZ, RZ, R18 ;  /* 0x000000ffff057224 */ /* 0x008fc600078e0012 */
[----:B-1----:R-:W3:Y:S01]  /*27b70*/  LDL.LU R18, [R1+0x900] ;  /* 0x0009000001127983 */ /* 0x002ee20000300800 */
[----:B------:R-:W-:-:S03]  /*27b80*/  IMAD.MOV.U32 R4, RZ, RZ, R16 ;  /* 0x000000ffff047224 */ /* 0x000fc600078e0010 */
[----:B------:R-:W3:Y:S01]  /*27b90*/  LDL.LU R16, [R1+0x920] ;  /* 0x0009200001107983 */ /* 0x000ee20000300800 */
[----:B--2---:R-:W-:Y:S02]  /*27ba0*/  IADD3 R12, P4, PT, R12, UR12, RZ ;  /* 0x0000000c0c0c7c10 */ /* 0x004fe4000ff9e0ff */
[----:B------:R-:W-:Y:S01]  /*27bb0*/  IADD3 R13, P5, PT, R13, UR12, RZ ;  /* 0x0000000c0d0d7c10 */ /* 0x000fe2000ffbe0ff */
[----:B------:R1:W-:Y:S04]  /*27bc0*/  LDGSTS.E [R6+0x41500], desc[UR20][R4.64], P3 ;  /* 0x4150000004067fae */ /* 0x0003e800099a1014 */
[----:B------:R-:W-:Y:S01]  /*27bd0*/  STL [R1+0x97c], R12 ;  /* 0x00097c0c01007387 */ /* 0x000fe20000100800 */
[----:B-1----:R-:W-:Y:S02]  /*27be0*/  MOV R4, R12 ;  /* 0x0000000c00047202 */ /* 0x002fe40000000f00 */
[----:B------:R-:W-:-:S05]  /*27bf0*/  IADD3.X R14, PT, PT, R14, UR13, RZ, P4, !PT ;  /* 0x0000000d0e0e7c10 */ /* 0x000fca000a7fe4ff */
[----:B------:R-:W-:Y:S01]  /*27c00*/  IMAD.MOV.U32 R5, RZ, RZ, R14 ;  /* 0x000000ffff057224 */ /* 0x000fe200078e000e */
[----:B------:R1:W-:Y:S01]  /*27c10*/  STL [R1+0x978], R14 ;  /* 0x0009780e01007387 */ /* 0x0003e20000100800 */
[----:B----4-:R-:W-:-:S03]  /*27c20*/  IADD3.X R15, PT, PT, R15, UR13, RZ, P5, !PT ;  /* 0x0000000d0f0f7c10 */ /* 0x010fc6000affe4ff */
[----:B------:R-:W-:Y:S04]  /*27c30*/  STL [R1+0x99c], R13 ;  /* 0x00099c0d01007387 */ /* 0x000fe80000100800 */
[----:B------:R2:W-:Y:S04]  /*27c40*/  LDGSTS.E [R6+0x41900], desc[UR20][R4.64], P3 ;  /* 0x4190000004067fae */ /* 0x0005e800099a1014 */
[----:B-1----:R-:W4:Y:S04]  /*27c50*/  LDL.LU R14, [R1+0x944] ;  /* 0x00094400010e7983 */ /* 0x002f280000300800 */
[----:B------:R1:W-:Y:S04]  /*27c60*/  STL [R1+0x998], R15 ;  /* 0x0009980f01007387 */ /* 0x0003e80000100800 */
[----:B------:R-:W4:Y:S01]  /*27c70*/  LDL.LU R12, [R1+0x964] ;  /* 0x00096400010c7983 */ /* 0x000f220000300800 */
[----:B--2---:R-:W-:-:S02]  /*27c80*/  IMAD.MOV.U32 R5, RZ, RZ, R15 ;  /* 0x000000ffff057224 */ /* 0x004fc400078e000f */
[----:B------:R-:W-:Y:S01]  /*27c90*/  IMAD.MOV.U32 R4, RZ, RZ, R13 ;  /* 0x000000ffff047224 */ /* 0x000fe200078e000d */
[----:B-1----:R-:W2:Y:S01]  /*27ca0*/  LDL.LU R15, [R1+0x940] ;  /* 0x00094000010f7983 */ /* 0x002ea20000300800 */
[----:B------:R-:W-:-:S03]  /*27cb0*/  IADD3 R8, P4, PT, R8, UR12, RZ ;  /* 0x0000000c08087c10 */ /* 0x000fc6000ff9e0ff */
[----:B------:R-:W2:Y:S04]  /*27cc0*/  LDL.LU R13, [R1+0x960] ;  /* 0x00096000010d7983 */ /* 0x000ea80000300800 */
[----:B------:R1:W-:Y:S01]  /*27cd0*/  LDGSTS.E [R6+0x41d00], desc[UR20][R4.64], P3 ;  /* 0x41d0000004067fae */ /* 0x0003e200099a1014 */
[----:B------:R-:W-:-:S03]  /*27ce0*/  IADD3 R9, P5, PT, R9, UR12, RZ ;  /* 0x0000000c09097c10 */ /* 0x000fc6000ffbe0ff */
[----:B------:R-:W-:Y:S01]  /*27cf0*/  STL [R1+0x8c4], R8 ;  /* 0x0008c40801007387 */ /* 0x000fe20000100800 */
[----:B-1----:R-:W-:Y:S01]  /*27d00*/  LOP3.LUT R6, R252, 0x40, RZ, 0x3c, !PT ;  /* 0x00000040fc067812 */ /* 0x002fe200078e3cff */
[----:B------:R-:W-:Y:S02]  /*27d10*/  IMAD.MOV.U32 R4, RZ, RZ, R8 ;  /* 0x000000ffff047224 */ /* 0x000fe400078e0008 */
[----:B------:R-:W-:Y:S02]  /*27d20*/  STL [R1+0x8e4], R9 ;  /* 0x0008e40901007387 */ /* 0x000fe40000100800 */
[----:B------:R-:W-:Y:S01]  /*27d30*/  VIADD R6, R6, UR9 ;  /* 0x0000000906067c36 */ /* 0x000fe20008000000 */
[----:B------:R-:W-:Y:S02]  /*27d40*/  IADD3.X R10, PT, PT, R10, UR13, RZ, P4, !PT ;  /* 0x0000000d0a0a7c10 */ /* 0x000fe4000a7fe4ff */
[----:B------:R-:W-:-:S03]  /*27d50*/  IADD3.X R11, PT, PT, R11, UR13, RZ, P5, !PT ;  /* 0x0000000d0b0b7c10 */ /* 0x000fc6000affe4ff */
[----:B------:R-:W-:Y:S01]  /*27d60*/  IMAD.MOV.U32 R5, RZ, RZ, R10 ;  /* 0x000000ffff057224 */ /* 0x000fe200078e000a */
[----:B------:R1:W-:Y:S04]  /*27d70*/  STL [R1+0x8c0], R10 ;  /* 0x0008c00a01007387 */ /* 0x0003e80000100800 */
[----:B------:R1:W-:Y:S04]  /*27d80*/  LDGSTS.E [R6+0x40200], desc[UR20][R4.64], P3 ;  /* 0x4020000004067fae */ /* 0x0003e800099a1014 */
[----:B-1----:R-:W2:Y:S04]  /*27d90*/  LDL.LU R10, [R1+0x984] ;  /* 0x00098400010a7983 */ /* 0x002ea80000300800 */
[----:B------:R-:W2:Y:S01]  /*27da0*/  LDL.LU R8, [R1+0x9a4] ;  /* 0x0009a40001087983 */ /* 0x000ea20000300800 */
[----:B------:R-:W-:-:S03]  /*27db0*/  MOV R5, R11 ;  /* 0x0000000b00057202 */ /* 0x000fc60000000f00 */
[----:B------:R1:W-:Y:S01]  /*27dc0*/  STL [R1+0x8e0], R11 ;  /* 0x0008e00b01007387 */ /* 0x0003e20000100800 */
[----:B------:R-:W-:-:S05]  /*27dd0*/  IMAD.MOV.U32 R4, RZ, RZ, R9 ;  /* 0x000000ffff047224 */ /* 0x000fca00078e0009 */
[----:B------:R3:W-:Y:S04]  /*27de0*/  LDGSTS.E [R6+0x40600], desc[UR20][R4.64], P3 ;  /* 0x4060000004067fae */ /* 0x0007e800099a1014 */
[----:B-1----:R-:W2:Y:S04]  /*27df0*/  LDL.LU R11, [R1+0x980] ;  /* 0x00098000010b7983 */ /* 0x002ea80000300800 */
[----:B------:R-:W2:Y:S01]  /*27e00*/  LDL.LU R9, [R1+0x9a0] ;  /* 0x0009a00001097983 */ /* 0x000ea20000300800 */
[----:B------:R-:W-:Y:S02]  /*27e10*/  IADD3 R17, P4, PT, R17, UR12, RZ ;  /* 0x0000000c11117c10 */ /* 0x000fe4000ff9e0ff */
[----:B------:R-:W-:-:S03]  /*27e20*/  IADD3 R7, P5, PT, R7, UR12, RZ ;  /* 0x0000000c07077c10 */ /* 0x000fc6000ffbe0ff */
[----:B---3--:R-:W-:Y:S01]  /*27e30*/  IMAD.MOV.U32 R4, RZ, RZ, R17 ;  /* 0x000000ffff047224 */ /* 0x008fe200078e0011 */
[----:B------:R-:W-:Y:S01]  /*27e40*/  IADD3.X R18, PT, PT, R18, UR13, RZ, P4, !PT ;  /* 0x0000000d12127c10 */ /* 0x000fe2000a7fe4ff */
[----:B------:R-:W-:Y:S01]  /*27e50*/  STL [R1+0x904], R17 ;  /* 0x0009041101007387 */ /* 0x000fe20000100800 */
[----:B------:R-:W-:-:S03]  /*27e60*/  IADD3.X R16, PT, PT, R16, UR13, RZ, P5, !PT ;  /* 0x0000000d10107c10 */ /* 0x000fc6000affe4ff */
[----:B------:R-:W-:Y:S01]  /*27e70*/  IMAD.MOV.U32 R5, RZ, RZ, R18 ;  /* 0x000000ffff057224 */ /* 0x000fe200078e0012 */
[----:B------:R-:W-:Y:S04]  /*27e80*/  STL [R1+0x900], R18 ;  /* 0x0009001201007387 */ /* 0x000fe80000100800 */
[----:B------:R1:W-:Y:S04]  /*27e90*/  STL [R1+0x924], R7 ;  /* 0x0009240701007387 */ /* 0x0003e80000100800 */
[----:B------:R3:W-:Y:S04]  /*27ea0*/  LDGSTS.E [R6+0x40a00], desc[UR20][R4.64], P3 ;  /* 0x40a0000004067fae */ /* 0x0007e800099a1014 */
[----:B------:R1:W-:Y:S04]  /*27eb0*/  STL [R1+0x920], R16 ;  /* 0x0009201001007387 */ /* 0x0003e80000100800 */
[----:B------:R-:W2:Y:S01]  /*27ec0*/  LDL.LU R22, [R1+0x8c8] ;  /* 0x0008c80001167983 */ /* 0x000ea20000300800 */
[----:B---3--:R-:W-:-:S03]  /*27ed0*/  IMAD.MOV.U32 R4, RZ, RZ, R7 ;  /* 0x000000ffff047224 */ /* 0x008fc600078e0007 */
[----:B-1----:R-:W3:Y:S04]  /*27ee0*/  LDL.LU R7, [R1+0x8cc] ;  /* 0x0008cc0001077983 */ /* 0x002ee80000300800 */
[----:B------:R-:W3:Y:S01]  /*27ef0*/  LDL.LU R20, [R1+0x8ec] ;  /* 0x0008ec0001147983 */ /* 0x000ee20000300800 */
[----:B------:R-:W-:-:S05]  /*27f00*/  IMAD.MOV.U32 R5, RZ, RZ, R16 ;  /* 0x000000ffff057224 */ /* 0x000fca00078e0010 */
[----:B------:R1:W-:Y:S01]  /*27f10*/  LDGSTS.E [R6+0x40e00], desc[UR20][R4.64], P3 ;  /* 0x40e0000004067fae */ /* 0x0003e200099a1014 */
[----:B----4-:R-:W-:Y:S02]  /*27f20*/  IADD3 R14, P4, PT, R14, UR12, RZ ;  /* 0x0000000c0e0e7c10 */ /* 0x010fe4000ff9e0ff */
[----:B------:R-:W-:-:S03]  /*27f30*/  IADD3 R12, P5, PT, R12, UR12, RZ ;  /* 0x0000000c0c0c7c10 */ /* 0x000fc6000ffbe0ff */
[----:B------:R4:W-:Y:S01]  /*27f40*/  STL [R1+0x944], R14 ;  /* 0x0009440e01007387 */ /* 0x0009e20000100800 */
[----:B--2---:R-:W-:Y:S02]  /*27f50*/  IADD3.X R15, PT, PT, R15, UR13, RZ, P4, !PT ;  /* 0x0000000d0f0f7c10 */ /* 0x004fe4000a7fe4ff */
[----:B------:R-:W-:-:S03]  /*27f60*/  IADD3.X R13, PT, PT, R13, UR13, RZ, P5, !PT ;  /* 0x0000000d0d0d7c10 */ /* 0x000fc6000affe4ff */
[----:B------:R-:W-:Y:S04]  /*27f70*/  STL [R1+0x940], R15 ;  /* 0x0009400f01007387 */ /* 0x000fe80000100800 */
[----:B------:R2:W-:Y:S04]  /*27f80*/  STL [R1+0x964], R12 ;  /* 0x0009640c01007387 */ /* 0x0005e80000100800 */
[----:B------:R-:W3:Y:S04]  /*27f90*/  LDL.LU R21, [R1+0x8e8] ;  /* 0x0008e80001157983 */ /* 0x000ee80000300800 */
[----:B------:R2:W-:Y:S04]  /*27fa0*/  STL [R1+0x960], R13 ;  /* 0x0009600d01007387 */ /* 0x0005e80000100800 */
[----:B------:R-:W3:Y:S04]  /*27fb0*/  LDL.LU R19, [R1+0x908] ;  /* 0x0009080001137983 */ /* 0x000ee80000300800 */
[----:B------:R-:W3:Y:S01]  /*27fc0*/  LDL.LU R18, [R1+0x90c] ;  /* 0x00090c0001127983 */ /* 0x000ee20000300800 */
[----:B-1----:R-:W-:-:S02]  /*27fd0*/  IMAD.MOV.U32 R4, RZ, RZ, R14 ;  /* 0x000000ffff047224 */ /* 0x002fc400078e000e */
[----:B------:R-:W-:Y:S01]  /*27fe0*/  IMAD.MOV.U32 R5, RZ, RZ, R15 ;  /* 0x000000ffff057224 */ /* 0x000fe200078e000f */
[----:B------:R-:W3:Y:S04]  /*27ff0*/  LDL.LU R17, [R1+0x928] ;  /* 0x0009280001117983 */ /* 0x000ee80000300800 */
[----:B------:R-:W3:Y:S04]  /*28000*/  LDL.LU R16, [R1+0x92c] ;  /* 0x00092c0001107983 */ /* 0x000ee80000300800 */
[----:B------:R1:W-:Y:S04]  /*28010*/  LDGSTS.E [R6+0x41200], desc[UR20][R4.64], P3 ;  /* 0x4120000004067fae */ /* 0x0003e800099a1014 */
[----:B----4-:R-:W4:Y:S01]  /*28020*/  LDL.LU R14, [R1+0x94c] ;  /* 0x00094c00010e7983 */ /* 0x010f220000300800 */
[----:B-1----:R-:W-:-:S03]  /*28030*/  IMAD.MOV.U32 R4, RZ, RZ, R12 ;  /* 0x000000ffff047224 */ /* 0x002fc600078e000c */
[----:B--2---:R-:W2:Y:S01]  /*28040*/  LDL.LU R12, [R1+0x96c] ;  /* 0x00096c00010c7983 */ /* 0x004ea20000300800 */
[----:B------:R-:W-:Y:S02]  /*28050*/  IADD3 R10, P4, PT, R10, UR12, RZ ;  /* 0x0000000c0a0a7c10 */ /* 0x000fe4000ff9e0ff */
[----:B------:R-:W-:-:S03]  /*28060*/  IADD3 R8, P5, PT, R8, UR12, RZ ;  /* 0x0000000c08087c10 */ /* 0x000fc6000ffbe0ff */
[----:B------:R-:W-:Y:S01]  /*28070*/  STL [R1+0x984], R10 ;  /* 0x0009840a01007387 */ /* 0x000fe20000100800 */
[----:B------:R-:W-:-:S05]  /*28080*/  MOV R5, R13 ;  /* 0x0000000d00057202 */ /* 0x000fca0000000f00 */
[----:B------:R1:W-:Y:S01]  /*28090*/  LDGSTS.E [R6+0x41600], desc[UR20][R4.64], P3 ;  /* 0x4160000004067fae */ /* 0x0003e200099a1014 */
[----:B------:R-:W-:-:S05]  /*280a0*/  IADD3.X R11, PT, PT, R11, UR13, RZ, P4, !PT ;  /* 0x0000000d0b0b7c10 */ /* 0x000fca000a7fe4ff */
[----:B------:R1:W-:Y:S01]  /*280b0*/  STL [R1+0x980], R11 ;  /* 0x0009800b01007387 */ /* 0x0003e20000100800 */
[----:B------:R-:W-:-:S03]  /*280c0*/  IADD3.X R9, PT, PT, R9, UR13, RZ, P5, !PT ;  /* 0x0000000d09097c10 */ /* 0x000fc6000affe4ff */
[----:B------:R-:W-:Y:S04]  /*280d0*/  STL [R1+0x9a4], R8 ;  /* 0x0009a40801007387 */ /* 0x000fe80000100800 */
[----:B------:R-:W2:Y:S01]  /*280e0*/  LDL.LU R15, [R1+0x948] ;  /* 0x00094800010f7983 */ /* 0x000ea20000300800 */
[----:B-1----:R-:W-:Y:S02]  /*280f0*/  IMAD.MOV.U32 R4, RZ, RZ, R10 ;  /* 0x000000ffff047224 */ /* 0x002fe400078e000a */
[----:B------:R-:W-:Y:S01]  /*28100*/  IMAD.MOV.U32 R5, RZ, RZ, R11 ;  /* 0x000000ffff057224 */ /* 0x000fe200078e000b */
[----:B------:R1:W-:Y:S04]  /*28110*/  STL [R1+0x9a0], R9 ;  /* 0x0009a00901007387 */ /* 0x0003e80000100800 */
[----:B------:R-:W2:Y:S04]  /*28120*/  LDL.LU R13, [R1+0x968] ;  /* 0x00096800010d7983 */ /* 0x000ea80000300800 */
[----:B------:R-:W2:Y:S04]  /*28130*/  LDL.LU R11, [R1+0x988] ;  /* 0x00098800010b7983 */ /* 0x000ea80000300800 */
[----:B------:R-:W2:Y:S04]  /*28140*/  LDL.LU R10, [R1+0x98c] ;  /* 0x00098c00010a7983 */ /* 0x000ea80000300800 */
[----:B------:R1:W-:Y:S02]  /*28150*/  LDGSTS.E [R6+0x41a00], desc[UR20][R4.64], P3 ;  /* 0x41a0000004067fae */ /* 0x0003e400099a1014 */
[----:B-1----:R-:W-:-:S02]  /*28160*/  IMAD.MOV.U32 R5, RZ, RZ, R9 ;  /* 0x000000ffff057224 */ /* 0x002fc400078e0009 */
[----:B------:R-:W-:Y:S01]  /*28170*/  IMAD.MOV.U32 R4, RZ, RZ, R8 ;  /* 0x000000ffff047224 */ /* 0x000fe200078e0008 */
[----:B------:R-:W2:Y:S04]  /*28180*/  LDL.LU R9, [R1+0x9a8] ;  /* 0x0009a80001097983 */ /* 0x000ea80000300800 */
[----:B------:R-:W2:Y:S04]  /*28190*/  LDL.LU R8, [R1+0x9ac] ;  /* 0x0009ac0001087983 */ /* 0x000ea80000300800 */
[----:B------:R1:W-:Y:S01]  /*281a0*/  LDGSTS.E [R6+0x41e00], desc[UR20][R4.64], P3 ;  /* 0x41e0000004067fae */ /* 0x0003e200099a1014 */
[----:B---3--:R-:W-:-:S02]  /*281b0*/  IADD3 R7, P4, PT, R7, UR12, RZ ;  /* 0x0000000c07077c10 */ /* 0x008fc4000ff9e0ff */
[----:B------:R-:W-:Y:S02]  /*281c0*/  IADD3 R20, P5, PT, R20, UR12, RZ ;  /* 0x0000000c14147c10 */ /* 0x000fe4000ffbe0ff */
[----:B------:R-:W-:Y:S01]  /*281d0*/  IADD3.X R22, PT, PT, R22, UR13, RZ, P4, !PT ;  /* 0x0000000d16167c10 */ /* 0x000fe2000a7fe4ff */
[----:B------:R3:W-:Y:S01]  /*281e0*/  STL [R1+0x8cc], R7 ;  /* 0x0008cc0701007387 */ /* 0x0007e20000100800 */
[----:B-1----:R-:W-:-:S03]  /*281f0*/  IMAD.MOV.U32 R4, RZ, RZ, R7 ;  /* 0x000000ffff047224 */ /* 0x002fc600078e0007 */
[----:B------:R1:W-:Y:S04]  /*28200*/  STL [R1+0x8ec], R20 ;  /* 0x0008ec1401007387 */ /* 0x0003e80000100800 */
[----:B------:R1:W-:Y:S04]  /*28210*/  STL [R1+0x8c8], R22 ;  /* 0x0008c81601007387 */ /* 0x0003e80000100800 */
[----:B---3--:R-:W3:Y:S01]  /*28220*/  LDL R7, [R1+0xa44] ;  /* 0x000a440001077983 */ /* 0x008ee20000100800 */
[----:B------:R-:W-:Y:S01]  /*28230*/  LOP3.LUT R6, R252, 0x60, RZ, 0x3c, !PT ;  /* 0x00000060fc067812 */ /* 0x000fe200078e3cff */
[----:B------:R-:W-:-:S04]  /*28240*/  IMAD.MOV.U32 R5, RZ, RZ, R22 ;  /* 0x000000ffff057224 */ /* 0x000fc800078e0016 */
[----:B------:R-:W-:-:S05]  /*28250*/  VIADD R6, R6, UR9 ;  /* 0x0000000906067c36 */ /* 0x000fca0008000000 */
[----:B------:R1:W-:Y:S02]  /*28260*/  LDGSTS.E [R6+0x40300], desc[UR20][R4.64], P3 ;  /* 0x4030000004067fae */ /* 0x0003e400099a1014 */
[----:B-1----:R-:W-:Y:S01]  /*28270*/  MOV R4, R20 ;  /* 0x0000001400047202 */ /* 0x002fe20000000f00 */
[----:B------:R-:W-:Y:S01]  /*28280*/  UIADD3 UR17, UPT, UPT, UR17, 0x1, URZ ;  /* 0x0000000111117890 */ /* 0x000fe2000fffe0ff */
[----:B------:R-:W-:-:S05]  /*28290*/  IADD3.X R21, PT, PT, R21, UR13, RZ, P5, !PT ;  /* 0x0000000d15157c10 */ /* 0x000fca000affe4ff */
[----:B------:R-:W-:-:S05]  /*282a0*/  IMAD.MOV.U32 R5, RZ, RZ, R21 ;  /* 0x000000ffff057224 */ /* 0x000fca00078e0015 */
[----:B------:R1:W-:Y:S01]  /*282b0*/  LDGSTS.E [R6+0x40700], desc[UR20][R4.64], P3 ;  /* 0x4070000004067fae */ /* 0x0003e200099a1014 */
[----:B------:R-:W-:-:S04]  /*282c0*/  IADD3 R18, P4, PT, R18, UR12, RZ ;  /* 0x0000000c12127c10 */ /* 0x000fc8000ff9e0ff */
[----:B------:R-:W-:Y:S02]  /*282d0*/  IADD3.X R19, PT, PT, R19, UR13, RZ, P4, !PT ;  /* 0x0000000d13137c10 */ /* 0x000fe4000a7fe4ff */
[----:B------:R-:W-:Y:S01]  /*282e0*/  IADD3 R16, P5, PT, R16, UR12, RZ ;  /* 0x0000000c10107c10 */ /* 0x000fe2000ffbe0ff */
[----:B-1----:R-:W-:Y:S02]  /*282f0*/  IMAD.MOV.U32 R4, RZ, RZ, R18 ;  /* 0x000000ffff047224 */ /* 0x002fe400078e0012 */
[----:B------:R-:W-:Y:S01]  /*28300*/  IMAD.MOV.U32 R5, RZ, RZ, R19 ;  /* 0x000000ffff057224 */ /* 0x000fe200078e0013 */
[----:B------:R-:W-:Y:S02]  /*28310*/  IADD3.X R17, PT, PT, R17, UR13, RZ, P5, !PT ;  /* 0x0000000d11117c10 */ /* 0x000fe4000affe4ff */
[----:B----4-:R-:W-:Y:S02]  /*28320*/  IADD3 R14, P4, PT, R14, UR12, RZ ;  /* 0x0000000c0e0e7c10 */ /* 0x010fe4000ff9e0ff */
[----:B------:R1:W-:Y:S01]  /*28330*/  LDGSTS.E [R6+0x40b00], desc[UR20][R4.64], P3 ;  /* 0x40b0000004067fae */ /* 0x0003e200099a1014 */
[----:B--2---:R-:W-:Y:S01]  /*28340*/  IADD3 R12, P5, PT, R12, UR12, RZ ;  /* 0x0000000c0c0c7c10 */ /* 0x004fe2000ffbe0ff */
[----:B-1----:R-:W-:-:S02]  /*28350*/  IMAD.MOV.U32 R4, RZ, RZ, R16 ;  /* 0x000000ffff047224 */ /* 0x002fc400078e0010 */
[----:B------:R-:W-:-:S05]  /*28360*/  IMAD.MOV.U32 R5, RZ, RZ, R17 ;  /* 0x000000ffff057224 */ /* 0x000fca00078e0011 */
[----:B------:R1:W-:Y:S04]  /*28370*/  LDGSTS.E [R6+0x40f00], desc[UR20][R4.64], P3 ;  /* 0x40f0000004067fae */ /* 0x0003e800099a1014 */
[----:B------:R2:W-:Y:S01]  /*28380*/  STL [R1+0x8e8], R21 ;  /* 0x0008e81501007387 */ /* 0x0005e20000100800 */
[----:B-1----:R-:W-:-:S03]  /*28390*/  IMAD.MOV.U32 R4, RZ, RZ, R14 ;  /* 0x000000ffff047224 */ /* 0x002fc600078e000e */
[----:B------:R2:W-:Y:S01]  /*283a0*/  STL [R1+0x90c], R18 ;  /* 0x00090c1201007387 */ /* 0x0005e20000100800 */
[----:B------:R-:W-:-:S05]  /*283b0*/  IADD3.X R15, PT, PT, R15, UR13, RZ, P4, !PT ;  /* 0x0000000d0f0f7c10 */ /* 0x000fca000a7fe4ff */
[----:B------:R-:W-:Y:S01]  /*283c0*/  IMAD.MOV.U32 R5, RZ, RZ, R15 ;  /* 0x000000ffff057224 */ /* 0x000fe200078e000f */
[----:B------:R-:W-:-:S04]  /*283d0*/  IADD3.X R13, PT, PT, R13, UR13, RZ, P5, !PT ;  /* 0x0000000d0d0d7c10 */ /* 0x000fc8000affe4ff */
[----:B------:R1:W-:Y:S01]  /*283e0*/  LDGSTS.E [R6+0x41300], desc[UR20][R4.64], P3 ;  /* 0x4130000004067fae */ /* 0x0003e200099a1014 */
[----:B------:R-:W-:-:S03]  /*283f0*/  IADD3 R10, P4, PT, R10, UR12, RZ ;  /* 0x0000000c0a0a7c10 */ /* 0x000fc6000ff9e0ff */
[----:B------:R2:W-:Y:S01]  /*28400*/  STL [R1+0x908], R19 ;  /* 0x0009081301007387 */ /* 0x0005e20000100800 */
[----:B------:R-:W-:Y:S02]  /*28410*/  IADD3.X R11, PT, PT, R11, UR13, RZ, P4, !PT ;  /* 0x0000000d0b0b7c10 */ /* 0x000fe4000a7fe4ff */
[----:B-1----:R-:W-:Y:S01]  /*28420*/  MOV R4, R12 ;  /* 0x0000000c00047202 */ /* 0x002fe20000000f00 */
[----:B------:R-:W-:Y:S01]  /*28430*/  IMAD.MOV.U32 R5, RZ, RZ, R13 ;  /* 0x000000ffff057224 */ /* 0x000fe200078e000d */
[----:B------:R2:W-:Y:S04]  /*28440*/  STL [R1+0x92c], R16 ;  /* 0x00092c1001007387 */ /* 0x0005e80000100800 */
[----:B------:R2:W-:Y:S04]  /*28450*/  STL [R1+0x928], R17 ;  /* 0x0009281101007387 */ /* 0x0005e80000100800 */
[----:B------:R1:W-:Y:S04]  /*28460*/  LDGSTS.E [R6+0x41700], desc[UR20][R4.64], P3 ;  /* 0x4170000004067fae */ /* 0x0003e800099a1014 */
[----:B------:R2:W-:Y:S01]  /*28470*/  STL [R1+0x94c], R14 ;  /* 0x00094c0e01007387 */ /* 0x0005e20000100800 */
[----:B------:R-:W-:-:S03]  /*28480*/  IADD3 R8, P5, PT, R8, UR12, RZ ;  /* 0x0000000c08087c10 */ /* 0x000fc6000ffbe0ff */
[----:B------:R2:W-:Y:S01]  /*28490*/  STL [R1+0x948], R15 ;  /* 0x0009480f01007387 */ /* 0x0005e20000100800 */
[----:B------:R-:W-:Y:S01]  /*284a0*/  IADD3.X R9, PT, PT, R9, UR13, RZ, P5, !PT ;  /* 0x0000000d09097c10 */ /* 0x000fe2000affe4ff */
[----:B-1----:R-:W-:Y:S02]  /*284b0*/  IMAD.MOV.U32 R4, RZ, RZ, R10 ;  /* 0x000000ffff047224 */ /* 0x002fe400078e000a */
[----:B------:R-:W-:Y:S01]  /*284c0*/  IMAD.MOV.U32 R5, RZ, RZ, R11 ;  /* 0x000000ffff057224 */ /* 0x000fe200078e000b */
[----:B------:R2:W-:Y:S04]  /*284d0*/  STL [R1+0x96c], R12 ;  /* 0x00096c0c01007387 */ /* 0x0005e80000100800 */
[----:B------:R2:W-:Y:S04]  /*284e0*/  STL [R1+0x968], R13 ;  /* 0x0009680d01007387 */ /* 0x0005e80000100800 */
[----:B------:R2:W-:Y:S04]  /*284f0*/  STL [R1+0x98c], R10 ;  /* 0x00098c0a01007387 */ /* 0x0005e80000100800 */
[----:B------:R2:W-:Y:S04]  /*28500*/  STL [R1+0x988], R11 ;  /* 0x0009880b01007387 */ /* 0x0005e80000100800 */
[----:B------:R1:W-:Y:S04]  /*28510*/  LDGSTS.E [R6+0x41b00], desc[UR20][R4.64], P3 ;  /* 0x41b0000004067fae */ /* 0x0003e800099a1014 */
[----:B------:R2:W-:Y:S04]  /*28520*/  STL [R1+0x9ac], R8 ;  /* 0x0009ac0801007387 */ /* 0x0005e80000100800 */
[----:B------:R2:W-:Y:S01]  /*28530*/  STL [R1+0x9a8], R9 ;  /* 0x0009a80901007387 */ /* 0x0005e20000100800 */
[----:B-1----:R-:W-:-:S02]  /*28540*/  IMAD.MOV.U32 R4, RZ, RZ, R8 ;  /* 0x000000ffff047224 */ /* 0x002fc400078e0008 */
[----:B------:R-:W-:-:S05]  /*28550*/  IMAD.MOV.U32 R5, RZ, RZ, R9 ;  /* 0x000000ffff057224 */ /* 0x000fca00078e0009 */
[----:B------:R1:W-:Y:S01]  /*28560*/  LDGSTS.E [R6+0x41f00], desc[UR20][R4.64], P3 ;  /* 0x41f0000004067fae */ /* 0x0003e200099a1014 */
[----:B------:R-:W-:-:S03]  /*28570*/  UISETP.GT.AND UP1, UPT, UR17, 0x1, UPT ;  /* 0x000000011100788c */ /* 0x000fc6000bf24270 */
[----:B------:R-:W0:Y:S01]  /*28580*/  LDGDEPBAR ;  /* 0x00000000000079af */ /* 0x000e220000000000 */
[----:B------:R-:W-:Y:S02]  /*28590*/  USEL UR9, URZ, 0x1, !UP1 ;  /* 0x00000001ff097887 */ /* 0x000fe4000c800000 */
[----:B------:R-:W-:Y:S02]  /*285a0*/  USEL UR17, UR17, URZ, !UP1 ;  /* 0x000000ff11117287 */ /* 0x000fe4000c800000 */
[----:B------:R-:W-:Y:S02]  /*285b0*/  ULOP3.LUT UR9, UR4, UR9, URZ, 0x3c, !UPT ;  /* 0x0000000904097292 */ /* 0x000fe4000f8e3cff */
[----:B-1----:R-:W-:Y:S01]  /*285c0*/  IMAD.U32 R4, RZ, RZ, UR4 ;  /* 0x00000004ff047e24 */ /* 0x002fe2000f8e00ff */
[C---:B---3--:R-:W-:Y:S01]  /*285d0*/  ISETP.NE.U32.AND P3, PT, R2.reuse, R7, PT ;  /* 0x000000070200720c */ /* 0x048fe20003f65070 */
[----:B------:R-:W-:-:S12]  /*285e0*/  VIADD R2, R2, 0x1 ;  /* 0x0000000102027836 */ /* 0x000fd80000000000 */
[----:B--2---:R-:W-:Y:S05]  /*285f0*/  @P3 BRA `(.L_x_12) ;  /* 0xffffff2800103947 */ /* 0x004fea000383ffff */
.L_x_9:
[----:B------:R-:W1:Y:S01]  /*28600*/  LDC R200, c[0x0][0x3b4] ;  /* 0x0000ed00ffc87b82 */ /* 0x000e620000000800 */
[----:B------:R-:W2:Y:S01]  /*28610*/  LDCU UR32, c[0x0][0x3b8] ;  /* 0x00007700ff2077ac */ /* 0x000ea20008000800 */
[----:B------:R-:W3:Y:S01]  /*28620*/  LDCU.64 UR34, c[0x0][0x398] ;  /* 0x00007300ff2277ac */ /* 0x000ee20008000a00 */
[----:B------:R-:W4:Y:S01]  /*28630*/  LDCU.128 UR12, c[0x0][0x390] ;  /* 0x00007200ff0c77ac */ /* 0x000f220008000c00 */
[----:B------:R-:W-:Y:S05]  /*28640*/  @!P2 BRA `(.L_x_13) ;  /* 0x000000000010a947 */ /* 0x000fea0003800000 */
[----:B------:R-:W-:-:S06]  /*28650*/  USHF.L.U32 UR4, UR4, 0x1f, URZ ;  /* 0x0000001f04047899 */ /* 0x000fcc00080006ff */
[----:B------:R-:W-:-:S04]  /*28660*/  MOV R0, UR4 ;  /* 0x0000000400007c02 */ /* 0x000fc80008000f00 */
[----:B------:R-:W5:Y:S02]  /*28670*/  SYNCS.PHASECHK.TRANS64.TRYWAIT P0, [UR8], R0 ;  /* 0x00000000ff0075a7 */ /* 0x000f640008001108 */
[----:B-----5:R-:W-:Y:S05]  /*28680*/  @!P0 BRA `(.L_x_14) ;  /* 0x0000005400ec8947 */ /* 0x020fea0003800000 */
.L_x_13:
[----:B------:R-:W5:Y:S01]  /*28690*/  LDL.LU R213, [R1+0x898] ;  /* 0x0008980001d57983 */ /* 0x000f620000300800 */
[----:B------:R-:W-:-:S04]  /*286a0*/  DEPBAR.LE SB0, 0x0 ;  /* 0x000080000000791a */ /* 0x000fc80000000000 */
[----:B----4-:R-:W4:Y:S01]  /*286b0*/  LDL.LU R210, [R1+0x9f0] ;  /* 0x0009f00001d27983 */ /* 0x010f220000300800 */
[----:B------:R-:W3:Y:S03]  /*286c0*/  LDCU.64 UR8, c[0x0][0x398] ;  /* 0x00007300ff0877ac */ /* 0x000ee60008000a00 */
[----:B------:R-:W3:Y:S01]  /*286d0*/  LDL.LU R209, [R1+0xa40] ;  /* 0x000a400001d17983 */ /* 0x000ee20000300800 */
[----:B------:R-:W2:Y:S03]  /*286e0*/  LDCU.64 UR4, c[0x0][0x398] ;  /* 0x00007300ff0477ac */ /* 0x000ea60008000a00 */
[----:B------:R-:W2:Y:S01]  /*286f0*/  LDL.LU R207, [R1+0xa3c] ;  /* 0x000a3c0001cf7983 */ /* 0x000ea20000300800 */
[----:B------:R-:W1:Y:S01]  /*28700*/  LDCU.64 UR30, c[0x0][0x398] ;  /* 0x00007300ff1e77ac */ /* 0x000e620008000a00 */
[----:B------:R-:W-:Y:S06]  /*28710*/  BAR.SYNC.DEFER_BLOCKING 0x0 ;  /* 0x0000000000007b1d */ /* 0x000fec0000010000 */
[----:B------:R-:W1:Y:S01]  /*28720*/  LDCU.64 UR28, c[0x0][0x398] ;  /* 0x00007300ff1c77ac */ /* 0x000e620008000a00 */
[----:B------:R-:W2:Y:S01]  /*28730*/  LDL.LU R206, [R1+0xa38] ;  /* 0x000a380001ce7983 */ /* 0x000ea20000300800 */
[----:B------:R-:W1:Y:S01]  /*28740*/  LDCU.64 UR26, c[0x0][0x398] ;  /* 0x00007300ff1a77ac */ /* 0x000e620008000a00 */
[----:B------:R-:W1:Y:S01]  /*28750*/  LDCU.64 UR24, c[0x0][0x398] ;  /* 0x00007300ff1877ac */ /* 0x000e620008000a00 */
[----:B------:R-:W1:Y:S01]  /*28760*/  LDCU.64 UR22, c[0x0][0x398] ;  /* 0x00007300ff1677ac */ /* 0x000e620008000a00 */
[----:B------:R-:W1:Y:S01]  /*28770*/  LDCU.64 UR18, c[0x0][0x398] ;  /* 0x00007300ff1277ac */ /* 0x000e620008000a00 */
[----:B------:R-:W1:Y:S02]  /*28780*/  @!P1 SYNCS.CCTL.IV [UR7+0x4c000] ;  /* 0x04c00000ff0099b1 */ /* 0x000e640008000007 */
[----:B-1----:R-:W-:Y:S06]  /*28790*/  BAR.SYNC.DEFER_BLOCKING 0x0 ;  /* 0x0000000000007b1d */ /* 0x002fec0000010000 */
[----:B------:R-:W1:Y:S01]  /*287a0*/  LDCU.64 UR16, c[0x0][0x398] ;  /* 0x00007300ff1077ac */ /* 0x000e620008000a00 */
[----:B------:R-:W1:Y:S01]  /*287b0*/  LDTM.x64 R4, tmem[UR11] ;  /* 0x0000000b000479ee */ /* 0x000e620008340000 */
[----:B------:R-:W2:Y:S01]  /*287c0*/  LDTM.x64 R132, tmem[UR11+0x40] ;  /* 0x0000400b008479ee */ /* 0x000ea20008340000 */
[----:B------:R-:W2:Y:S01]  /*287d0*/  LDTM.x64 R68, tmem[UR11+0x80] ;  /* 0x0000800b004479ee */ /* 0x000ea20008340000 */
[----:B------:R-:W1:Y:S01]  /*287e0*/  LDCU UR52, c[0x0][0x398] ;  /* 0x00007300ff3477ac */ /* 0x000e620008000800 */
[----:B------:R-:W1:Y:S01]  /*287f0*/  LDCU UR54, c[0x0][0x398] ;  /* 0x00007300ff3677ac */ /* 0x000e620008000800 */
[----:B------:R-:W1:Y:S01]  /*28800*/  LDCU UR74, c[0x0][0x398] ;  /* 0x00007300ff4a77ac */ /* 0x000e620008000800 */
[----:B------:R-:W1:Y:S01]  /*28810*/  LDCU UR50, c[0x0][0x398] ;  /* 0x00007300ff3277ac */ /* 0x000e620008000800 */
[----:B------:R-:W2:Y:S01]  /*28820*/  @!P1 SYNCS.CCTL.IV [UR7+0x4c008] ;  /* 0x04c00800ff0099b1 */ /* 0x000ea20008000007 */
[----:B------:R-:W2:Y:S01]  /*28830*/  LDCU.64 UR6, c[0x0][0x398] ;  /* 0x00007300ff0677ac */ /* 0x000ea20008000a00 */
[----:B------:R-:W2:Y:S01]  /*28840*/  LDCU UR42, c[0x0][0x398] ;  /* 0x00007300ff2a77ac */ /* 0x000ea20008000800 */
[----:B-1----:R-:W-:Y:S01]  /*28850*/  STL [R1+0x4], R5 ;  /* 0x0000040501007387 */ /* 0x002fe20000100800 */
[----:B------:R-:W-:Y:S01]  /*28860*/  IMAD.MOV.U32 R198, RZ, RZ, R4 ;  /* 0x000000ffffc67224 */ /* 0x000fe200078e0004 */
[----:B------:R-:W-:Y:S01]  /*28870*/  MOV R246, R31 ;  /* 0x0000001f00f67202 */ /* 0x000fe20000000f00 */
[----:B------:R-:W-:Y:S01]  /*28880*/  IMAD.MOV.U32 R252, RZ, RZ, R25 ;  /* 0x000000fffffc7224 */ /* 0x000fe200078e0019 */
[----:B------:R-:W-:Y:S01]  /*28890*/  STL.64 [R1+0x8], R6 ;  /* 0x0000080601007387 */ /* 0x000fe20000100a00 */
        /* <DEDUP_REMOVED lines=17> */
[----:B------:R-:W1:Y:S01]  /*289b0*/  LDCU UR72, c[0x0][0x398] ;  /* 0x00007300ff4877ac */ /* 0x000e620008000800 */
        /* <DEDUP_REMOVED lines=17> */
[----:B------:R-:W-:Y:S01]  /*28ad0*/  STL [R1+0x50], R24 ;  /* 0x0000501801007387 */ /* 0x000fe20000100800 */
[----:B------:R-:W-:Y:S01]  /*28ae0*/  IMAD.MOV.U32 R231, RZ, RZ, R46 ;  /* 0x000000ffffe77224 */ /* 0x000fe200078e002e */
[----:B------:R-:W1:Y:S01]  /*28af0*/  LDCU UR37, c[0x0][0x398] ;  /* 0x00007300ff2577ac */ /* 0x000e620008000800 */
[----:B------:R-:W-:Y:S01]  /*28b00*/  IMAD.MOV.U32 R229, RZ, RZ, R48 ;  /* 0x000000ffffe57224 */ /* 0x000fe200078e0030 */
[----:B------:R1:W-:Y:S01]  /*28b10*/  STL [R1+0xc04], R251 ;  /* 0x000c04fb01007387 */ /* 0x0003e20000100800 */
[----:B------:R-:W-:Y:S01]  /*28b20*/  IMAD.MOV.U32 R228, RZ, RZ, R49 ;  /* 0x000000ffffe47224 */ /* 0x000fe200078e0031 */
[----:B------:R-:W2:Y:S01]  /*28b30*/  LDCU UR73, c[0x0][0x398] ;  /* 0x00007300ff4977ac */ /* 0x000ea20008000800 */
[----:B------:R-:W-:-:S02]  /*28b40*/  IMAD.MOV.U32 R227, RZ, RZ, R50 ;  /* 0x000000ffffe37224 */ /* 0x000fc400078e0032 */
[----:B------:R-:W-:Y:S01]  /*28b50*/  IMAD.MOV.U32 R226, RZ, RZ, R51 ;  /* 0x000000ffffe27224 */ /* 0x000fe200078e0033 */
[----:B------:R-:W2:Y:S01]  /*28b60*/  LDCU UR40, c[0x0][0x398] ;  /* 0x00007300ff2877ac */ /* 0x000ea20008000800 */
[----:B------:R-:W-:Y:S02]  /*28b70*/  IMAD.MOV.U32 R225, RZ, RZ, R52 ;  /* 0x000000ffffe17224 */ /* 0x000fe400078e0034 */
[----:B------:R-:W-:Y:S01]  /*28b80*/  IMAD.MOV.U32 R224, RZ, RZ, R53 ;  /* 0x000000ffffe07224 */ /* 0x000fe200078e0035 */
[----:B-1----:R-:W2:Y:S01]  /*28b90*/  LDL.LU R251, [R1+0x8] ;  /* 0x0000080001fb7983 */ /* 0x002ea20000300800 */
[----:B------:R-:W-:Y:S01]  /*28ba0*/  IMAD.MOV.U32 R223, RZ, RZ, R54 ;  /* 0x000000ffffdf7224 */ /* 0x000fe200078e0036 */
[----:B------:R-:W1:Y:S01]  /*28bb0*/  LDCU UR48, c[0x0][0x398] ;  /* 0x00007300ff3077ac */ /* 0x000e620008000800 */
[----:B------:R-:W-:Y:S02]  /*28bc0*/  IMAD.MOV.U32 R221, RZ, RZ, R56 ;  /* 0x000000ffffdd7224 */ /* 0x000fe400078e0038 */
[----:B------:R-:W-:Y:S01]  /*28bd0*/  IMAD.MOV.U32 R220, RZ, RZ, R57 ;  /* 0x000000ffffdc7224 */ /* 0x000fe200078e0039 */
[----:B------:R-:W1:Y:S01]  /*28be0*/  LDCU UR68, c[0x0][0x398] ;  /* 0x00007300ff4477ac */ /* 0x000e620008000800 */
[----:B------:R-:W-:-:S02]  /*28bf0*/  IMAD.MOV.U32 R219, RZ, RZ, R58 ;  /* 0x000000ffffdb7224 */ /* 0x000fc400078e003a */
[----:B------:R-:W-:Y:S01]  /*28c00*/  IMAD.MOV.U32 R218, RZ, RZ, R59 ;  /* 0x000000ffffda7224 */ /* 0x000fe200078e003b */
[----:B------:R-:W1:Y:S01]  /*28c10*/  LDCU UR51, c[0x0][0x398] ;  /* 0x00007300ff3377ac */ /* 0x000e620008000800 */
[----:B------:R-:W-:Y:S02]  /*28c20*/  IMAD.MOV.U32 R217, RZ, RZ, R60 ;  /* 0x000000ffffd97224 */ /* 0x000fe400078e003c */
        /* <DEDUP_REMOVED lines=9> */
[----:B------:R-:W1:Y:S01]  /*28cc0*/  LDTM.x64 R4, tmem[UR11+0xc0] ;  /* 0x0000c00b000479ee */ /* 0x000e620008340000 */
[----:B------:R-:W-:Y:S01]  /*28cd0*/  NOP ;  /* 0x0000000000007918 */ /* 0x000fe20000000000 */
[----:B------:R1:W-:Y:S01]  /*28ce0*/  STL [R1+0xc00], R252 ;  /* 0x000c00fc01007387 */ /* 0x0003e20000100800 */
[----:B------:R-:W1:Y:S01]  /*28cf0*/  LDCU UR69, c[0x0][0x398] ;  /* 0x00007300ff4577ac */ /* 0x000e620008000800 */
[----:B------:R-:W1:Y:S01]  /*28d00*/  LDCU UR49, c[0x0][0x398] ;  /* 0x00007300ff3177ac */ /* 0x000e620008000800 */
[----:B------:R-:W1:Y:S02]  /*28d10*/  LDCU UR36, c[0x0][0x398] ;  /* 0x00007300ff2477ac */ /* 0x000e640008000800 */
[----:B-1----:R-:W2:Y:S01]  /*28d20*/  LDL.LU R252, [R1+0xc] ;  /* 0x00000c0001fc7983 */ /* 0x002ea20000300800 */
[----:B------:R-:W1:Y:S01]  /*28d30*/  LDCU UR64, c[0x0][0x398] ;  /* 0x00007300ff4077ac */ /* 0x000e620008000800 */
        /* <DEDUP_REMOVED lines=21> */
[C---:B----4-:R-:W-:Y:S01]  /*28e90*/  IMAD R0, R210.reuse, R200, RZ ;  /* 0x000000c8d2007224 */ /* 0x050fe200078e02ff */
[----:B------:R-:W-:Y:S01]  /*28ea0*/  ISETP.GE.AND P0, PT, R210, UR14, PT ;  /* 0x0000000ed2007c0c */ /* 0x000fe2000bf06270 */
[----:B--2--5:R-:W-:Y:S01]  /*28eb0*/  IMAD R204, R213, UR32, RZ ;  /* 0x00000020d5cc7c24 */ /* 0x024fe2000f8e02ff */
[----:B------:R-:W2:Y:S02]  /*28ec0*/  LDCU UR14, c[0x0][0x39c] ;  /* 0x00007380ff0e77ac */ /* 0x000ea40008000800 */
[----:B------:R-:W-:-:S02]  /*28ed0*/  LEA R2, P2, R0, UR12, 0x2 ;  /* 0x0000000c00027c11 */ /* 0x000fc4000f8410ff */
[----:B---3--:R-:W-:Y:S01]  /*28ee0*/  ISETP.LT.AND P0, PT, R213, UR35, !P0 ;  /* 0x00000023d5007c0c */ /* 0x008fe2000c701270 */
[----:B------:R-:W3:Y:S01]  /*28ef0*/  LDCU UR35, c[0x0][0x398] ;  /* 0x00007300ff2377ac */ /* 0x000ee20008000800 */
[----:B------:R-:W-:Y:S01]  /*28f00*/  LEA.HI.X.SX32 R3, R0, UR13, 0x2, P2 ;  /* 0x0000000d00037c11 */ /* 0x000fe200090f16ff */
[----:B------:R-:W-:Y:S02]  /*28f10*/  IMAD R0, R200, 0x80, R0 ;  /* 0x00000080c8007824 */ /* 0x000fe400078e0200 */
[----:B------:R-:W-:-:S08]  /*28f20*/  IMAD.WIDE R196, R204, 0x4, R2 ;  /* 0x00000004ccc47825 */ /* 0x000fd000078e0202 */
[----:B------:R4:W-:Y:S01]  /*28f30*/  @P0 STG.E desc[UR20][R196.64], R198 ;  /* 0x000000c6c4000986 */ /* 0x0009e2000c101914 */
[----:B------:R-:W-:-:S04]  /*28f40*/  ISETP.GE.AND P0, PT, R213, UR15, PT ;  /* 0x0000000fd5007c0c */ /* 0x000fc8000bf06270 */
[----:B------:R-:W-:Y:S01]  /*28f50*/  ISETP.LT.AND P2, PT, R209, UR8, !P0 ;  /* 0x00000008d1007c0c */ /* 0x000fe2000c741270 */
[----:B------:R-:W5:Y:S01]  /*28f60*/  LDCU UR8, c[0x0][0x398] ;  /* 0x00007300ff0877ac */ /* 0x000f620008000800 */
[----:B----4-:R-:W-:-:S04]  /*28f70*/  LEA R196, P1, R0, UR12, 0x2 ;  /* 0x0000000c00c47c11 */ /* 0x010fc8000f8210ff */
[----:B------:R-:W-:Y:S01]  /*28f80*/  LEA.HI.X.SX32 R197, R0, UR13, 0x2, P1 ;  /* 0x0000000d00c57c11 */ /* 0x000fe200088f16ff */
[----:B------:R-:W-:Y:S02]  /*28f90*/  IMAD R0, R200, 0x80, R0 ;  /* 0x00000080c8007824 */ /* 0x000fe400078e0200 */
[----:B------:R-:W-:-:S05]  /*28fa0*/  IMAD.WIDE R198, R204, 0x4, R196 ;  /* 0x00000004ccc67825 */ /* 0x000fca00078e02c4 */
[----:B------:R4:W-:Y:S01]  /*28fb0*/  @P2 STG.E desc[UR20][R198.64], R132 ;  /* 0x00000084c6002986 */ /* 0x0009e2000c101914 */
[----:B------:R-:W-:Y:S01]  /*28fc0*/  ISETP.LT.AND P2, PT, R207, UR6, !P0 ;  /* 0x00000006cf007c0c */ /* 0x000fe2000c741270 */
[----:B------:R-:W1:Y:S01]  /*28fd0*/  LDCU UR6, c[0x0][0x398] ;  /* 0x00007300ff0677ac */ /* 0x000e620008000800 */
[----:B----4-:R-:W-:-:S04]  /*28fe0*/  LEA R198, P1, R0, UR12, 0x2 ;  /* 0x0000000c00c67c11 */ /* 0x010fc8000f8210ff */
[----:B------:R-:W-:Y:S01]  /*28ff0*/  LEA.HI.X.SX32 R199, R0, UR13, 0x2, P1 ;  /* 0x0000000d00c77c11 */ /* 0x000fe200088f16ff */
[----:B------:R-:W-:Y:S02]  /*29000*/  IMAD R132, R200, 0x80, R0 ;  /* 0x00000080c8847824 */ /* 0x000fe400078e0200 */
[----:B------:R-:W-:-:S05]  /*29010*/  IMAD.WIDE R200, R204, 0x4, R198 ;  /* 0x00000004ccc87825 */ /* 0x000fca00078e02c6 */
[----:B------:R4:W-:Y:S04]  /*29020*/  @P2 STG.E desc[UR20][R200.64], R68 ;  /* 0x00000044c8002986 */ /* 0x0009e8000c101914 */
[----:B----4-:R-:W4:Y:S01]  /*29030*/  LDL.LU R68, [R1+0x4] ;  /* 0x0000040001447983 */ /* 0x010f220000300800 */
[----:B------:R-:W-:Y:S02]  /*29040*/  LEA R200, P1, R132, UR12, 0x2 ;  /* 0x0000000c84c87c11 */ /* 0x000fe4000f8210ff */
[----:B------:R-:W-:Y:S01]  /*29050*/  ISETP.LT.AND P0, PT, R206, UR4, !P0 ;  /* 0x00000004ce007c0c */ /* 0x000fe2000c701270 */
[----:B------:R-:W1:Y:S01]  /*29060*/  LDCU UR4, c[0x0][0x398] ;  /* 0x00007300ff0477ac */ /* 0x000e620008000800 */
[----:B------:R-:W-:Y:S02]  /*29070*/  LEA.HI.X.SX32 R201, R132, UR13, 0x2, P1 ;  /* 0x0000000d84c97c11 */ /* 0x000fe400088f16ff */
[----:B------:R-:W-:Y:S01]  /*29080*/  IADD3 R0, PT, PT, R213, 0x1, RZ ;  /* 0x00000001d5007810 */ /* 0x000fe20007ffe0ff */
[----:B------:R-:W1:Y:S01]  /*29090*/  LDCU.64 UR12, c[0x0][0x398] ;  /* 0x00007300ff0c77ac */ /* 0x000e620008000a00 */
[----:B------:R-:W-:-:S07]  /*290a0*/  IMAD.WIDE R202, R204, 0x4, R200 ;  /* 0x00000004ccca7825 */ /* 0x000fce00078e02c8 */
[----:B------:R1:W-:Y:S01]  /*290b0*/  @P0 STG.E desc[UR20][R202.64], R4 ;  /* 0x00000004ca000986 */ /* 0x0003e2000c101914 */
[----:B------:R-:W-:-:S04]  /*290c0*/  ISETP.GE.AND P0, PT, R0, UR15, PT ;  /* 0x0000000f00007c0c */ /* 0x000fc8000bf06270 */
[----:B------:R-:W-:Y:S01]  /*290d0*/  ISETP.LT.AND P1, PT, R210, UR30, !P0 ;  /* 0x0000001ed2007c0c */ /* 0x000fe2000c721270 */
[----:B------:R-:W-:Y:S01]  /*290e0*/  VIADD R0, R204, UR32 ;  /* 0x00000020cc007c36 */ /* 0x000fe20008000000 */
[----:B------:R-:W-:Y:S01]  /*290f0*/  ISETP.LT.AND P2, PT, R207, UR26, !P0 ;  /* 0x0000001acf007c0c */ /* 0x000fe2000c741270 */
[----:B------:R-:W2:Y:S01]  /*29100*/  LDL.LU R204, [R1+0x50] ;  /* 0x0000500001cc7983 */ /* 0x000ea20000300800 */
[----:B------:R-:W2:Y:S01]  /*29110*/  LDCU UR26, c[0x0][0x398] ;  /* 0x00007300ff1a77ac */ /* 0x000ea20008000800 */
[----:B-1----:R-:W-:Y:S01]  /*29120*/  IMAD.WIDE R202, R0, 0x4, R2 ;  /* 0x0000000400ca7825 */ /* 0x002fe200078e0202 */
[----:B------:R-:W1:Y:S03]  /*29130*/  LDCU UR30, c[0x0][0x398] ;  /* 0x00007300ff1e77ac */ /* 0x000e660008000800 */
[----:B------:R-:W-:-:S04]  /*29140*/  VIADD R4, R213, 0x2 ;  /* 0x00000002d5047836 */ /* 0x000fc80000000000 */
[----:B----4-:R4:W-:Y:S01]  /*29150*/  @P1 STG.E desc[UR20][R202.64], R68 ;  /* 0x00000044ca001986 */ /* 0x0109e2000c101914 */
[----:B------:R-:W-:Y:S01]  /*29160*/  ISETP.LT.AND P1, PT, R209, UR28, !P0 ;  /* 0x0000001cd1007c0c */ /* 0x000fe2000c721270 */
[----:B------:R-:W1:Y:S01]  /*29170*/  LDCU UR28, c[0x0][0x398] ;  /* 0x00007300ff1c77ac */ /* 0x000e620008000800 */
[----:B------:R-:W-:Y:S01]  /*29180*/  ISETP.LT.AND P0, PT, R206, UR24, !P0 ;  /* 0x00000018ce007c0c */ /* 0x000fe2000c701270 */
[----:B------:R-:W1:Y:S01]  /*29190*/  LDCU UR24, c[0x0][0x398] ;  /* 0x00007300ff1877ac */ /* 0x000e620008000800 */
[----:B----4-:R-:W-:-:S09]  /*291a0*/  IMAD.WIDE R202, R0, 0x4, R196 ;  /* 0x0000000400ca7825 */ /* 0x010fd200078e02c4 */
[----:B------:R4:W-:Y:S02]  /*291b0*/  @P1 STG.E desc[UR20][R202.64], R133 ;  /* 0x00000085ca001986 */ /* 0x0009e4000c101914 */
[C---:B----4-:R-:W-:Y:S02]  /*291c0*/  IMAD.WIDE R132, R0.reuse, 0x4, R198 ;  /* 0x0000000400847825 */ /* 0x050fe400078e02c6 */
[----:B------:R-:W4:Y:S04]  /*291d0*/  LDL.LU R202, [R1+0x48] ;  /* 0x0000480001ca7983 */ /* 0x000f280000300800 */
[----:B------:R1:W-:Y:S04]  /*291e0*/  @P2 STG.E desc[UR20][R132.64], R69 ;  /* 0x0000004584002986 */ /* 0x0003e8000c101914 */
[----:B------:R-:W2:Y:S01]  /*291f0*/  LDL.LU R203, [R1+0x4c] ;  /* 0x00004c0001cb7983 */ /* 0x000ea20000300800 */
[----:B-1----:R-:W-:-:S03]  /*29200*/  IMAD.WIDE R68, R0, 0x4, R200 ;  /* 0x0000000400447825 */ /* 0x002fc600078e02c8 */
[----:B------:R-:W2:Y:S04]  /*29210*/  LDL.LU R132, [R1+0x40] ;  /* 0x0000400001847983 */ /* 0x000ea80000300800 */
[----:B------:R1:W-:Y:S01]  /*29220*/  @P0 STG.E desc[UR20][R68.64], R5 ;  /* 0x0000000544000986 */ /* 0x0003e2000c101914 */
[----:B------:R-:W-:Y:S01]  /*29230*/  ISETP.GE.AND P0, PT, R4, UR15, PT ;  /* 0x0000000f04007c0c */ /* 0x000fe2000bf06270 */
[----:B------:R-:W-:Y:S02]  /*29240*/  VIADD R0, R0, UR32 ;  /* 0x0000002000007c36 */ /* 0x000fe40008000000 */
[----:B------:R-:W2:Y:S01]  /*29250*/  LDL.LU R133, [R1+0x44] ;  /* 0x0000440001857983 */ /* 0x000ea20000300800 */
[----:B------:R-:W-:Y:S01]  /*29260*/  ISETP.LT.AND P1, PT, R210, UR22, !P0 ;  /* 0x00000016d2007c0c */ /* 0x000fe2000c721270 */
[----:B------:R-:W2:Y:S01]  /*29270*/  LDCU UR22, c[0x0][0x398] ;  /* 0x00007300ff1677ac */ /* 0x000ea20008000800 */
[C---:B-1----:R-:W-:Y:S01]  /*29280*/  IMAD.WIDE R4, R0.reuse, 0x4, R2 ;  /* 0x0000000400047825 */ /* 0x042fe200078e0202 */
[----:B------:R-:W2:Y:S04]  /*29290*/  LDL.LU R69, [R1+0x14] ;  /* 0x0000140001457983 */ /* 0x000ea80000300800 */
[----:B------:R-:W2:Y:S06]  /*292a0*/  LDL.LU R68, [R1+0x3c] ;  /* 0x00003c0001447983 */ /* 0x000eac0000300800 */
[----:B------:R1:W-:Y:S01]  /*292b0*/  @P1 STG.E desc[UR20][R4.64], R251 ;  /* 0x000000fb04001986 */ /* 0x0003e2000c101914 */
[----:B------:R-:W-:Y:S01]  /*292c0*/  ISETP.LT.AND P1, PT, R209, UR18, !P0 ;  /* 0x00000012d1007c0c */ /* 0x000fe2000c721270 */
[----:B------:R-:W2:Y:S01]  /*292d0*/  LDCU UR18, c[0x0][0x398] ;  /* 0x00007300ff1277ac */ /* 0x000ea20008000800 */
[----:B-1----:R-:W-:Y:S01]  /*292e0*/  IMAD.WIDE R4, R0, 0x4, R196 ;  /* 0x0000000400047825 */ /* 0x002fe200078e02c4 */
[----:B------:R-:W2:Y:S10]  /*292f0*/  LDL.LU R251, [R1+0xc04] ;  /* 0x000c040001fb7983 */ /* 0x000eb40000300800 */
[----:B------:R1:W-:Y:S01]  /*29300*/  @P1 STG.E desc[UR20][R4.64], R134 ;  /* 0x0000008604001986 */ /* 0x0003e2000c101914 */
[----:B------:R-:W-:Y:S01]  /*29310*/  ISETP.LT.AND P1, PT, R207, UR12, !P0 ;  /* 0x0000000ccf007c0c */ /* 0x000fe2000c721270 */
[----:B------:R-:W2:Y:S01]  /*29320*/  LDCU UR12, c[0x0][0x398] ;  /* 0x00007300ff0c77ac */ /* 0x000ea20008000800 */
[----:B------:R-:W-:Y:S01]  /*29330*/  ISETP.LT.AND P0, PT, R206, UR16, !P0 ;  /* 0x00000010ce007c0c */ /* 0x000fe2000c701270 */
[----:B------:R-:W2:Y:S01]  /*29340*/  LDCU UR16, c[0x0][0x398] ;  /* 0x00007300ff1077ac */ /* 0x000ea20008000800 */
[C---:B-1----:R-:W-:Y:S01]  /*29350*/  IMAD.WIDE R4, R0.reuse, 0x4, R198 ;  /* 0x0000000400047825 */ /* 0x042fe200078e02c6 */
[----:B------:R-:W2:Y:S08]  /*29360*/  LDL.LU R134, [R1+0x38] ;  /* 0x0000380001867983 */ /* 0x000eb00000300800 */
[----:B------:R1:W-:Y:S02]  /*29370*/  @P1 STG.E desc[UR20][R4.64], R70 ;  /* 0x0000004604001986 */ /* 0x0003e4000c101914 */
[----:B-1----:R-:W-:-:S02]  /*29380*/  IMAD.WIDE R4, R0, 0x4, R200 ;  /* 0x0000000400047825 */ /* 0x002fc400078e02c8 */
[----:B------:R-:W2:Y:S04]  /*29390*/  LDL.LU R70, [R1+0x1c] ;  /* 0x00001c0001467983 */ /* 0x000ea80000300800 */
[----:B------:R1:W-:Y:S04]  /*293a0*/  @P0 STG.E desc[UR20][R4.64], R6 ;  /* 0x0000000604000986 */ /* 0x0003e8000c101914 */
[----:B-1----:R-:W2:Y:S01]  /*293b0*/  LDL.LU R6, [R1+0x10] ;  /* 0x0000100001067983 */ /* 0x002ea20000300800 */
[----:B------:R-:W-:-:S05]  /*293c0*/  VIADD R4, R213, 0x3 ;  /* 0x00000003d5047836 */ /* 0x000fca0000000000 */
[----:B------:R-:W-:-:S04]  /*293d0*/  ISETP.GE.AND P0, PT, R4, UR15, PT ;  /* 0x0000000f04007c0c */ /* 0x000fc8000bf06270 */
[----:B------:R-:W-:Y:S01]  /*293e0*/  ISETP.LT.AND P1, PT, R210, UR34, !P0 ;  /* 0x00000022d2007c0c */ /* 0x000fe2000c721270 */
[----:B------:R-:W-:Y:S01]  /*293f0*/  VIADD R0, R0, UR32 ;  /* 0x0000002000007c36 */ /* 0x000fe20008000000 */
[----:B------:R-:W-:Y:S01]  /*29400*/  ISETP.LT.AND P2, PT, R207, UR6, !P0 ;  /* 0x00000006cf007c0c */ /* 0x000fe2000c741270 */
[----:B------:R-:W1:Y:S02]  /*29410*/  LDCU UR6, c[0x0][0x398] ;  /* 0x00007300ff0677ac */ /* 0x000e640008000800 */
[C---:B------:R-:W-:Y:S01]  /*29420*/  IMAD.WIDE R4, R0.reuse, 0x4, R2 ;  /* 0x0000000400047825 */ /* 0x040fe200078e0202 */
[----:B------:R-:W1:Y:S07]  /*29430*/  LDCU UR34, c[0x0][0x398] ;  /* 0x00007300ff2277ac */ /* 0x000e6e0008000800 */
[----:B------:R1:W-:Y:S01]  /*29440*/  @P1 STG.E desc[UR20][R4.64], R252 ;  /* 0x000000fc04001986 */ /* 0x0003e2000c101914 */
[----:B------:R-:W-:Y:S01]  /*29450*/  ISETP.LT.AND P1, PT, R209, UR4, !P0 ;  /* 0x00000004d1007c0c */ /* 0x000fe2000c721270 */
[----:B------:R-:W3:Y:S01]  /*29460*/  LDCU UR4, c[0x0][0x398] ;  /* 0x00007300ff0477ac */ /* 0x000ee20008000800 */
[----:B-1----:R-:W-:Y:S01]  /*29470*/  IMAD.WIDE R4, R0, 0x4, R196 ;  /* 0x0000000400047825 */ /* 0x002fe200078e02c4 */
[----:B------:R-:W4:Y:S10]  /*29480*/  LDL.LU R252, [R1+0xc00] ;  /* 0x000c000001fc7983 */ /* 0x000f340000300800 */
[----:B------:R1:W-:Y:S01]  /*29490*/  @P1 STG.E desc[UR20][R4.64], R135 ;  /* 0x0000008704001986 */ /* 0x0003e2000c101914 */
[----:B---3--:R-:W-:Y:S01]  /*294a0*/  ISETP.LT.AND P0, PT, R206, UR4, !P0 ;  /* 0x00000004ce007c0c */ /* 0x008fe2000c701270 */
[----:B------:R-:W3:Y:S01]  /*294b0*/  LDCU UR4, c[0x0][0x398] ;  /* 0x00007300ff0477ac */ /* 0x000ee20008000800 */
[C---:B-1----:R-:W-:Y:S01]  /*294c0*/  IMAD.WIDE R4, R0.reuse, 0x4, R198 ;  /* 0x0000000400047825 */ /* 0x042fe200078e02c6 */
[----:B------:R-:W4:Y:S04]  /*294d0*/  LDL.LU R135, [R1+0x34] ;  /* 0x0000340001877983 */ /* 0x000f280000300800 */
[----:B------:R1:W-:Y:S02]  /*294e0*/  @P2 STG.E desc[UR20][R4.64], R71 ;  /* 0x0000004704002986 */ /* 0x0003e4000c101914 */
[----:B-1----:R-:W-:-:S05]  /*294f0*/  IMAD.WIDE R4, R0, 0x4, R200 ;  /* 0x0000000400047825 */ /* 0x002fca00078e02c8 */
[----:B------:R1:W-:Y:S02]  /*29500*/  @P0 STG.E desc[UR20][R4.64], R7 ;  /* 0x0000000704000986 */ /* 0x0003e4000c101914 */
[----:B-1----:R-:W-:-:S05]  /*29510*/  VIADD R4, R213, 0x4 ;  /* 0x00000004d5047836 */ /* 0x002fca0000000000 */
[----:B------:R-:W-:-:S04]  /*29520*/  ISETP.GE.AND P0, PT, R4, UR15, PT ;  /* 0x0000000f04007c0c */ /* 0x000fc8000bf06270 */
[----:B---3--:R-:W-:Y:S01]  /*29530*/  ISETP.LT.AND P1, PT, R210, UR4, !P0 ;  /* 0x00000004d2007c0c */ /* 0x008fe2000c721270 */
[----:B------:R-:W-:Y:S01]  /*29540*/  VIADD R0, R0, UR32 ;  /* 0x0000002000007c36 */ /* 0x000fe20008000000 */
[----:B------:R-:W1:Y:S03]  /*29550*/  LDCU UR4, c[0x0][0x398] ;  /* 0x00007300ff0477ac */ /* 0x000e660008000800 */
[C---:B------:R-:W-:Y:S01]  /*29560*/  IMAD.WIDE R4, R0.reuse, 0x4, R2 ;  /* 0x0000000400047825 */ /* 0x040fe200078e0202 */
[----:B-1----:R-:W-:Y:S01]  /*29570*/  ISETP.LT.AND P2, PT, R207, UR4, !P0 ;  /* 0x00000004cf007c0c */ /* 0x002fe2000c741270 */
[----:B------:R-:W1:Y:S06]  /*29580*/  LDCU UR4, c[0x0][0x398] ;  /* 0x00007300ff0477ac */ /* 0x000e6c0008000800 */
[----:B--2---:R2:W-:Y:S01]  /*29590*/  @P1 STG.E desc[UR20][R4.64], R6 ;  /* 0x0000000604001986 */ /* 0x0045e2000c101914 */
[----:B------:R-:W-:Y:S01]  /*295a0*/  ISETP.LT.AND P1, PT, R209, UR6, !P0 ;  /* 0x00000006d1007c0c */ /* 0x000fe2000c721270 */
[----:B------:R-:W3:Y:S01]  /*295b0*/  LDCU UR6, c[0x0][0x398] ;  /* 0x00007300ff0677ac */ /* 0x000ee20008000800 */
[----:B--2---:R-:W-:-:S11]  /*295c0*/  IMAD.WIDE R4, R0, 0x4, R196 ;  /* 0x0000000400047825 */ /* 0x004fd600078e02c4 */
[----:B------:R2:W-:Y:S01]  /*295d0*/  @P1 STG.E desc[UR20][R4.64], R136 ;  /* 0x0000008804001986 */ /* 0x0005e2000c101914 */
[----:B---3--:R-:W-:Y:S01]  /*295e0*/  ISETP.LT.AND P0, PT, R206, UR6, !P0 ;  /* 0x00000006ce007c0c */ /* 0x008fe2000c701270 */
[----:B------:R-:W3:Y:S01]  /*295f0*/  LDCU UR6, c[0x0][0x398] ;  /* 0x00007300ff0677ac */ /* 0x000ee20008000800 */
[C---:B--2---:R-:W-:Y:S01]  /*29600*/  IMAD.WIDE R4, R0.reuse, 0x4, R198 ;  /* 0x0000000400047825 */ /* 0x044fe200078e02c6 */
[----:B------:R-:W-:Y:S01]  /*29610*/  IADD3 R6, PT, PT, R213, 0x5, RZ ;  /* 0x00000005d5067810 */ /* 0x000fe20007ffe0ff */
[----:B------:R-:W2:Y:S04]  /*29620*/  LDL.LU R136, [R1+0x30] ;  /* 0x0000300001887983 */ /* 0x000ea80000300800 */
[----:B------:R1:W-:Y:S02]  /*29630*/  @P2 STG.E desc[UR20][R4.64], R72 ;  /* 0x0000004804002986 */ /* 0x0003e4000c101914 */
[----:B-1----:R-:W-:-:S02]  /*29640*/  IMAD.WIDE R4, R0, 0x4, R200 ;  /* 0x0000000400047825 */ /* 0x002fc400078e02c8 */
[----:B------:R-:W2:Y:S04]  /*29650*/  LDL.LU R72, [R1+0x2c] ;  /* 0x00002c0001487983 */ /* 0x000ea80000300800 */
[----:B------:R1:W-:Y:S01]  /*29660*/  @P0 STG.E desc[UR20][R4.64], R8 ;  /* 0x0000000804000986 */ /* 0x0003e2000c101914 */
[----:B------:R-:W-:-:S04]  /*29670*/  ISETP.GE.AND P0, PT, R6, UR15, PT ;  /* 0x0000000f06007c0c */ /* 0x000fc8000bf06270 */
[----:B------:R-:W-:Y:S01]  /*29680*/  ISETP.LT.AND P1, PT, R210, UR4, !P0 ;  /* 0x00000004d2007c0c */ /* 0x000fe2000c721270 */
[----:B------:R-:W-:Y:S01]  /*29690*/  VIADD R0, R0, UR32 ;  /* 0x0000002000007c36 */ /* 0x000fe20008000000 */
[----:B------:R-:W3:Y:S03]  /*296a0*/  LDCU UR4, c[0x0][0x398] ;  /* 0x00007300ff0477ac */ /* 0x000ee60008000800 */
[----:B-1----:R-:W-:-:S08]  /*296b0*/  IMAD.WIDE R4, R0, 0x4, R2 ;  /* 0x0000000400047825 */ /* 0x002fd000078e0202 */
[----:B------:R1:W-:Y:S04]  /*296c0*/  @P1 STG.E desc[UR20][R4.64], R69 ;  /* 0x0000004504001986 */ /* 0x0003e8000c101914 */
[----:B-1----:R-:W2:Y:S01]  /*296d0*/  LDL.LU R69, [R1+0x18] ;  /* 0x0000180001457983 */ /* 0x002ea20000300800 */
[----:B---3--:R-:W-:Y:S02]  /*296e0*/  ISETP.LT.AND P1, PT, R209, UR4, !P0 ;  /* 0x00000004d1007c0c */ /* 0x008fe4000c721270 */
[----:B------:R-:W-:Y:S01]  /*296f0*/  ISETP.LT.AND P2, PT, R207, UR52, !P0 ;  /* 0x00000034cf007c0c */ /* 0x000fe2000c741270 */
[----:B------:R-:W-:Y:S01]  /*29700*/  IMAD.WIDE R4, R0, 0x4, R196 ;  /* 0x0000000400047825 */ /* 0x000fe200078e02c4 */
[----:B------:R-:W-:Y:S01]  /*29710*/  ISETP.LT.AND P0, PT, R206, UR54, !P0 ;  /* 0x00000036ce007c0c */ /* 0x000fe2000c701270 */
[----:B------:R-:W1:Y:S02]  /*29720*/  LDCU UR4, c[0x0][0x39c] ;  /* 0x00007380ff0477ac */ /* 0x000e640008000800 */
[----:B------:R-:W-:-:S02]  /*29730*/  VIADD R6, R213, 0x6 ;  /* 0x00000006d5067836 */ /* 0x000fc40000000000 */
[C---:B------:R-:W-:Y:S01]  /*29740*/  VIADD R8, R213.reuse, 0x8 ;  /* 0x00000008d5087836 */ /* 0x040fe20000000000 */
[----:B------:R-:W3:Y:S03]  /*29750*/  LDCU UR52, c[0x0][0x398] ;  /* 0x00007300ff3477ac */ /* 0x000ee60008000800 */
[----:B------:R1:W-:Y:S01]  /*29760*/  @P1 STG.E desc[UR20][R4.64], R137 ;  /* 0x0000008904001986 */ /* 0x0003e2000c101914 */
[----:B------:R-:W-:Y:S01]  /*29770*/  ISETP.GE.AND P5, PT, R6, UR15, PT ;  /* 0x0000000f06007c0c */ /* 0x000fe2000bfa6270 */
[----:B------:R-:W2:Y:S01]  /*29780*/  LDCU UR54, c[0x0][0x398] ;  /* 0x00007300ff3677ac */ /* 0x000ea20008000800 */
[----:B-1----:R-:W-:Y:S01]  /*29790*/  IMAD.WIDE R4, R0, 0x4, R198 ;  /* 0x0000000400047825 */ /* 0x002fe200078e02c6 */
[----:B------:R-:W3:Y:S04]  /*297a0*/  LDL.LU R137, [R1+0x28] ;  /* 0x0000280001897983 */ /* 0x000ee80000300800 */
[----:B------:R1:W-:Y:S01]  /*297b0*/  @P2 STG.E desc[UR20][R4.64], R73 ;  /* 0x0000004904002986 */ /* 0x0003e2000c101914 */
[----:B------:R-:W-:Y:S01]  /*297c0*/  ISETP.LT.AND P2, PT, R210, UR26, !P5 ;  /* 0x0000001ad2007c0c */ /* 0x000fe2000ef41270 */
[----:B------:R-:W-:Y:S01]  /*297d0*/  VIADD R6, R213, 0x7 ;  /* 0x00000007d5067836 */ /* 0x000fe20000000000 */
[----:B------:R-:W-:Y:S01]  /*297e0*/  ISETP.LT.AND P1, PT, R207, UR18, !P5 ;  /* 0x00000012cf007c0c */ /* 0x000fe2000ef21270 */
[----:B------:R-:W2:Y:S01]  /*297f0*/  LDCU UR26, c[0x0][0x398] ;  /* 0x00007300ff1a77ac */ /* 0x000ea20008000800 */
[----:B-1----:R-:W-:-:S02]  /*29800*/  IMAD.WIDE R4, R0, 0x4, R200 ;  /* 0x0000000400047825 */ /* 0x002fc400078e02c8 */
[----:B------:R-:W-:Y:S01]  /*29810*/  ISETP.GE.AND P3, PT, R6, UR15, PT ;  /* 0x0000000f06007c0c */ /* 0x000fe2000bf66270 */
[----:B------:R-:W3:Y:S01]  /*29820*/  LDL.LU R73, [R1+0x24] ;  /* 0x0000240001497983 */ /* 0x000ee20000300800 */
[----:B------:R-:W-:Y:S01]  /*29830*/  ISETP.GE.AND P4, PT, R8, UR15, PT ;  /* 0x0000000f08007c0c */ /* 0x000fe2000bf86270 */
[----:B------:R-:W1:Y:S02]  /*29840*/  LDCU UR18, c[0x0][0x398] ;  /* 0x00007300ff1277ac */ /* 0x000e640008000800 */
[----:B------:R4:W-:Y:S01]  /*29850*/  @P0 STG.E desc[UR20][R4.64], R9 ;  /* 0x0000000904000986 */ /* 0x0009e2000c101914 */
[----:B------:R-:W-:Y:S01]  /*29860*/  ISETP.LT.AND P0, PT, R209, UR74, !P5 ;  /* 0x0000004ad1007c0c */ /* 0x000fe2000ef01270 */
[----:B------:R-:W-:Y:S01]  /*29870*/  VIADD R0, R0, UR32 ;  /* 0x0000002000007c36 */ /* 0x000fe20008000000 */
[----:B------:R-:W1:Y:S03]  /*29880*/  LDCU UR74, c[0x0][0x39c] ;  /* 0x00007380ff4a77ac */ /* 0x000e660008000800 */
[----:B------:R-:W-:-:S04]  /*29890*/  IMAD.WIDE R6, R0, 0x4, R196 ;  /* 0x0000000400067825 */ /* 0x000fc800078e02c4 */
[----:B----4-:R-:W-:-:S05]  /*298a0*/  IMAD.WIDE R4, R0, 0x4, R2 ;  /* 0x0000000400047825 */ /* 0x010fca00078e0202 */
[----:B--2---:R-:W-:Y:S04]  /*298b0*/  @P2 STG.E desc[UR20][R4.64], R69 ;  /* 0x0000004504002986 */ /* 0x004fe8000c101914 */
[----:B------:R2:W-:Y:S04]  /*298c0*/  @P0 STG.E desc[UR20][R6.64], R138 ;  /* 0x0000008a06000986 */ /* 0x0005e8000c101914 */
[----:B--2---:R-:W2:Y:S01]  /*298d0*/  LDL.LU R138, [R1+0x20] ;  /* 0x00002000018a7983 */ /* 0x004ea20000300800 */
[----:B------:R-:W-:Y:S01]  /*298e0*/  ISETP.LT.AND P5, PT, R206, UR34, !P5 ;  /* 0x00000022ce007c0c */ /* 0x000fe2000efa1270 */
[----:B------:R-:W-:Y:S01]  /*298f0*/  IMAD.WIDE R4, R0, 0x4, R198 ;  /* 0x0000000400047825 */ /* 0x000fe200078e02c6 */
[----:B------:R-:W-:Y:S01]  /*29900*/  ISETP.LT.AND P2, PT, R210, UR50, !P3 ;  /* 0x00000032d2007c0c */ /* 0x000fe2000df41270 */
[----:B------:R-:W4:Y:S01]  /*29910*/  LDCU UR34, c[0x0][0x398] ;  /* 0x00007300ff2277ac */ /* 0x000f220008000800 */
[----:B------:R-:W-:Y:S01]  /*29920*/  ISETP.LT.AND P0, PT, R209, UR42, !P3 ;  /* 0x0000002ad1007c0c */ /* 0x000fe2000df01270 */
[----:B------:R-:W-:-:S02]  /*29930*/  VIADD R8, R213, 0x9 ;  /* 0x00000009d5087836 */ /* 0x000fc40000000000 */
[----:B------:R-:W-:Y:S01]  /*29940*/  VIADD R69, R0, UR32 ;  /* 0x0000002000457c36 */ /* 0x000fe20008000000 */
[----:B------:R1:W-:Y:S01]  /*29950*/  @P1 STG.E desc[UR20][R4.64], R74 ;  /* 0x0000004a04001986 */ /* 0x0003e2000c101914 */
[----:B------:R-:W2:Y:S01]  /*29960*/  LDCU UR50, c[0x0][0x398] ;  /* 0x00007300ff3277ac */ /* 0x000ea20008000800 */
[----:B------:R-:W-:Y:S01]  /*29970*/  ISETP.GE.AND P6, PT, R8, UR15, PT ;  /* 0x0000000f08007c0c */ /* 0x000fe2000bfc6270 */
[----:B------:R-:W-:Y:S01]  /*29980*/  IMAD.WIDE R8, R69, 0x4, R2 ;  /* 0x0000000445087825 */ /* 0x000fe200078e0202 */
[----:B------:R-:W-:Y:S01]  /*29990*/  ISETP.LT.AND P1, PT, R207, UR72, !P3 ;  /* 0x00000048cf007c0c */ /* 0x000fe2000df21270 */
[----:B------:R-:W2:Y:S02]  /*299a0*/  LDCU UR42, c[0x0][0x398] ;  /* 0x00007300ff2a77ac */ /* 0x000ea40008000800 */
[----:B------:R-:W-:-:S04]  /*299b0*/  IMAD.WIDE R6, R69, 0x4, R196 ;  /* 0x0000000445067825 */ /* 0x000fc800078e02c4 */
[----:B-1----:R-:W-:Y:S01]  /*299c0*/  IMAD.WIDE R4, R0, 0x4, R200 ;  /* 0x0000000400047825 */ /* 0x002fe200078e02c8 */
[----:B------:R-:W-:Y:S01]  /*299d0*/  ISETP.LT.AND P3, PT, R206, UR33, !P3 ;  /* 0x00000021ce007c0c */ /* 0x000fe2000df61270 */
[----:B------:R-:W1:Y:S03]  /*299e0*/  LDCU UR72, c[0x0][0x39c] ;  /* 0x00007380ff4877ac */ /* 0x000e660008000800 */
[----:B------:R3:W-:Y:S01]  /*299f0*/  @P5 STG.E desc[UR20][R4.64], R10 ;  /* 0x0000000a04005986 */ /* 0x0007e2000c101914 */
[----:B------:R-:W-:Y:S01]  /*29a00*/  IADD3 R0, PT, PT, R213, 0xa, RZ ;  /* 0x0000000ad5007810 */ /* 0x000fe20007ffe0ff */
[----:B------:R-:W1:Y:S02]  /*29a10*/  LDCU UR33, c[0x0][0x398] ;  /* 0x00007300ff2177ac */ /* 0x000e640008000800 */
[----:B------:R4:W-:Y:S01]  /*29a20*/  @P2 STG.E desc[UR20][R8.64], R70 ;  /* 0x0000004608002986 */ /* 0x0009e2000c101914 */
[----:B------:R-:W-:Y:S01]  /*29a30*/  ISETP.LT.AND P2, PT, R210, UR75, !P4 ;  /* 0x0000004bd2007c0c */ /* 0x000fe2000e741270 */
[----:B------:R-:W1:Y:S02]  /*29a40*/  LDCU UR75, c[0x0][0x398] ;  /* 0x00007300ff4b77ac */ /* 0x000e640008000800 */
[----:B------:R1:W-:Y:S01]  /*29a50*/  @P0 STG.E desc[UR20][R6.64], R139 ;  /* 0x0000008b06000986 */ /* 0x0003e2000c101914 */
[----:B------:R-:W-:Y:S01]  /*29a60*/  ISETP.LT.AND P0, PT, R209, UR24, !P4 ;  /* 0x00000018d1007c0c */ /* 0x000fe2000e701270 */
[----:B------:R-:W2:Y:S01]  /*29a70*/  LDCU UR24, c[0x0][0x398] ;  /* 0x00007300ff1877ac */ /* 0x000ea20008000800 */
[----:B---3--:R-:W-:-:S04]  /*29a80*/  IMAD.WIDE R4, R69, 0x4, R198 ;  /* 0x0000000445047825 */ /* 0x008fc800078e02c6 */
[----:B----4-:R-:W-:-:S04]  /*29a90*/  IMAD.WIDE R70, R69, 0x4, R200 ;  /* 0x0000000445467825 */ /* 0x010fc800078e02c8 */
[----:B------:R-:W-:Y:S01]  /*29aa0*/  VIADD R69, R69, UR32 ;  /* 0x0000002045457c36 */ /* 0x000fe20008000000 */
[----:B------:R3:W-:Y:S01]  /*29ab0*/  @P1 STG.E desc[UR20][R4.64], R75 ;  /* 0x0000004b04001986 */ /* 0x0007e2000c101914 */
[----:B------:R-:W-:Y:S01]  /*29ac0*/  ISETP.LT.AND P1, PT, R207, UR53, !P4 ;  /* 0x00000035cf007c0c */ /* 0x000fe2000e721270 */
[----:B------:R-:W4:Y:S01]  /*29ad0*/  LDCU UR53, c[0x0][0x398] ;  /* 0x00007300ff3577ac */ /* 0x000f220008000800 */
[C---:B-1----:R-:W-:Y:S01]  /*29ae0*/  IMAD.WIDE R6, R69.reuse, 0x4, R2 ;  /* 0x0000000445067825 */ /* 0x042fe200078e0202 */
[----:B------:R1:W-:Y:S01]  /*29af0*/  @P3 STG.E desc[UR20][R70.64], R11 ;  /* 0x0000000b46003986 */ /* 0x0003e2000c101914 */
[----:B------:R-:W-:Y:S01]  /*29b00*/  ISETP.LT.AND P4, PT, R206, UR70, !P4 ;  /* 0x00000046ce007c0c */ /* 0x000fe2000e781270 */
[----:B------:R-:W2:Y:S01]  /*29b10*/  LDCU UR70, c[0x0][0x39c] ;  /* 0x00007380ff4677ac */ /* 0x000ea20008000800 */
[----:B------:R-:W-:Y:S01]  /*29b20*/  ISETP.LT.AND P3, PT, R210, UR37, !P6 ;  /* 0x00000025d2007c0c */ /* 0x000fe2000f761270 */
[C---:B------:R-:W-:Y:S01]  /*29b30*/  IMAD.WIDE R8, R69.reuse, 0x4, R198 ;  /* 0x0000000445087825 */ /* 0x040fe200078e02c6 */
[----:B------:R-:W-:Y:S01]  /*29b40*/  ISETP.GE.AND P5, PT, R0, UR15, PT ;  /* 0x0000000f00007c0c */ /* 0x000fe2000bfa6270 */
[----:B------:R-:W2:Y:S02]  /*29b50*/  LDCU UR37, c[0x0][0x398] ;  /* 0x00007300ff2577ac */ /* 0x000ea40008000800 */
[----:B---3--:R-:W-:-:S04]  /*29b60*/  IMAD.WIDE R4, R69, 0x4, R196 ;  /* 0x0000000445047825 */ /* 0x008fc800078e02c4 */
[----:B-1----:R-:W-:-:S04]  /*29b70*/  IMAD.WIDE R10, R69, 0x4, R200 ;  /* 0x00000004450a7825 */ /* 0x002fc800078e02c8 */
[----:B------:R-:W-:Y:S02]  /*29b80*/  VIADD R69, R69, UR32 ;  /* 0x0000002045457c36 */ /* 0x000fe40008000000 */
[----:B------:R-:W-:Y:S01]  /*29b90*/  VIADD R0, R213, 0xb ;  /* 0x0000000bd5007836 */ /* 0x000fe20000000000 */
[----:B--2---:R1:W-:Y:S01]  /*29ba0*/  @P2 STG.E desc[UR20][R6.64], R138 ;  /* 0x0000008a06002986 */ /* 0x0043e2000c101914 */
[----:B------:R-:W-:Y:S01]  /*29bb0*/  ISETP.LT.AND P2, PT, R207, UR40, !P6 ;  /* 0x00000028cf007c0c */ /* 0x000fe2000f741270 */
[----:B------:R-:W2:Y:S02]  /*29bc0*/  LDCU UR40, c[0x0][0x398] ;  /* 0x00007300ff2877ac */ /* 0x000ea40008000800 */
[----:B------:R3:W-:Y:S01]  /*29bd0*/  @P0 STG.E desc[UR20][R4.64], R140 ;  /* 0x0000008c04000986 */ /* 0x0007e2000c101914 */
[----:B------:R-:W-:Y:S01]  /*29be0*/  ISETP.LT.AND P0, PT, R209, UR73, !P6 ;  /* 0x00000049d1007c0c */ /* 0x000fe2000f701270 */
[----:B------:R-:W2:Y:S02]  /*29bf0*/  LDCU UR73, c[0x0][0x398] ;  /* 0x00007300ff4977ac */ /* 0x000ea40008000800 */
[----:B------:R4:W-:Y:S01]  /*29c00*/  @P1 STG.E desc[UR20][R8.64], R76 ;  /* 0x0000004c08001986 */ /* 0x0009e2000c101914 */
[----:B-1----:R-:W-:-:S04]  /*29c10*/  IMAD.WIDE R6, R69, 0x4, R196 ;  /* 0x0000000445067825 */ /* 0x002fc800078e02c4 */
[C---:B---3--:R-:W-:Y:S01]  /*29c20*/  IMAD.WIDE R4, R69.reuse, 0x4, R2 ;  /* 0x0000000445047825 */ /* 0x048fe200078e0202 */
[----:B------:R1:W-:Y:S03]  /*29c30*/  @P4 STG.E desc[UR20][R10.64], R12 ;  /* 0x0000000c0a004986 */ /* 0x0003e6000c101914 */
[----:B----4-:R-:W-:Y:S01]  /*29c40*/  IMAD.WIDE R8, R69, 0x4, R198 ;  /* 0x0000000445087825 */ /* 0x010fe200078e02c6 */
[----:B------:R3:W-:Y:S01]  /*29c50*/  @P3 STG.E desc[UR20][R4.64], R73 ;  /* 0x0000004904003986 */ /* 0x0007e2000c101914 */
[----:B------:R-:W-:Y:S01]  /*29c60*/  ISETP.LT.AND P6, PT, R206, UR48, !P6 ;  /* 0x00000030ce007c0c */ /* 0x000fe2000f7c1270 */
[----:B------:R-:W4:Y:S01]  /*29c70*/  LDCU UR48, c[0x0][0x398] ;  /* 0x00007300ff3077ac */ /* 0x000f220008000800 */
[----:B------:R-:W-:Y:S01]  /*29c80*/  ISETP.LT.AND P3, PT, R210, UR68, !P5 ;  /* 0x00000044d2007c0c */ /* 0x000fe2000ef61270 */
[----:B------:R2:W-:Y:S01]  /*29c90*/  @P0 STG.E desc[UR20][R6.64], R141 ;  /* 0x0000008d06000986 */ /* 0x0005e2000c101914 */
[----:B------:R-:W-:Y:S01]  /*29ca0*/  ISETP.LT.AND P4, PT, R207, UR71, !P5 ;  /* 0x00000047cf007c0c */ /* 0x000fe2000ef81270 */
[----:B------:R-:W4:Y:S02]  /*29cb0*/  LDCU UR68, c[0x0][0x39c] ;  /* 0x00007380ff4477ac */ /* 0x000f240008000800 */
[----:B------:R2:W-:Y:S01]  /*29cc0*/  @P2 STG.E desc[UR20][R8.64], R77 ;  /* 0x0000004d08002986 */ /* 0x0005e2000c101914 */
[----:B------:R-:W-:Y:S01]  /*29cd0*/  ISETP.LT.AND P2, PT, R209, UR51, !P5 ;  /* 0x00000033d1007c0c */ /* 0x000fe2000ef41270 */
[C---:B-1----:R-:W-:Y:S01]  /*29ce0*/  IMAD.WIDE R10, R69.reuse, 0x4, R200 ;  /* 0x00000004450a7825 */ /* 0x042fe200078e02c8 */
[----:B------:R-:W-:Y:S01]  /*29cf0*/  ISETP.GE.AND P1, PT, R0, UR15, PT ;  /* 0x0000000f00007c0c */ /* 0x000fe2000bf26270 */
[----:B------:R-:W1:Y:S02]  /*29d00*/  LDCU UR51, c[0x0][0x398] ;  /* 0x00007300ff3377ac */ /* 0x000e640008000800 */
[----:B------:R-:W-:Y:S01]  /*29d10*/  VIADD R69, R69, UR32 ;  /* 0x0000002045457c36 */ /* 0x000fe20008000000 */
[----:B------:R-:W1:Y:S03]  /*29d20*/  LDCU UR71, c[0x0][0x398] ;  /* 0x00007300ff4777ac */ /* 0x000e660008000800 */
[C---:B---3--:R-:W-:Y:S01]  /*29d30*/  IMAD.WIDE R4, R69.reuse, 0x4, R2 ;  /* 0x0000000445047825 */ /* 0x048fe200078e0202 */
[----:B------:R3:W-:Y:S03]  /*29d40*/  @P6 STG.E desc[UR20][R10.64], R13 ;  /* 0x0000000d0a006986 */ /* 0x0007e6000c101914 */
[----:B--2---:R-:W-:Y:S01]  /*29d50*/  IMAD.WIDE R6, R69, 0x4, R196 ;  /* 0x0000000445067825 */ /* 0x004fe200078e02c4 */
[----:B------:R-:W-:-:S03]  /*29d60*/  ISETP.LT.AND P5, PT, R206, UR30, !P5 ;  /* 0x0000001ece007c0c */ /* 0x000fc6000efa1270 */
[----:B------:R-:W-:Y:S01]  /*29d70*/  IMAD.WIDE R8, R69, 0x4, R198 ;  /* 0x0000000445087825 */ /* 0x000fe200078e02c6 */
[----:B------:R2:W-:Y:S01]  /*29d80*/  @P3 STG.E desc[UR20][R4.64], R137 ;  /* 0x0000008904003986 */ /* 0x0005e2000c101914 */
[----:B-----5:R-:W-:Y:S01]  /*29d90*/  ISETP.LT.AND P3, PT, R210, UR8, !P1 ;  /* 0x00000008d2007c0c */ /* 0x020fe2000cf61270 */
[----:B------:R-:W5:Y:S02]  /*29da0*/  LDCU UR30, c[0x0][0x398] ;  /* 0x00007300ff1e77ac */ /* 0x000f640008000800 */
[----:B------:R1:W-:Y:S01]  /*29db0*/  @P2 STG.E desc[UR20][R6.64], R142 ;  /* 0x0000008e06002986 */ /* 0x0003e2000c101914 */
[----:B------:R-:W-:Y:S01]  /*29dc0*/  VIADD R0, R213, 0xc ;  /* 0x0000000cd5007836 */ /* 0x000fe20000000000 */
[----:B------:R-:W4:Y:S02]  /*29dd0*/  LDCU UR8, c[0x0][0x398] ;  /* 0x00007300ff0877ac */ /* 0x000f240008000800 */
[----:B------:R1:W-:Y:S01]  /*29de0*/  @P4 STG.E desc[UR20][R8.64], R78 ;  /* 0x0000004e08004986 */ /* 0x0003e2000c101914 */
[----:B------:R-:W-:Y:S01]  /*29df0*/  ISETP.LT.AND P4, PT, R209, UR66, !P1 ;  /* 0x00000042d1007c0c */ /* 0x000fe2000cf81270 */
[----:B---3--:R-:W-:Y:S01]  /*29e00*/  IMAD.WIDE R10, R69, 0x4, R200 ;  /* 0x00000004450a7825 */ /* 0x008fe200078e02c8 */
[----:B------:R-:W-:Y:S01]  /*29e10*/  ISETP.LT.AND P2, PT, R207, UR46, !P1 ;  /* 0x0000002ecf007c0c */ /* 0x000fe2000cf41270 */
[----:B------:R-:W3:Y:S02]  /*29e20*/  LDCU UR66, c[0x0][0x39c] ;  /* 0x00007380ff4277ac */ /* 0x000ee40008000800 */
[----:B------:R-:W-:Y:S01]  /*29e30*/  VIADD R69, R69, UR32 ;  /* 0x0000002045457c36 */ /* 0x000fe20008000000 */
[----:B------:R-:W-:Y:S01]  /*29e40*/  ISETP.GE.AND P0, PT, R0, UR15, PT ;  /* 0x0000000f00007c0c */ /* 0x000fe2000bf06270 */
[----:B------:R3:W-:Y:S01]  /*29e50*/  @P5 STG.E desc[UR20][R10.64], R14 ;  /* 0x0000000e0a005986 */ /* 0x0007e2000c101914 */
[----:B------:R-:W-:Y:S01]  /*29e60*/  ISETP.LT.AND P1, PT, R206, UR69, !P1 ;  /* 0x00000045ce007c0c */ /* 0x000fe2000cf21270 */
[C---:B--2---:R-:W-:Y:S01]  /*29e70*/  IMAD.WIDE R4, R69.reuse, 0x4, R2 ;  /* 0x0000000445047825 */ /* 0x044fe200078e0202 */
[----:B------:R-:W-:Y:S01]  /*29e80*/  ISETP.LT.AND P5, PT, R210, UR49, !P0 ;  /* 0x00000031d2007c0c */ /* 0x000fe2000c7a1270 */
[----:B------:R-:W2:Y:S02]  /*29e90*/  LDCU UR46, c[0x0][0x398] ;  /* 0x00007300ff2e77ac */ /* 0x000ea40008000800 */
[----:B-1----:R-:W-:Y:S01]  /*29ea0*/  IMAD.WIDE R6, R69, 0x4, R196 ;  /* 0x0000000445067825 */ /* 0x002fe200078e02c4 */
[----:B------:R1:W-:Y:S01]  /*29eb0*/  @P3 STG.E desc[UR20][R4.64], R72 ;  /* 0x0000004804003986 */ /* 0x0003e2000c101914 */
[----:B------:R-:W2:Y:S02]  /*29ec0*/  LDCU UR69, c[0x0][0x398] ;  /* 0x00007300ff4577ac */ /* 0x000ea40008000800 */
[----:B------:R-:W-:Y:S01]  /*29ed0*/  VIADD R0, R213, 0xd ;  /* 0x0000000dd5007836 */ /* 0x000fe20000000000 */
[----:B------:R2:W-:Y:S01]  /*29ee0*/  @P4 STG.E desc[UR20][R6.64], R143 ;  /* 0x0000008f06004986 */ /* 0x0005e2000c101914 */
[----:B------:R-:W-:Y:S01]  /*29ef0*/  IMAD.WIDE R8, R69, 0x4, R198 ;  /* 0x0000000445087825 */ /* 0x000fe200078e02c6 */
[----:B------:R-:W-:Y:S01]  /*29f00*/  ISETP.LT.AND P4, PT, R209, UR36, !P0 ;  /* 0x00000024d1007c0c */ /* 0x000fe2000c781270 */
[----:B------:R-:W4:Y:S02]  /*29f10*/  LDCU UR49, c[0x0][0x398] ;  /* 0x00007300ff3177ac */ /* 0x000f240008000800 */
[----:B------:R-:W-:-:S02]  /*29f20*/  VIADD R13, R69, UR32 ;  /* 0x00000020450d7c36 */ /* 0x000fc40008000000 */
[----:B---3--:R-:W-:Y:S01]  /*29f30*/  IMAD.WIDE R10, R69, 0x4, R200 ;  /* 0x00000004450a7825 */ /* 0x008fe200078e02c8 */
[----:B------:R-:W-:Y:S01]  /*29f40*/  ISETP.GE.AND P6, PT, R0, UR15, PT ;  /* 0x0000000f00007c0c */ /* 0x000fe2000bfc6270 */
[----:B------:R3:W-:Y:S01]  /*29f50*/  @P2 STG.E desc[UR20][R8.64], R79 ;  /* 0x0000004f08002986 */ /* 0x0007e2000c101914 */
[----:B------:R-:W-:Y:S01]  /*29f60*/  ISETP.LT.AND P2, PT, R207, UR64, !P0 ;  /* 0x00000040cf007c0c */ /* 0x000fe2000c741270 */
[C---:B-1----:R-:W-:Y:S01]  /*29f70*/  IMAD.WIDE R4, R13.reuse, 0x4, R2 ;  /* 0x000000040d047825 */ /* 0x042fe200078e0202 */
[----:B------:R-:W-:Y:S01]  /*29f80*/  ISETP.LT.AND P0, PT, R206, UR38, !P0 ;  /* 0x00000026ce007c0c */ /* 0x000fe2000c701270 */
[----:B------:R1:W-:Y:S01]  /*29f90*/  @P1 STG.E desc[UR20][R10.64], R15 ;  /* 0x0000000f0a001986 */ /* 0x0003e2000c101914 */
[----:B------:R-:W-:Y:S01]  /*29fa0*/  ISETP.LT.AND P1, PT, R210, UR67, !P6 ;  /* 0x00000043d2007c0c */ /* 0x000fe2000f721270 */
[----:B--2---:R-:W-:Y:S01]  /*29fb0*/  IMAD.WIDE R6, R13, 0x4, R196 ;  /* 0x000000040d067825 */ /* 0x004fe200078e02c4 */
[----:B------:R-:W-:Y:S01]  /*29fc0*/  IADD3 R0, PT, PT, R213, 0xe, RZ ;  /* 0x0000000ed5007810 */ /* 0x000fe20007ffe0ff */
[----:B------:R2:W-:Y:S01]  /*29fd0*/  @P5 STG.E desc[UR20][R4.64], R136 ;  /* 0x0000008804005986 */ /* 0x0005e2000c101914 */
[----:B------:R-:W-:Y:S01]  /*29fe0*/  ISETP.LT.AND P5, PT, R209, UR44, !P6 ;  /* 0x0000002cd1007c0c */ /* 0x000fe2000f7a1270 */
[----:B------:R-:W4:Y:S01]  /*29ff0*/  LDCU UR36, c[0x0][0x398] ;  /* 0x00007300ff2477ac */ /* 0x000f220008000800 */
[C---:B---3--:R-:W-:Y:S01]  /*2a000*/  IMAD.WIDE R8, R13.reuse, 0x4, R198 ;  /* 0x000000040d087825 */ /* 0x048fe200078e02c6 */
[----:B------:R3:W-:Y:S01]  /*2a010*/  @P4 STG.E desc[UR20][R6.64], R144 ;  /* 0x0000009006004986 */ /* 0x0007e2000c101914 */
[----:B------:R-:W4:Y:S02]  /*2a020*/  LDCU UR64, c[0x0][0x39c] ;  /* 0x00007380ff4077ac */ /* 0x000f240008000800 */
[----:B-1----:R-:W-:Y:S01]  /*2a030*/  VIADD R15, R13, UR32 ;  /* 0x000000200d0f7c36 */ /* 0x002fe20008000000 */
[----:B------:R-:W-:Y:S01]  /*2a040*/  ISETP.LT.AND P4, PT, R207, UR12, !P6 ;  /* 0x0000000ccf007c0c */ /* 0x000fe2000f781270 */
[----:B------:R-:W1:Y:S01]  /*2a050*/  LDCU UR38, c[0x0][0x398] ;  /* 0x00007300ff2677ac */ /* 0x000e620008000800 */
[----:B--2---:R-:W-:Y:S01]  /*2a060*/  IMAD.WIDE R4, R13, 0x4, R200 ;  /* 0x000000040d047825 */ /* 0x004fe200078e02c8 */
[----:B------:R-:W-:Y:S01]  /*2a070*/  ISETP.GE.AND P3, PT, R0, UR15, PT ;  /* 0x0000000f00007c0c */ /* 0x000fe2000bf66270 */
[----:B------:R2:W-:Y:S01]  /*2a080*/  @P2 STG.E desc[UR20][R8.64], R80 ;  /* 0x0000005008002986 */ /* 0x0005e2000c101914 */
[----:B------:R-:W1:Y:S01]  /*2a090*/  LDCU UR67, c[0x0][0x398] ;  /* 0x00007300ff4377ac */ /* 0x000e620008000800 */
[C---:B------:R-:W-:Y:S01]  /*2a0a0*/  IMAD.WIDE R10, R15.reuse, 0x4, R2 ;  /* 0x000000040f0a7825 */ /* 0x040fe200078e0202 */
[----:B------:R-:W-:Y:S01]  /*2a0b0*/  ISETP.LT.AND P6, PT, R206, UR62, !P6 ;  /* 0x0000003ece007c0c */ /* 0x000fe2000f7c1270 */
[----:B------:R4:W-:Y:S01]  /*2a0c0*/  @P0 STG.E desc[UR20][R4.64], R16 ;  /* 0x0000001004000986 */ /* 0x0009e2000c101914 */
[----:B------:R-:W-:Y:S01]  /*2a0d0*/  ISETP.LT.AND P2, PT, R210, UR6, !P3 ;  /* 0x00000006d2007c0c */ /* 0x000fe2000df41270 */
[----:B---3--:R-:W-:Y:S01]  /*2a0e0*/  IMAD.WIDE R6, R15, 0x4, R196 ;  /* 0x000000040f067825 */ /* 0x008fe200078e02c4 */
[----:B------:R-:W3:Y:S01]  /*2a0f0*/  LDCU UR62, c[0x0][0x39c] ;  /* 0x00007380ff3e77ac */ /* 0x000ee20008000800 */
[----:B------:R-:W-:Y:S01]  /*2a100*/  @P1 STG.E desc[UR20][R10.64], R135 ;  /* 0x000000870a001986 */ /* 0x000fe2000c101914 */
[----:B------:R-:W-:Y:S01]  /*2a110*/  ISETP.LT.AND P1, PT, R209, UR65, !P3 ;  /* 0x00000041d1007c0c */ /* 0x000fe2000df21270 */
[----:B------:R-:W-:Y:S01]  /*2a120*/  VIADD R0, R213, 0xf ;  /* 0x0000000fd5007836 */ /* 0x000fe20000000000 */
[----:B------:R-:W1:Y:S01]  /*2a130*/  LDCU UR44, c[0x0][0x398] ;  /* 0x00007300ff2c77ac */ /* 0x000e620008000800 */
[----:B--2---:R-:W-:Y:S01]  /*2a140*/  IMAD.WIDE R8, R15, 0x4, R198 ;  /* 0x000000040f087825 */ /* 0x004fe200078e02c6 */
[----:B------:R2:W-:Y:S01]  /*2a150*/  @P5 STG.E desc[UR20][R6.64], R145 ;  /* 0x0000009106005986 */ /* 0x0005e2000c101914 */
[----:B------:R-:W-:Y:S01]  /*2a160*/  ISETP.LT.AND P5, PT, R207, UR35, !P3 ;  /* 0x00000023cf007c0c */ /* 0x000fe2000dfa1270 */
[----:B------:R-:W1:Y:S01]  /*2a170*/  LDCU UR12, c[0x0][0x398] ;  /* 0x00007300ff0c77ac */ /* 0x000e620008000800 */
[C---:B------:R-:W-:Y:S01]  /*2a180*/  VIADD R13, R15.reuse, UR32 ;  /* 0x000000200f0d7c36 */ /* 0x040fe20008000000 */
[----:B------:R-:W-:Y:S01]  /*2a190*/  ISETP.GE.AND P0, PT, R0, UR15, PT ;  /* 0x0000000f00007c0c */ /* 0x000fe2000bf06270 */
[----:B----4-:R-:W-:Y:S01]  /*2a1a0*/  IMAD.WIDE R4, R15, 0x4, R200 ;  /* 0x000000040f047825 */ /* 0x010fe200078e02c8 */
[----:B------:R-:W-:Y:S01]  /*2a1b0*/  ISETP.LT.AND P3, PT, R206, UR47, !P3 ;  /* 0x0000002fce007c0c */ /* 0x000fe2000df61270 */
[----:B------:R4:W-:Y:S01]  /*2a1c0*/  @P4 STG.E desc[UR20][R8.64], R81 ;  /* 0x0000005108004986 */ /* 0x0009e2000c101914 */
[----:B------:R-:W-:Y:S01]  /*2a1d0*/  ISETP.LT.AND P4, PT, R210, UR60, !P0 ;  /* 0x0000003cd2007c0c */ /* 0x000fe2000c781270 */
[----:B------:R-:W-:Y:S01]  /*2a1e0*/  VIADD R0, R213, 0x10 ;  /* 0x00000010d5007836 */ /* 0x000fe20000000000 */
[----:B------:R-:W1:Y:S01]  /*2a1f0*/  LDCU UR6, c[0x0][0x398] ;  /* 0x00007300ff0677ac */ /* 0x000e620008000800 */
[----:B--2---:R-:W-:Y:S01]  /*2a200*/  IMAD.WIDE R6, R13, 0x4, R2 ;  /* 0x000000040d067825 */ /* 0x004fe200078e0202 */
[----:B------:R2:W-:Y:S01]  /*2a210*/  @P6 STG.E desc[UR20][R4.64], R17 ;  /* 0x0000001104006986 */ /* 0x0005e2000c101914 */
[----:B------:R-:W-:Y:S01]  /*2a220*/  ISETP.LT.AND P6, PT, R209, UR16, !P0 ;  /* 0x00000010d1007c0c */ /* 0x000fe2000c7c1270 */
[----:B------:R-:W1:Y:S01]  /*2a230*/  LDCU UR65, c[0x0][0x398] ;  /* 0x00007300ff4177ac */ /* 0x000e620008000800 */
[----:B----4-:R-:W-:Y:S01]  /*2a240*/  IMAD.WIDE R8, R13, 0x4, R196 ;  /* 0x000000040d087825 */ /* 0x010fe200078e02c4 */
[----:B------:R4:W-:Y:S01]  /*2a250*/  @P2 STG.E desc[UR20][R6.64], R134 ;  /* 0x0000008606002986 */ /* 0x0009e2000c101914 */
[----:B------:R-:W-:Y:S01]  /*2a260*/  ISETP.LT.AND P2, PT, R207, UR63, !P0 ;  /* 0x0000003fcf007c0c */ /* 0x000fe2000c741270 */
[----:B------:R-:W1:Y:S01]  /*2a270*/  LDCU UR35, c[0x0][0x398] ;  /* 0x00007300ff2377ac */ /* 0x000e620008000800 */
[C---:B------:R-:W-:Y:S01]  /*2a280*/  IMAD.WIDE R10, R13.reuse, 0x4, R198 ;  /* 0x000000040d0a7825 */ /* 0x040fe200078e02c6 */
[----:B------:R3:W-:Y:S01]  /*2a290*/  @P1 STG.E desc[UR20][R8.64], R146 ;  /* 0x0000009208001986 */ /* 0x0007e2000c101914 */
[----:B------:R-:W-:Y:S01]  /*2a2a0*/  ISETP.GE.AND P1, PT, R0, UR15, PT ;  /* 0x0000000f00007c0c */ /* 0x000fe2000bf26270 */
[----:B------:R-:W1:Y:S01]  /*2a2b0*/  LDCU UR47, c[0x0][0x398] ;  /* 0x00007300ff2f77ac */ /* 0x000e620008000800 */
[----:B------:R-:W-:-:S02]  /*2a2c0*/  VIADD R15, R13, UR32 ;  /* 0x000000200d0f7c36 */ /* 0x000fc40008000000 */
[----:B--2---:R-:W-:Y:S01]  /*2a2d0*/  IMAD.WIDE R4, R13, 0x4, R200 ;  /* 0x000000040d047825 */ /* 0x004fe200078e02c8 */
[----:B------:R-:W-:Y:S01]  /*2a2e0*/  ISETP.LT.AND P0, PT, R206, UR28, !P0 ;  /* 0x0000001cce007c0c */ /* 0x000fe2000c701270 */
[----:B------:R2:W-:Y:S01]  /*2a2f0*/  @P5 STG.E desc[UR20][R10.64], R82 ;  /* 0x000000520a005986 */ /* 0x0005e2000c101914 */
[----:B------:R-:W-:Y:S01]  /*2a300*/  ISETP.LT.AND P5, PT, R210, UR77, !P1 ;  /* 0x0000004dd2007c0c */ /* 0x000fe2000cfa1270 */
[C---:B----4-:R-:W-:Y:S01]  /*2a310*/  IMAD.WIDE R6, R15.reuse, 0x4, R2 ;  /* 0x000000040f067825 */ /* 0x050fe200078e0202 */
[----:B------:R-:W-:Y:S01]  /*2a320*/  IADD3 R13, PT, PT, R15, UR32, RZ ;  /* 0x000000200f0d7c10 */ /* 0x000fe2000fffe0ff */
[----:B------:R4:W-:Y:S01]  /*2a330*/  @P3 STG.E desc[UR20][R4.64], R18 ;  /* 0x0000001204003986 */ /* 0x0009e2000c101914 */
[----:B------:R-:W-:Y:S01]  /*2a340*/  ISETP.LT.AND P3, PT, R209, UR58, !P1 ;  /* 0x0000003ad1007c0c */ /* 0x000fe2000cf61270 */
[----:B---3--:R-:W-:Y:S01]  /*2a350*/  IMAD.WIDE R8, R15, 0x4, R196 ;  /* 0x000000040f087825 */ /* 0x008fe200078e02c4 */
[----:B------:R-:W3:Y:S03]  /*2a360*/  LDCU UR60, c[0x0][0x39c] ;  /* 0x00007380ff3c77ac */ /* 0x000ee60008000800 */
[----:B------:R-:W-:Y:S01]  /*2a370*/  VIADD R0, R213, 0x11 ;  /* 0x00000011d5007836 */ /* 0x000fe20000000000 */
[----:B------:R1:W-:Y:S01]  /*2a380*/  @P4 STG.E desc[UR20][R6.64], R68 ;  /* 0x0000004406004986 */ /* 0x0003e2000c101914 */
[----:B--2---:R-:W-:Y:S01]  /*2a390*/  IMAD.WIDE R10, R15, 0x4, R198 ;  /* 0x000000040f0a7825 */ /* 0x004fe200078e02c6 */
[----:B------:R-:W-:Y:S01]  /*2a3a0*/  ISETP.LT.AND P4, PT, R207, UR45, !P1 ;  /* 0x0000002dcf007c0c */ /* 0x000fe2000cf81270 */
[----:B------:R-:W2:Y:S01]  /*2a3b0*/  LDCU UR16, c[0x0][0x398] ;  /* 0x00007300ff1077ac */ /* 0x000ea20008000800 */
[----:B------:R3:W-:Y:S01]  /*2a3c0*/  @P6 STG.E desc[UR20][R8.64], R147 ;  /* 0x0000009308006986 */ /* 0x0007e2000c101914 */
[----:B----4-:R-:W-:Y:S01]  /*2a3d0*/  IMAD.WIDE R4, R15, 0x4, R200 ;  /* 0x000000040f047825 */ /* 0x010fe200078e02c8 */
[----:B------:R-:W-:Y:S01]  /*2a3e0*/  ISETP.LT.AND P1, PT, R206, UR61, !P1 ;  /* 0x0000003dce007c0c */ /* 0x000fe2000cf21270 */
[----:B------:R-:W4:Y:S01]  /*2a3f0*/  LDCU UR63, c[0x0][0x398] ;  /* 0x00007300ff3f77ac */ /* 0x000f220008000800 */
[----:B------:R-:W-:Y:S01]  /*2a400*/  ISETP.GE.AND P6, PT, R0, UR14, PT ;  /* 0x0000000e00007c0c */ /* 0x000fe2000bfc6270 */
[----:B------:R2:W-:Y:S01]  /*2a410*/  @P2 STG.E desc[UR20][R10.64], R83 ;  /* 0x000000530a002986 */ /* 0x0005e2000c101914 */
[----:B------:R-:W-:Y:S01]  /*2a420*/  VIADD R0, R213, 0x12 ;  /* 0x00000012d5007836 */ /* 0x000fe20000000000 */
[----:B------:R-:W4:Y:S01]  /*2a430*/  LDCU UR77, c[0x0][0x39c] ;  /* 0x00007380ff4d77ac */ /* 0x000f220008000800 */
[C---:B-1----:R-:W-:Y:S01]  /*2a440*/  IMAD.WIDE R6, R13.reuse, 0x4, R2 ;  /* 0x000000040d067825 */ /* 0x042fe200078e0202 */
[----:B------:R-:W-:Y:S01]  /*2a450*/  ISETP.LT.AND P2, PT, R210, UR22, !P6 ;  /* 0x00000016d2007c0c */ /* 0x000fe2000f741270 */
[----:B------:R1:W-:Y:S01]  /*2a460*/  @P0 STG.E desc[UR20][R4.64], R19 ;  /* 0x0000001304000986 */ /* 0x0003e2000c101914 */
[----:B------:R-:W4:Y:S01]  /*2a470*/  LDCU UR28, c[0x0][0x398] ;  /* 0x00007300ff1c77ac */ /* 0x000f220008000800 */
[----:B---3--:R-:W-:Y:S01]  /*2a480*/  IMAD.WIDE R8, R13, 0x4, R196 ;  /* 0x000000040d087825 */ /* 0x008fe200078e02c4 */
[----:B------:R-:W-:Y:S01]  /*2a490*/  ISETP.LT.AND P0, PT, R209, UR56, !P6 ;  /* 0x00000038d1007c0c */ /* 0x000fe2000f701270 */
[----:B------:R3:W-:Y:S01]  /*2a4a0*/  @P5 STG.E desc[UR20][R6.64], R132 ;  /* 0x0000008406005986 */ /* 0x0007e2000c101914 */
[----:B------:R-:W-:Y:S01]  /*2a4b0*/  ISETP.LT.AND P5, PT, R207, UR41, !P6 ;  /* 0x00000029cf007c0c */ /* 0x000fe2000f7a1270 */
[C---:B------:R-:W-:Y:S01]  /*2a4c0*/  VIADD R15, R13.reuse, UR32 ;  /* 0x000000200d0f7c36 */ /* 0x040fe20008000000 */
[----:B------:R-:W4:Y:S01]  /*2a4d0*/  LDCU UR15, c[0x0][0x398] ;  /* 0x00007300ff0f77ac */ /* 0x000f220008000800 */
[C---:B--2---:R-:W-:Y:S01]  /*2a4e0*/  IMAD.WIDE R10, R13.reuse, 0x4, R198 ;  /* 0x000000040d0a7825 */ /* 0x044fe200078e02c6 */
[----:B------:R2:W-:Y:S01]  /*2a4f0*/  @P3 STG.E desc[UR20][R8.64], R148 ;  /* 0x0000009408003986 */ /* 0x0005e2000c101914 */
[----:B------:R-:W-:Y:S01]  /*2a500*/  ISETP.GE.AND P3, PT, R0, UR76, PT ;  /* 0x0000004c00007c0c */ /* 0x000fe2000bf66270 */
[----:B------:R-:W4:Y:S01]  /*2a510*/  LDCU UR58, c[0x0][0x398] ;  /* 0x00007300ff3a77ac */ /* 0x000f220008000800 */
[----:B-1----:R-:W-:Y:S01]  /*2a520*/  IMAD.WIDE R4, R13, 0x4, R200 ;  /* 0x000000040d047825 */ /* 0x002fe200078e02c8 */
[----:B------:R-:W-:Y:S01]  /*2a530*/  ISETP.LT.AND P6, PT, R206, UR59, !P6 ;  /* 0x0000003bce007c0c */ /* 0x000fe2000f7c1270 */
[----:B------:R1:W-:Y:S01]  /*2a540*/  @P4 STG.E desc[UR20][R10.64], R84 ;  /* 0x000000540a004986 */ /* 0x0003e2000c101914 */
[----:B------:R-:W-:Y:S01]  /*2a550*/  ISETP.LT.AND P4, PT, R210, UR11, !P3 ;  /* 0x0000000bd2007c0c */ /* 0x000fe2000df81270 */
[----:B---3--:R-:W-:Y:S01]  /*2a560*/  IMAD.WIDE R6, R15, 0x4, R2 ;  /* 0x000000040f067825 */ /* 0x008fe200078e0202 */
[----:B------:R-:W3:Y:S01]  /*2a570*/  LDCU UR45, c[0x0][0x398] ;  /* 0x00007300ff2d77ac */ /* 0x000ee20008000800 */
[----:B------:R4:W-:Y:S01]  /*2a580*/  @P1 STG.E desc[UR20][R4.64], R20 ;  /* 0x0000001404001986 */ /* 0x0009e2000c101914 */
[----:B------:R-:W-:Y:S01]  /*2a590*/  ISETP.LT.AND P1, PT, R209, UR43, !P3 ;  /* 0x0000002bd1007c0c */ /* 0x000fe2000df21270 */
[----:B------:R-:W-:Y:S01]  /*2a5a0*/  VIADD R0, R213, 0x13 ;  /* 0x00000013d5007836 */ /* 0x000fe20000000000 */
[----:B------:R-:W3:Y:S01]  /*2a5b0*/  LDCU UR61, c[0x0][0x398] ;  /* 0x00007300ff3d77ac */ /* 0x000ee20008000800 */
[----:B--2---:R-:W-:Y:S01]  /*2a5c0*/  IMAD.WIDE R8, R15, 0x4, R196 ;  /* 0x000000040f087825 */ /* 0x004fe200078e02c4 */
[----:B------:R2:W-:Y:S01]  /*2a5d0*/  @P2 STG.E desc[UR20][R6.64], R133 ;  /* 0x0000008506002986 */ /* 0x0005e2000c101914 */
[----:B------:R-:W-:Y:S01]  /*2a5e0*/  ISETP.LT.AND P2, PT, R207, UR57, !P3 ;  /* 0x00000039cf007c0c */ /* 0x000fe2000df41270 */
[----:B------:R-:W3:Y:S01]  /*2a5f0*/  LDCU UR14, c[0x0][0x398] ;  /* 0x00007300ff0e77ac */ /* 0x000ee20008000800 */
[C---:B-1----:R-:W-:Y:S01]  /*2a600*/  IMAD.WIDE R10, R15.reuse, 0x4, R198 ;  /* 0x000000040f0a7825 */ /* 0x042fe200078e02c6 */
[----:B------:R1:W-:Y:S01]  /*2a610*/  @P0 STG.E desc[UR20][R8.64], R149 ;  /* 0x0000009508000986 */ /* 0x0003e2000c101914 */
[----:B------:R-:W-:Y:S01]  /*2a620*/  ISETP.LT.AND P3, PT, R206, UR39, !P3 ;  /* 0x00000027ce007c0c */ /* 0x000fe2000df61270 */
[----:B------:R-:W3:Y:S01]  /*2a630*/  LDCU UR22, c[0x0][0x39c] ;  /* 0x00007380ff1677ac */ /* 0x000ee20008000800 */
[C---:B------:R-:W-:Y:S01]  /*2a640*/  VIADD R13, R15.reuse, UR32 ;  /* 0x000000200f0d7c36 */ /* 0x040fe20008000000 */
[----:B------:R-:W-:Y:S01]  /*2a650*/  ISETP.GE.AND P0, PT, R0, UR4, PT ;  /* 0x0000000400007c0c */ /* 0x000fe2000bf06270 */
[----:B----4-:R-:W-:Y:S01]  /*2a660*/  IMAD.WIDE R4, R15, 0x4, R200 ;  /* 0x000000040f047825 */ /* 0x010fe200078e02c8 */
[----:B------:R4:W-:Y:S01]  /*2a670*/  @P5 STG.E desc[UR20][R10.64], R85 ;  /* 0x000000550a005986 */ /* 0x0009e2000c101914 */
[----:B------:R-:W3:Y:S02]  /*2a680*/  LDCU UR56, c[0x0][0x398] ;  /* 0x00007300ff3877ac */ /* 0x000ee40008000800 */
[C---:B--2---:R-:W-:Y:S01]  /*2a690*/  IMAD.WIDE R6, R13.reuse, 0x4, R2 ;  /* 0x000000040d067825 */ /* 0x044fe200078e0202 */
[----:B------:R-:W-:Y:S01]  /*2a6a0*/  ISETP.LT.AND P5, PT, R210, UR52, !P0 ;  /* 0x00000034d2007c0c */ /* 0x000fe2000c7a1270 */
[----:B------:R2:W-:Y:S01]  /*2a6b0*/  @P6 STG.E desc[UR20][R4.64], R21 ;  /* 0x0000001504006986 */ /* 0x0005e2000c101914 */
[----:B------:R-:W3:Y:S01]  /*2a6c0*/  LDCU UR41, c[0x0][0x398] ;  /* 0x00007300ff2977ac */ /* 0x000ee20008000800 */
[----:B-1----:R-:W-:Y:S01]  /*2a6d0*/  IMAD.WIDE R8, R13, 0x4, R196 ;  /* 0x000000040d087825 */ /* 0x002fe200078e02c4 */
[----:B------:R-:W-:Y:S01]  /*2a6e0*/  ISETP.LT.AND P6, PT, R209, UR54, !P0 ;  /* 0x00000036d1007c0c */ /* 0x000fe2000c7c1270 */
[----:B------:R-:W1:Y:S02]  /*2a6f0*/  LDCU UR59, c[0x0][0x398] ;  /* 0x00007300ff3b77ac */ /* 0x000e640008000800 */
[----:B------:R-:W-:Y:S01]  /*2a700*/  VIADD R0, R213, 0x14 ;  /* 0x00000014d5007836 */ /* 0x000fe20000000000 */
[----:B------:R3:W-:Y:S01]  /*2a710*/  @P4 STG.E desc[UR20][R6.64], R202 ;  /* 0x000000ca06004986 */ /* 0x0007e2000c101914 */
[----:B----4-:R-:W-:Y:S01]  /*2a720*/  IMAD.WIDE R10, R13, 0x4, R198 ;  /* 0x000000040d0a7825 */ /* 0x010fe200078e02c6 */
[----:B------:R-:W-:Y:S01]  /*2a730*/  ISETP.LT.AND P4, PT, R207, UR55, !P0 ;  /* 0x00000037cf007c0c */ /* 0x000fe2000c781270 */
[----:B------:R-:W4:Y:S01]  /*2a740*/  LDCU UR52, c[0x0][0x39c] ;  /* 0x00007380ff3477ac */ /* 0x000f220008000800 */
[----:B------:R1:W-:Y:S01]  /*2a750*/  @P1 STG.E desc[UR20][R8.64], R150 ;  /* 0x0000009608001986 */ /* 0x0003e2000c101914 */
[C---:B------:R-:W-:Y:S01]  /*2a760*/  VIADD R15, R13.reuse, UR32 ;  /* 0x000000200d0f7c36 */ /* 0x040fe20008000000 */
[----:B------:R-:W-:Y:S01]  /*2a770*/  ISETP.GE.AND P1, PT, R0, UR74, PT ;  /* 0x0000004a00007c0c */ /* 0x000fe2000bf26270 */
[----:B--2---:R-:W-:Y:S01]  /*2a780*/  IMAD.WIDE R4, R13, 0x4, R200 ;  /* 0x000000040d047825 */ /* 0x004fe200078e02c8 */
[----:B------:R-:W-:Y:S01]  /*2a790*/  ISETP.LT.AND P0, PT, R206, UR26, !P0 ;  /* 0x0000001ace007c0c */ /* 0x000fe2000c701270 */
[----:B------:R2:W-:Y:S01]  /*2a7a0*/  @P2 STG.E desc[UR20][R10.64], R86 ;  /* 0x000000560a002986 */ /* 0x0005e2000c101914 */
[----:B------:R-:W-:Y:S01]  /*2a7b0*/  ISETP.LT.AND P2, PT, R210, UR18, !P1 ;  /* 0x00000012d2007c0c */ /* 0x000fe2000cf41270 */
[----:B------:R-:W4:Y:S01]  /*2a7c0*/  LDCU UR11, c[0x0][0x39c] ;  /* 0x00007380ff0b77ac */ /* 0x000f220008000800 */
[----:B---3--:R-:W-:Y:S01]  /*2a7d0*/  IMAD.WIDE R6, R15, 0x4, R2 ;  /* 0x000000040f067825 */ /* 0x008fe200078e0202 */
[----:B------:R3:W-:Y:S01]  /*2a7e0*/  @P3 STG.E desc[UR20][R4.64], R22 ;  /* 0x0000001604003986 */ /* 0x0007e2000c101914 */
[----:B------:R-:W-:Y:S01]  /*2a7f0*/  ISETP.LT.AND P3, PT, R209, UR34, !P1 ;  /* 0x00000022d1007c0c */ /* 0x000fe2000cf61270 */
[----:B------:R-:W4:Y:S01]  /*2a800*/  LDCU UR76, c[0x0][0x398] ;  /* 0x00007300ff4c77ac */ /* 0x000f220008000800 */
[C---:B-1----:R-:W-:Y:S01]  /*2a810*/  IMAD.WIDE R8, R15.reuse, 0x4, R196 ;  /* 0x000000040f087825 */ /* 0x042fe200078e02c4 */
[----:B------:R-:W-:Y:S01]  /*2a820*/  IADD3 R13, PT, PT, R15, UR32, RZ ;  /* 0x000000200f0d7c10 */ /* 0x000fe2000fffe0ff */
[----:B------:R-:W1:Y:S02]  /*2a830*/  LDCU UR43, c[0x0][0x398] ;  /* 0x00007300ff2b77ac */ /* 0x000e640008000800 */
[----:B------:R-:W-:Y:S01]  /*2a840*/  VIADD R0, R213, 0x15 ;  /* 0x00000015d5007836 */ /* 0x000fe20000000000 */
[----:B------:R4:W-:Y:S01]  /*2a850*/  @P5 STG.E desc[UR20][R6.64], R203 ;  /* 0x000000cb06005986 */ /* 0x0009e2000c101914 */
[----:B--2---:R-:W-:Y:S01]  /*2a860*/  IMAD.WIDE R10, R15, 0x4, R198 ;  /* 0x000000040f0a7825 */ /* 0x004fe200078e02c6 */
[----:B------:R-:W-:Y:S01]  /*2a870*/  ISETP.LT.AND P5, PT, R207, UR50, !P1 ;  /* 0x00000032cf007c0c */ /* 0x000fe2000cfa1270 */
[----:B------:R-:W2:Y:S01]  /*2a880*/  LDCU UR57, c[0x0][0x398] ;  /* 0x00007300ff3977ac */ /* 0x000ea20008000800 */
[----:B------:R1:W-:Y:S01]  /*2a890*/  @P6 STG.E desc[UR20][R8.64], R151 ;  /* 0x0000009708006986 */ /* 0x0003e2000c101914 */
[----:B---3--:R-:W-:Y:S01]  /*2a8a0*/  IMAD.WIDE R4, R15, 0x4, R200 ;  /* 0x000000040f047825 */ /* 0x008fe200078e02c8 */
[----:B------:R-:W-:Y:S01]  /*2a8b0*/  ISETP.LT.AND P1, PT, R206, UR42, !P1 ;  /* 0x0000002ace007c0c */ /* 0x000fe2000cf21270 */
[----:B------:R-:W3:Y:S01]  /*2a8c0*/  LDCU UR39, c[0x0][0x398] ;  /* 0x00007300ff2777ac */ /* 0x000ee20008000800 */
[----:B------:R-:W-:Y:S01]  /*2a8d0*/  ISETP.GE.AND P6, PT, R0, UR72, PT ;  /* 0x0000004800007c0c */ /* 0x000fe2000bfc6270 */
[----:B------:R2:W-:Y:S01]  /*2a8e0*/  @P4 STG.E desc[UR20][R10.64], R87 ;  /* 0x000000570a004986 */ /* 0x0005e2000c101914 */
[----:B------:R-:W-:Y:S01]  /*2a8f0*/  VIADD R0, R213, 0x16 ;  /* 0x00000016d5007836 */ /* 0x000fe20000000000 */
[----:B------:R-:W3:Y:S01]  /*2a900*/  LDCU UR4, c[0x0][0x398] ;  /* 0x00007300ff0477ac */ /* 0x000ee20008000800 */
[C---:B----4-:R-:W-:Y:S01]  /*2a910*/  IMAD.WIDE R6, R13.reuse, 0x4, R2 ;  /* 0x000000040d067825 */ /* 0x050fe200078e0202 */
[----:B------:R-:W-:Y:S01]  /*2a920*/  ISETP.LT.AND P4, PT, R210, UR33, !P6 ;  /* 0x00000021d2007c0c */ /* 0x000fe2000f781270 */
[----:B------:R4:W-:Y:S01]  /*2a930*/  @P0 STG.E desc[UR20][R4.64], R23 ;  /* 0x0000001704000986 */ /* 0x0009e2000c101914 */
[----:B------:R-:W3:Y:S01]  /*2a940*/  LDCU UR54, c[0x0][0x398] ;  /* 0x00007300ff3677ac */ /* 0x000ee20008000800 */
[----:B-1----:R-:W-:Y:S01]  /*2a950*/  IMAD.WIDE R8, R13, 0x4, R196 ;  /* 0x000000040d087825 */ /* 0x002fe200078e02c4 */
[----:B------:R-:W-:Y:S01]  /*2a960*/  ISETP.LT.AND P0, PT, R209, UR75, !P6 ;  /* 0x0000004bd1007c0c */ /* 0x000fe2000f701270 */
[----:B------:R1:W-:Y:S01]  /*2a970*/  @P2 STG.E desc[UR20][R6.64], R204 ;  /* 0x000000cc06002986 */ /* 0x0003e2000c101914 */
[----:B------:R-:W-:Y:S01]  /*2a980*/  ISETP.LT.AND P2, PT, R207, UR24, !P6 ;  /* 0x00000018cf007c0c */ /* 0x000fe2000f741270 */
[C---:B------:R-:W-:Y:S01]  /*2a990*/  VIADD R15, R13.reuse, UR32 ;  /* 0x000000200d0f7c36 */ /* 0x040fe20008000000 */
[----:B------:R-:W3:Y:S01]  /*2a9a0*/  LDCU UR55, c[0x0][0x398] ;  /* 0x00007300ff3777ac */ /* 0x000ee20008000800 */
[C---:B--2---:R-:W-:Y:S01]  /*2a9b0*/  IMAD.WIDE R10, R13.reuse, 0x4, R198 ;  /* 0x000000040d0a7825 */ /* 0x044fe200078e02c6 */
[----:B------:R2:W-:Y:S01]  /*2a9c0*/  @P3 STG.E desc[UR20][R8.64], R152 ;  /* 0x0000009808003986 */ /* 0x0005e2000c101914 */
[----:B------:R-:W-:Y:S01]  /*2a9d0*/  ISETP.GE.AND P3, PT, R0, UR70, PT ;  /* 0x0000004600007c0c */ /* 0x000fe2000bf66270 */
[----:B------:R-:W3:Y:S01]  /*2a9e0*/  LDCU UR26, c[0x0][0x398] ;  /* 0x00007300ff1a77ac */ /* 0x000ee20008000800 */
[----:B----4-:R-:W-:Y:S01]  /*2a9f0*/  IMAD.WIDE R4, R13, 0x4, R200 ;  /* 0x000000040d047825 */ /* 0x010fe200078e02c8 */
[----:B------:R-:W-:Y:S01]  /*2aa00*/  ISETP.LT.AND P6, PT, R206, UR53, !P6 ;  /* 0x00000035ce007c0c */ /* 0x000fe2000f7c1270 */
[----:B------:R4:W-:Y:S01]  /*2aa10*/  @P5 STG.E desc[UR20][R10.64], R88 ;  /* 0x000000580a005986 */ /* 0x0009e2000c101914 */
[----:B------:R-:W-:Y:S01]  /*2aa20*/  ISETP.LT.AND P5, PT, R210, UR37, !P3 ;  /* 0x00000025d2007c0c */ /* 0x000fe2000dfa1270 */
[----:B-1----:R-:W-:Y:S01]  /*2aa30*/  IMAD.WIDE R6, R15, 0x4, R2 ;  /* 0x000000040f067825 */ /* 0x002fe200078e0202 */
[----:B------:R-:W1:Y:S01]  /*2aa40*/  LDCU UR18, c[0x0][0x39c] ;  /* 0x00007380ff1277ac */ /* 0x000e620008000800 */
        /* <DEDUP_REMOVED lines=8> */
[C---:B----4-:R-:W-:Y:S01]  /*2aad0*/  IMAD.WIDE R10, R15.reuse, 0x4, R198 ;  /* 0x000000040f0a7825 */ /* 0x050fe200078e02c6 */
[----:B------:R4:W-:Y:S01]  /*2aae0*/  @P0 STG.E desc[UR20][R8.64], R153 ;  /* 0x0000009908000986 */ /* 0x0009e2000c101914 */
[----:B------:R-:W-:Y:S01]  /*2aaf0*/  ISETP.LT.AND P3, PT, R206, UR48, !P3 ;  /* 0x00000030ce007c0c */ /* 0x000fe2000df61270 */
[----:B------:R-:W1:Y:S01]  /*2ab00*/  LDCU UR50, c[0x0][0x398] ;  /* 0x00007300ff3277ac */ /* 0x000e620008000800 */
[C---:B------:R-:W-:Y:S01]  /*2ab10*/  VIADD R13, R15.reuse, UR32 ;  /* 0x000000200f0d7c36 */ /* 0x040fe20008000000 */
[----:B------:R-:W-:Y:S01]  /*2ab20*/  ISETP.GE.AND P0, PT, R0, UR68, PT ;  /* 0x0000004400007c0c */ /* 0x000fe2000bf06270 */
[----:B---3--:R-:W-:Y:S01]  /*2ab30*/  IMAD.WIDE R4, R15, 0x4, R200 ;  /* 0x000000040f047825 */ /* 0x008fe200078e02c8 */
[----:B------:R3:W-:Y:S01]  /*2ab40*/  @P2 STG.E desc[UR20][R10.64], R89 ;  /* 0x000000590a002986 */ /* 0x0007e2000c101914 */
[----:B------:R-:W1:Y:S02]  /*2ab50*/  LDCU UR42, c[0x0][0x398] ;  /* 0x00007300ff2a77ac */ /* 0x000e640008000800 */
[C---:B--2---:R-:W-:Y:S01]  /*2ab60*/  IMAD.WIDE R6, R13.reuse, 0x4, R2 ;  /* 0x000000040d067825 */ /* 0x044fe200078e0202 */
[----:B------:R-:W-:Y:S01]  /*2ab70*/  ISETP.LT.AND P2, PT, R210, UR51, !P0 ;  /* 0x00000033d2007c0c */ /* 0x000fe2000c741270 */
[----:B------:R2:W-:Y:S01]  /*2ab80*/  @P6 STG.E desc[UR20][R4.64], R25 ;  /* 0x0000001904006986 */ /* 0x0005e2000c101914 */
[----:B------:R-:W1:Y:S01]  /*2ab90*/  LDCU UR72, c[0x0][0x398] ;  /* 0x00007300ff4877ac */ /* 0x000e620008000800 */
[----:B----4-:R-:W-:Y:S01]  /*2aba0*/  IMAD.WIDE R8, R13, 0x4, R196 ;  /* 0x000000040d087825 */ /* 0x010fe200078e02c4 */
[----:B------:R-:W-:Y:S01]  /*2abb0*/  ISETP.LT.AND P6, PT, R209, UR71, !P0 ;  /* 0x00000047d1007c0c */ /* 0x000fe2000c7c1270 */
[----:B------:R-:W4:Y:S02]  /*2abc0*/  LDCU UR33, c[0x0][0x39c] ;  /* 0x00007380ff2177ac */ /* 0x000f240008000800 */
[----:B------:R-:W-:Y:S01]  /*2abd0*/  VIADD R0, R213, 0x18 ;  /* 0x00000018d5007836 */ /* 0x000fe20000000000 */
[----:B------:R1:W-:Y:S01]  /*2abe0*/  @P5 STG.E desc[UR20][R6.64], R251 ;  /* 0x000000fb06005986 */ /* 0x0003e2000c101914 */
[----:B---3--:R-:W-:Y:S01]  /*2abf0*/  IMAD.WIDE R10, R13, 0x4, R198 ;  /* 0x000000040d0a7825 */ /* 0x008fe200078e02c6 */
[----:B-----5:R-:W-:Y:S01]  /*2ac00*/  ISETP.LT.AND P5, PT, R207, UR30, !P0 ;  /* 0x0000001ecf007c0c */ /* 0x020fe2000c7a1270 */
[----:B------:R-:W3:Y:S01]  /*2ac10*/  LDCU UR75, c[0x0][0x398] ;  /* 0x00007300ff4b77ac */ /* 0x000ee20008000800 */
[----:B------:R5:W-:Y:S01]  /*2ac20*/  @P1 STG.E desc[UR20][R8.64], R154 ;  /* 0x0000009a08001986 */ /* 0x000be2000c101914 */
[C---:B------:R-:W-:Y:S01]  /*2ac30*/  VIADD R15, R13.reuse, UR32 ;  /* 0x000000200d0f7c36 */ /* 0x040fe20008000000 */
[----:B------:R-:W-:Y:S01]  /*2ac40*/  ISETP.GE.AND P1, PT, R0, UR66, PT ;  /* 0x0000004200007c0c */ /* 0x000fe2000bf26270 */
[----:B--2---:R-:W-:Y:S01]  /*2ac50*/  IMAD.WIDE R4, R13, 0x4, R200 ;  /* 0x000000040d047825 */ /* 0x004fe200078e02c8 */
[----:B------:R-:W-:Y:S01]  /*2ac60*/  ISETP.LT.AND P0, PT, R206, UR8, !P0 ;  /* 0x00000008ce007c0c */ /* 0x000fe2000c701270 */
[----:B------:R2:W-:Y:S01]  /*2ac70*/  @P4 STG.E desc[UR20][R10.64], R90 ;  /* 0x0000005a0a004986 */ /* 0x0005e2000c101914 */
[----:B------:R-:W-:Y:S01]  /*2ac80*/  ISETP.LT.AND P4, PT, R210, UR46, !P1 ;  /* 0x0000002ed2007c0c */ /* 0x000fe2000cf81270 */
[----:B------:R-:W3:Y:S01]  /*2ac90*/  LDCU UR24, c[0x0][0x398] ;  /* 0x00007300ff1877ac */ /* 0x000ee20008000800 */
[----:B-1----:R-:W-:Y:S01]  /*2aca0*/  IMAD.WIDE R6, R15, 0x4, R2 ;  /* 0x000000040f067825 */ /* 0x002fe200078e0202 */
[----:B------:R1:W-:Y:S01]  /*2acb0*/  @P3 STG.E desc[UR20][R4.64], R26 ;  /* 0x0000001a04003986 */ /* 0x0003e2000c101914 */
[----:B------:R-:W-:Y:S01]  /*2acc0*/  ISETP.LT.AND P3, PT, R209, UR69, !P1 ;  /* 0x00000045d1007c0c */ /* 0x000fe2000cf61270 */
[----:B------:R-:W3:Y:S01]  /*2acd0*/  LDCU UR53, c[0x0][0x398] ;  /* 0x00007300ff3577ac */ /* 0x000ee20008000800 */
[C---:B-----5:R-:W-:Y:S01]  /*2ace0*/  IMAD.WIDE R8, R15.reuse, 0x4, R196 ;  /* 0x000000040f087825 */ /* 0x060fe200078e02c4 */
[----:B------:R-:W-:Y:S01]  /*2acf0*/  IADD3 R13, PT, PT, R15, UR32, RZ ;  /* 0x000000200f0d7c10 */ /* 0x000fe2000fffe0ff */
[----:B------:R-:W5:Y:S02]  /*2ad00*/  LDCU UR70, c[0x0][0x398] ;  /* 0x00007300ff4677ac */ /* 0x000f640008000800 */
[----:B------:R-:W-:Y:S01]  /*2ad10*/  VIADD R0, R213, 0x19 ;  /* 0x00000019d5007836 */ /* 0x000fe20000000000 */
[----:B------:R3:W-:Y:S01]  /*2ad20*/  @P2 STG.E desc[UR20][R6.64], R250 ;  /* 0x000000fa06002986 */ /* 0x0007e2000c101914 */
[----:B--2---:R-:W-:Y:S01]  /*2ad30*/  IMAD.WIDE R10, R15, 0x4, R198 ;  /* 0x000000040f0a7825 */ /* 0x004fe200078e02c6 */
[----:B------:R-:W-:Y:S01]  /*2ad40*/  ISETP.LT.AND P2, PT, R207, UR49, !P1 ;  /* 0x00000031cf007c0c */ /* 0x000fe2000cf41270 */
[----:B------:R-:W2:Y:S01]  /*2ad50*/  LDCU UR37, c[0x0][0x39c] ;  /* 0x00007380ff2577ac */ /* 0x000ea20008000800 */
[----:B------:R4:W-:Y:S01]  /*2ad60*/  @P6 STG.E desc[UR20][R8.64], R155 ;  /* 0x0000009b08006986 */ /* 0x0009e2000c101914 */
[----:B------:R-:W-:Y:S01]  /*2ad70*/  ISETP.LT.AND P1, PT, R206, UR36, !P1 ;  /* 0x00000024ce007c0c */ /* 0x000fe2000cf21270 */
[----:B-1----:R-:W-:Y:S01]  /*2ad80*/  IMAD.WIDE R4, R15, 0x4, R200 ;  /* 0x000000040f047825 */ /* 0x002fe200078e02c8 */
[----:B------:R-:W-:Y:S01]  /*2ad90*/  ISETP.GE.AND P6, PT, R0, UR64, PT ;  /* 0x0000004000007c0c */ /* 0x000fe2000bfc6270 */
[----:B------:R1:W-:Y:S01]  /*2ada0*/  @P5 STG.E desc[UR20][R10.64], R91 ;  /* 0x0000005b0a005986 */ /* 0x0003e2000c101914 */
[----:B------:R-:W2:Y:S01]  /*2adb0*/  LDCU UR73, c[0x0][0x398] ;  /* 0x00007300ff4977ac */ /* 0x000ea20008000800 */
[----:B------:R-:W-:-:S02]  /*2adc0*/  VIADD R0, R213, 0x1a ;  /* 0x0000001ad5007836 */ /* 0x000fc40000000000 */
[C---:B---3--:R-:W-:Y:S01]  /*2add0*/  IMAD.WIDE R6, R13.reuse, 0x4, R2 ;  /* 0x000000040d067825 */ /* 0x048fe200078e0202 */
[----:B------:R-:W-:Y:S01]  /*2ade0*/  ISETP.LT.AND P5, PT, R210, UR38, !P6 ;  /* 0x00000026d2007c0c */ /* 0x000fe2000f7a1270 */
[----:B------:R-:W3:Y:S02]  /*2adf0*/  LDCU UR40, c[0x0][0x398] ;  /* 0x00007300ff2877ac */ /* 0x000ee40008000800 */
[----:B----4-:R-:W-:Y:S01]  /*2ae00*/  IMAD.WIDE R8, R13, 0x4, R196 ;  /* 0x000000040d087825 */ /* 0x010fe200078e02c4 */
[----:B------:R4:W-:Y:S01]  /*2ae10*/  @P0 STG.E desc[UR20][R4.64], R27 ;  /* 0x0000001b04000986 */ /* 0x0009e2000c101914 */
[----:B------:R-:W-:Y:S01]  /*2ae20*/  ISETP.LT.AND P0, PT, R209, UR67, !P6 ;  /* 0x00000043d1007c0c */ /* 0x000fe2000f701270 */
[----:B------:R-:W2:Y:S01]  /*2ae30*/  LDCU UR48, c[0x0][0x398] ;  /* 0x00007300ff3077ac */ /* 0x000ea20008000800 */
[C---:B-1----:R-:W-:Y:S01]  /*2ae40*/  IMAD.WIDE R10, R13.reuse, 0x4, R198 ;  /* 0x000000040d0a7825 */ /* 0x042fe200078e02c6 */
[----:B------:R1:W-:Y:S01]  /*2ae50*/  @P4 STG.E desc[UR20][R6.64], R249 ;  /* 0x000000f906004986 */ /* 0x0003e2000c101914 */
[----:B------:R-:W2:Y:S02]  /*2ae60*/  LDCU UR68, c[0x0][0x398] ;  /* 0x00007300ff4477ac */ /* 0x000ea40008000800 */
[C---:B------:R-:W-:Y:S01]  /*2ae70*/  VIADD R15, R13.reuse, UR32 ;  /* 0x000000200d0f7c36 */ /* 0x040fe20008000000 */
[----:B------:R3:W-:Y:S01]  /*2ae80*/  @P3 STG.E desc[UR20][R8.64], R156 ;  /* 0x0000009c08003986 */ /* 0x0007e2000c101914 */
[----:B------:R-:W-:Y:S01]  /*2ae90*/  ISETP.GE.AND P3, PT, R0, UR62, PT ;  /* 0x0000003e00007c0c */ /* 0x000fe2000bf66270 */
[----:B------:R-:W2:Y:S01]  /*2aea0*/  LDCU UR51, c[0x0][0x39c] ;  /* 0x00007380ff3377ac */ /* 0x000ea20008000800 */
[----:B----4-:R-:W-:Y:S01]  /*2aeb0*/  IMAD.WIDE R4, R13, 0x4, R200 ;  /* 0x000000040d047825 */ /* 0x010fe200078e02c8 */
[----:B------:R-:W-:Y:S01]  /*2aec0*/  ISETP.LT.AND P4, PT, R207, UR44, !P6 ;  /* 0x0000002ccf007c0c */ /* 0x000fe2000f781270 */
[----:B------:R4:W-:Y:S01]  /*2aed0*/  @P2 STG.E desc[UR20][R10.64], R92 ;  /* 0x0000005c0a002986 */ /* 0x0009e2000c101914 */
[----:B------:R-:W-:Y:S01]  /*2aee0*/  ISETP.LT.AND P6, PT, R206, UR12, !P6 ;  /* 0x0000000cce007c0c */ /* 0x000fe2000f7c1270 */
[----:B-1----:R-:W-:Y:S01]  /*2aef0*/  IMAD.WIDE R6, R15, 0x4, R2 ;  /* 0x000000040f067825 */ /* 0x002fe200078e0202 */
[----:B------:R-:W-:Y:S01]  /*2af00*/  ISETP.LT.AND P2, PT, R210, UR6, !P3 ;  /* 0x00000006d2007c0c */ /* 0x000fe2000df41270 */
[----:B------:R1:W-:Y:S01]  /*2af10*/  @P1 STG.E desc[UR20][R4.64], R28 ;  /* 0x0000001c04001986 */ /* 0x0003e2000c101914 */
[----:B------:R-:W-:Y:S01]  /*2af20*/  ISETP.LT.AND P1, PT, R209, UR65, !P3 ;  /* 0x00000041d1007c0c */ /* 0x000fe2000df21270 */
[----:B---3--:R-:W-:Y:S01]  /*2af30*/  IMAD.WIDE R8, R15, 0x4, R196 ;  /* 0x000000040f087825 */ /* 0x008fe200078e02c4 */
[----:B------:R-:W3:Y:S01]  /*2af40*/  LDCU UR71, c[0x0][0x398] ;  /* 0x00007300ff4777ac */ /* 0x000ee20008000800 */
[----:B------:R2:W-:Y:S02]  /*2af50*/  @P5 STG.E desc[UR20][R6.64], R248 ;  /* 0x000000f806005986 */ /* 0x0005e4000c101914 */
[----:B------:R-:W-:Y:S01]  /*2af60*/  VIADD R0, R213, 0x1b ;  /* 0x0000001bd5007836 */ /* 0x000fe20000000000 */
[----:B------:R-:W-:Y:S01]  /*2af70*/  ISETP.LT.AND P5, PT, R207, UR35, !P3 ;  /* 0x00000023cf007c0c */ /* 0x000fe2000dfa1270 */
[C---:B------:R-:W-:Y:S01]  /*2af80*/  VIADD R13, R15.reuse, UR32 ;  /* 0x000000200f0d7c36 */ /* 0x040fe20008000000 */
[----:B------:R-:W-:Y:S01]  /*2af90*/  ISETP.LT.AND P3, PT, R206, UR47, !P3 ;  /* 0x0000002fce007c0c */ /* 0x000fe2000df61270 */
[C---:B----4-:R-:W-:Y:S01]  /*2afa0*/  IMAD.WIDE R10, R15.reuse, 0x4, R198 ;  /* 0x000000040f0a7825 */ /* 0x050fe200078e02c6 */
[----:B------:R4:W-:Y:S01]  /*2afb0*/  @P0 STG.E desc[UR20][R8.64], R157 ;  /* 0x0000009d08000986 */ /* 0x0009e2000c101914 */
[----:B------:R-:W-:Y:S01]  /*2afc0*/  ISETP.GE.AND P0, PT, R0, UR60, PT ;  /* 0x0000003c00007c0c */ /* 0x000fe2000bf06270 */
[----:B------:R-:W3:Y:S01]  /*2afd0*/  LDCU UR30, c[0x0][0x398] ;  /* 0x00007300ff1e77ac */ /* 0x000ee20008000800 */
[----:B-1----:R-:W-:Y:S01]  /*2afe0*/  IMAD.WIDE R4, R15, 0x4, R200 ;  /* 0x000000040f047825 */ /* 0x002fe200078e02c8 */
[----:B------:R1:W-:Y:S01]  /*2aff0*/  @P4 STG.E desc[UR20][R10.64], R93 ;  /* 0x0000005d0a004986 */ /* 0x0003e2000c101914 */
[----:B------:R-:W3:Y:S02]  /*2b000*/  LDCU UR8, c[0x0][0x398] ;  /* 0x00007300ff0877ac */ /* 0x000ee40008000800 */
[----:B--2---:R-:W-:Y:S01]  /*2b010*/  IMAD.WIDE R6, R13, 0x4, R2 ;  /* 0x000000040d067825 */ /* 0x004fe200078e0202 */
[----:B------:R-:W-:Y:S01]  /*2b020*/  ISETP.LT.AND P4, PT, R210, UR16, !P0 ;  /* 0x00000010d2007c0c */ /* 0x000fe2000c781270 */
[----:B------:R2:W-:Y:S01]  /*2b030*/  @P6 STG.E desc[UR20][R4.64], R29 ;  /* 0x0000001d04006986 */ /* 0x0005e2000c101914 */
[----:B------:R-:W3:Y:S01]  /*2b040*/  LDCU UR66, c[0x0][0x398] ;  /* 0x00007300ff4277ac */ /* 0x000ee20008000800 */
[----:B------:R-:W-:-:S02]  /*2b050*/  VIADD R0, R213, 0x1c ;  /* 0x0000001cd5007836 */ /* 0x000fc40000000000 */
[----:B----4-:R-:W-:Y:S01]  /*2b060*/  IMAD.WIDE R8, R13, 0x4, R196 ;  /* 0x000000040d087825 */ /* 0x010fe200078e02c4 */
[----:B------:R-:W-:Y:S01]  /*2b070*/  ISETP.LT.AND P6, PT, R209, UR63, !P0 ;  /* 0x0000003fd1007c0c */ /* 0x000fe2000c7c1270 */
[----:B------:R4:W-:Y:S01]  /*2b080*/  @P2 STG.E desc[UR20][R6.64], R247 ;  /* 0x000000f706002986 */ /* 0x0009e2000c101914 */
[----:B------:R-:W3:Y:S01]  /*2b090*/  LDCU UR46, c[0x0][0x39c] ;  /* 0x00007380ff2e77ac */ /* 0x000ee20008000800 */
[C---:B-1----:R-:W-:Y:S02]  /*2b0a0*/  IMAD.WIDE R10, R13.reuse, 0x4, R198 ;  /* 0x000000040d0a7825 */ /* 0x042fe400078e02c6 */
[----:B------:R1:W-:Y:S01]  /*2b0b0*/  @P1 STG.E desc[UR20][R8.64], R158 ;  /* 0x0000009e08001986 */ /* 0x0003e2000c101914 */
[----:B------:R-:W-:Y:S01]  /*2b0c0*/  ISETP.GE.AND P1, PT, R0, UR77, PT ;  /* 0x0000004d00007c0c */ /* 0x000fe2000bf26270 */
[----:B--2---:R-:W-:Y:S01]  /*2b0d0*/  IMAD.WIDE R4, R13, 0x4, R200 ;  /* 0x000000040d047825 */ /* 0x004fe200078e02c8 */
[----:B------:R-:W-:Y:S01]  /*2b0e0*/  ISETP.LT.AND P2, PT, R207, UR28, !P0 ;  /* 0x0000001ccf007c0c */ /* 0x000fe2000c741270 */
[----:B------:R-:W-:Y:S01]  /*2b0f0*/  @P5 STG.E desc[UR20][R10.64], R94 ;  /* 0x0000005e0a005986 */ /* 0x000fe2000c101914 */
[----:B------:R-:W2:Y:S01]  /*2b100*/  LDCU UR69, c[0x0][0x398] ;  /* 0x00007300ff4577ac */ /* 0x000ea20008000800 */
[----:B------:R-:W-:Y:S01]  /*2b110*/  VIADD R15, R13, UR32 ;  /* 0x000000200d0f7c36 */ /* 0x000fe20008000000 */
[----:B------:R-:W-:Y:S01]  /*2b120*/  ISETP.LT.AND P0, PT, R206, UR15, !P0 ;  /* 0x0000000fce007c0c */ /* 0x000fe2000c701270 */
[----:B------:R1:W-:Y:S01]  /*2b130*/  @P3 STG.E desc[UR20][R4.64], R30 ;  /* 0x0000001e04003986 */ /* 0x0003e2000c101914 */
[----:B------:R-:W-:Y:S01]  /*2b140*/  ISETP.LT.AND P5, PT, R210, UR58, !P1 ;  /* 0x0000003ad2007c0c */ /* 0x000fe2000cfa1270 */
[----:B----4-:R-:W-:Y:S01]  /*2b150*/  IMAD.WIDE R6, R15, 0x4, R2 ;  /* 0x000000040f067825 */ /* 0x010fe200078e0202 */
[----:B------:R-:W-:Y:S01]  /*2b160*/  ISETP.LT.AND P3, PT, R209, UR45, !P1 ;  /* 0x0000002dd1007c0c */ /* 0x000fe2000cf61270 */
[----:B------:R-:W4:Y:S01]  /*2b170*/  LDCU UR49, c[0x0][0x398] ;  /* 0x00007300ff3177ac */ /* 0x000f220008000800 */
[C---:B------:R-:W-:Y:S01]  /*2b180*/  IADD3 R17, PT, PT, R15.reuse, UR32, RZ ;  /* 0x000000200f117c10 */ /* 0x040fe2000fffe0ff */
[----:B------:R-:W-:Y:S01]  /*2b190*/  IMAD.WIDE R12, R15, 0x4, R196 ;  /* 0x000000040f0c7825 */ /* 0x000fe200078e02c4 */
[----:B------:R2:W-:Y:S01]  /*2b1a0*/  @P4 STG.E desc[UR20][R6.64], R246 ;  /* 0x000000f606004986 */ /* 0x0005e2000c101914 */
[----:B------:R-:W3:Y:S02]  /*2b1b0*/  LDCU UR36, c[0x0][0x398] ;  /* 0x00007300ff2477ac */ /* 0x000ee40008000800 */
[----:B------:R-:W-:Y:S01]  /*2b1c0*/  VIADD R0, R213, 0x1d ;  /* 0x0000001dd5007836 */ /* 0x000fe20000000000 */
[----:B------:R2:W-:Y:S01]  /*2b1d0*/  @P6 STG.E desc[UR20][R12.64], R159 ;  /* 0x0000009f0c006986 */ /* 0x0005e2000c101914 */
[----:B-1----:R-:W-:Y:S01]  /*2b1e0*/  IMAD.WIDE R8, R15, 0x4, R198 ;  /* 0x000000040f087825 */ /* 0x002fe200078e02c6 */
[----:B------:R-:W-:Y:S01]  /*2b1f0*/  ISETP.LT.AND P4, PT, R207, UR61, !P1 ;  /* 0x0000003dcf007c0c */ /* 0x000fe2000cf81270 */
[----:B------:R-:W1:Y:S01]  /*2b200*/  LDCU UR64, c[0x0][0x398] ;  /* 0x00007300ff4077ac */ /* 0x000e620008000800 */
[----:B------:R-:W-:Y:S01]  /*2b210*/  ISETP.LT.AND P6, PT, R206, UR14, !P1 ;  /* 0x0000000ece007c0c */ /* 0x000fe2000cfc1270 */
[----:B------:R-:W-:Y:S01]  /*2b220*/  IMAD.WIDE R4, R15, 0x4, R200 ;  /* 0x000000040f047825 */ /* 0x000fe200078e02c8 */
[----:B------:R-:W-:Y:S01]  /*2b230*/  ISETP.GE.AND P1, PT, R0, UR22, PT ;  /* 0x0000001600007c0c */ /* 0x000fe2000bf26270 */
[----:B------:R-:W1:Y:S02]  /*2b240*/  LDCU UR38, c[0x0][0x39c] ;  /* 0x00007380ff2677ac */ /* 0x000e640008000800 */
[C---:B------:R-:W-:Y:S01]  /*2b250*/  IMAD.WIDE R10, R17.reuse, 0x4, R2 ;  /* 0x00000004110a7825 */ /* 0x040fe200078e0202 */
[----:B------:R3:W-:Y:S01]  /*2b260*/  @P2 STG.E desc[UR20][R8.64], R95 ;  /* 0x0000005f08002986 */ /* 0x0007e2000c101914 */
[----:B------:R-:W1:Y:S02]  /*2b270*/  LDCU UR67, c[0x0][0x398] ;  /* 0x00007300ff4377ac */ /* 0x000e640008000800 */
[----:B--2---:R-:W-:Y:S01]  /*2b280*/  IMAD.WIDE R6, R17, 0x4, R196 ;  /* 0x0000000411067825 */ /* 0x004fe200078e02c4 */
[----:B------:R2:W-:Y:S01]  /*2b290*/  @P0 STG.E desc[UR20][R4.64], R31 ;  /* 0x0000001f04000986 */ /* 0x0005e2000c101914 */
[----:B------:R-:W-:Y:S01]  /*2b2a0*/  ISETP.LT.AND P2, PT, R210, UR56, !P1 ;  /* 0x00000038d2007c0c */ /* 0x000fe2000cf41270 */
[----:B------:R-:W1:Y:S02]  /*2b2b0*/  LDCU UR44, c[0x0][0x398] ;  /* 0x00007300ff2c77ac */ /* 0x000e640008000800 */
[----:B------:R-:W-:Y:S01]  /*2b2c0*/  @P5 STG.E desc[UR20][R10.64], R245 ;  /* 0x000000f50a005986 */ /* 0x000fe2000c101914 */
[----:B------:R-:W-:Y:S01]  /*2b2d0*/  ISETP.LT.AND P5, PT, R209, UR41, !P1 ;  /* 0x00000029d1007c0c */ /* 0x000fe2000cfa1270 */
[----:B------:R-:W-:Y:S01]  /*2b2e0*/  IMAD.WIDE R12, R17, 0x4, R198 ;  /* 0x00000004110c7825 */ /* 0x000fe200078e02c6 */
[----:B------:R-:W1:Y:S01]  /*2b2f0*/  LDCU UR12, c[0x0][0x398] ;  /* 0x00007300ff0c77ac */ /* 0x000e620008000800 */
[----:B------:R4:W-:Y:S01]  /*2b300*/  @P3 STG.E desc[UR20][R6.64], R160 ;  /* 0x000000a006003986 */ /* 0x0009e2000c101914 */
[----:B------:R-:W-:Y:S01]  /*2b310*/  ISETP.LT.AND P3, PT, R207, UR59, !P1 ;  /* 0x0000003bcf007c0c */ /* 0x000fe2000cf61270 */
[----:B---3--:R-:W-:Y:S01]  /*2b320*/  VIADD R8, R213, 0x1f ;  /* 0x0000001fd5087836 */ /* 0x008fe20000000000 */
[----:B------:R-:W3:Y:S01]  /*2b330*/  LDCU UR62, c[0x0][0x398] ;  /* 0x00007300ff3e77ac */ /* 0x000ee20008000800 */
[C---:B--2---:R-:W-:Y:S01]  /*2b340*/  IMAD.WIDE R4, R17.reuse, 0x4, R200 ;  /* 0x0000000411047825 */ /* 0x044fe200078e02c8 */
[----:B------:R-:W-:Y:S01]  /*2b350*/  @P4 STG.E desc[UR20][R12.64], R96 ;  /* 0x000000600c004986 */ /* 0x000fe2000c101914 */
[----:B------:R-:W2:Y:S02]  /*2b360*/  LDCU UR6, c[0x0][0x39c] ;  /* 0x00007380ff0677ac */ /* 0x000ea40008000800 */
[----:B------:R-:W-:-:S02]  /*2b370*/  VIADD R17, R17, UR32 ;  /* 0x0000002011117c36 */ /* 0x000fc40008000000 */
[----:B------:R-:W-:Y:S01]  /*2b380*/  VIADD R0, R213, 0x1e ;  /* 0x0000001ed5007836 */ /* 0x000fe20000000000 */
[----:B------:R-:W-:Y:S01]  /*2b390*/  ISETP.GE.AND P4, PT, R8, UR52, PT ;  /* 0x0000003408007c0c */ /* 0x000fe2000bf86270 */
[C---:B----4-:R-:W-:Y:S01]  /*2b3a0*/  IMAD.WIDE R6, R17.reuse, 0x4, R2 ;  /* 0x0000000411067825 */ /* 0x050fe200078e0202 */
[----:B------:R4:W-:Y:S01]  /*2b3b0*/  @P6 STG.E desc[UR20][R4.64], R32 ;  /* 0x0000002004006986 */ /* 0x0009e2000c101914 */
[----:B------:R-:W-:Y:S01]  /*2b3c0*/  ISETP.LT.AND P1, PT, R206, UR76, !P1 ;  /* 0x0000004cce007c0c */ /* 0x000fe2000cf21270 */
[----:B------:R-:W1:Y:S01]  /*2b3d0*/  LDCU UR65, c[0x0][0x398] ;  /* 0x00007300ff4177ac */ /* 0x000e620008000800 */
[C---:B------:R-:W-:Y:S01]  /*2b3e0*/  IMAD.WIDE R8, R17.reuse, 0x4, R196 ;  /* 0x0000000411087825 */ /* 0x040fe200078e02c4 */
[----:B------:R-:W-:Y:S01]  /*2b3f0*/  ISETP.GE.AND P0, PT, R0, UR11, PT ;  /* 0x0000000b00007c0c */ /* 0x000fe2000bf06270 */
[----:B------:R-:W1:Y:S02]  /*2b400*/  LDCU UR35, c[0x0][0x398] ;  /* 0x00007300ff2377ac */ /* 0x000e640008000800 */
[----:B------:R-:W-:Y:S01]  /*2b410*/  IMAD.WIDE R10, R17, 0x4, R198 ;  /* 0x00000004110a7825 */ /* 0x000fe200078e02c6 */
[----:B------:R2:W-:Y:S01]  /*2b420*/  @P2 STG.E desc[UR20][R6.64], R244 ;  /* 0x000000f406002986 */ /* 0x0005e2000c101914 */
[----:B------:R-:W-:Y:S01]  /*2b430*/  ISETP.LT.AND P2, PT, R210, UR43, !P0 ;  /* 0x0000002bd2007c0c */ /* 0x000fe2000c741270 */
[----:B------:R-:W1:Y:S02]  /*2b440*/  LDCU UR47, c[0x0][0x398] ;  /* 0x00007300ff2f77ac */ /* 0x000e640008000800 */
[----:B------:R3:W-:Y:S01]  /*2b450*/  @P5 STG.E desc[UR20][R8.64], R161 ;  /* 0x000000a108005986 */ /* 0x0007e2000c101914 */
[----:B------:R-:W-:Y:S01]  /*2b460*/  ISETP.LT.AND P5, PT, R209, UR57, !P0 ;  /* 0x00000039d1007c0c */ /* 0x000fe2000c7a1270 */
[----:B----4-:R-:W-:Y:S01]  /*2b470*/  IMAD.WIDE R4, R17, 0x4, R200 ;  /* 0x0000000411047825 */ /* 0x010fe200078e02c8 */
[----:B------:R-:W4:Y:S01]  /*2b480*/  LDCU UR60, c[0x0][0x398] ;  /* 0x00007300ff3c77ac */ /* 0x000f220008000800 */
[----:B------:R1:W-:Y:S01]  /*2b490*/  @P3 STG.E desc[UR20][R10.64], R97 ;  /* 0x000000610a003986 */ /* 0x0003e2000c101914 */
[----:B------:R-:W-:Y:S01]  /*2b4a0*/  ISETP.LT.AND P3, PT, R207, UR39, !P0 ;  /* 0x00000027cf007c0c */ /* 0x000fe2000c761270 */
[----:B------:R-:W-:Y:S01]  /*2b4b0*/  VIADD R17, R17, UR32 ;  /* 0x0000002011117c36 */ /* 0x000fe20008000000 */
[----:B------:R-:W4:Y:S03]  /*2b4c0*/  LDCU UR16, c[0x0][0x39c] ;  /* 0x00007380ff1077ac */ /* 0x000f260008000800 */
[C---:B--2---:R-:W-:Y:S01]  /*2b4d0*/  IMAD.WIDE R6, R17.reuse, 0x4, R2 ;  /* 0x0000000411067825 */ /* 0x044fe200078e0202 */
[----:B------:R2:W-:Y:S01]  /*2b4e0*/  @P1 STG.E desc[UR20][R4.64], R33 ;  /* 0x0000002104001986 */ /* 0x0005e2000c101914 */
[----:B------:R-:W4:Y:S02]  /*2b4f0*/  LDCU UR63, c[0x0][0x398] ;  /* 0x00007300ff3f77ac */ /* 0x000f240008000800 */
[C---:B---3--:R-:W-:Y:S01]  /*2b500*/  IMAD.WIDE R8, R17.reuse, 0x4, R196 ;  /* 0x0000000411087825 */ /* 0x048fe200078e02c4 */
[----:B------:R3:W-:Y:S01]  /*2b510*/  @P2 STG.E desc[UR20][R6.64], R243 ;  /* 0x000000f306002986 */ /* 0x0007e2000c101914 */
[----:B------:R-:W3:Y:S02]  /*2b520*/  LDCU UR28, c[0x0][0x398] ;  /* 0x00007300ff1c77ac */ /* 0x000ee40008000800 */
[----:B-1----:R-:W-:Y:S01]  /*2b530*/  IMAD.WIDE R10, R17, 0x4, R198 ;  /* 0x00000004110a7825 */ /* 0x002fe200078e02c6 */
[----:B------:R-:W-:Y:S01]  /*2b540*/  ISETP.LT.AND P1, PT, R206, UR4, !P0 ;  /* 0x00000004ce007c0c */ /* 0x000fe2000c721270 */
[----:B------:R1:W-:Y:S01]  /*2b550*/  @P5 STG.E desc[UR20][R8.64], R162 ;  /* 0x000000a208005986 */ /* 0x0003e2000c101914 */
[----:B------:R-:W-:Y:S01]  /*2b560*/  ISETP.LT.AND P5, PT, R210, UR54, !P4 ;  /* 0x00000036d2007c0c */ /* 0x000fe2000e7a1270 */
[----:B------:R-:W-:Y:S01]  /*2b570*/  VIADD R0, R213, 0x20 ;  /* 0x00000020d5007836 */ /* 0x000fe20000000000 */
[----:B------:R-:W-:Y:S01]  /*2b580*/  ISETP.LT.AND P2, PT, R207, UR26, !P4 ;  /* 0x0000001acf007c0c */ /* 0x000fe2000e741270 */
[----:B------:R1:W-:Y:S01]  /*2b590*/  @P3 STG.E desc[UR20][R10.64], R98 ;  /* 0x000000620a003986 */ /* 0x0003e2000c101914 */
[----:B------:R-:W-:Y:S01]  /*2b5a0*/  ISETP.LT.AND P3, PT, R209, UR55, !P4 ;  /* 0x00000037d1007c0c */ /* 0x000fe2000e761270 */
[C---:B--2---:R-:W-:Y:S01]  /*2b5b0*/  IMAD.WIDE R4, R17.reuse, 0x4, R200 ;  /* 0x0000000411047825 */ /* 0x044fe200078e02c8 */
[----:B------:R-:W-:Y:S01]  /*2b5c0*/  ISETP.GE.AND P6, PT, R0, UR18, PT ;  /* 0x0000001200007c0c */ /* 0x000fe2000bfc6270 */
[----:B------:R-:W2:Y:S02]  /*2b5d0*/  LDCU UR15, c[0x0][0x398] ;  /* 0x00007300ff0f77ac */ /* 0x000ea40008000800 */
[----:B------:R-:W-:Y:S01]  /*2b5e0*/  VIADD R17, R17, UR32 ;  /* 0x0000002011117c36 */ /* 0x000fe20008000000 */
[----:B------:R-:W-:Y:S01]  /*2b5f0*/  ISETP.LT.AND P4, PT, R206, UR74, !P4 ;  /* 0x0000004ace007c0c */ /* 0x000fe2000e781270 */
[----:B------:R2:W-:Y:S01]  /*2b600*/  @P1 STG.E desc[UR20][R4.64], R34 ;  /* 0x0000002204001986 */ /* 0x0005e2000c101914 */
[----:B------:R-:W-:Y:S01]  /*2b610*/  VIADD R0, R213, 0x21 ;  /* 0x00000021d5007836 */ /* 0x000fe20000000000 */
[----:B------:R-:W4:Y:S01]  /*2b620*/  LDCU UR77, c[0x0][0x398] ;  /* 0x00007300ff4d77ac */ /* 0x000f220008000800 */
[C---:B---3--:R-:W-:Y:S01]  /*2b630*/  IMAD.WIDE R6, R17.reuse, 0x4, R2 ;  /* 0x0000000411067825 */ /* 0x048fe200078e0202 */
[----:B------:R-:W3:Y:S03]  /*2b640*/  LDCU UR58, c[0x0][0x39c] ;  /* 0x00007380ff3a77ac */ /* 0x000ee60008000800 */
[C---:B-1----:R-:W-:Y:S01]  /*2b650*/  IMAD.WIDE R8, R17.reuse, 0x4, R196 ;  /* 0x0000000411087825 */ /* 0x042fe200078e02c4 */
[----:B------:R1:W-:Y:S01]  /*2b660*/  @P5 STG.E desc[UR20][R6.64], R242 ;  /* 0x000000f206005986 */ /* 0x0003e2000c101914 */
[----:B------:R-:W3:Y:S02]  /*2b670*/  LDCU UR45, c[0x0][0x398] ;  /* 0x00007300ff2d77ac */ /* 0x000ee40008000800 */
[----:B------:R-:W-:Y:S01]  /*2b680*/  IMAD.WIDE R10, R17, 0x4, R198 ;  /* 0x00000004110a7825 */ /* 0x000fe200078e02c6 */
[----:B------:R1:W-:Y:S01]  /*2b690*/  @P3 STG.E desc[UR20][R8.64], R163 ;  /* 0x000000a308003986 */ /* 0x0003e2000c101914 */
[----:B------:R-:W-:Y:S01]  /*2b6a0*/  ISETP.LT.AND P5, PT, R210, UR34, !P6 ;  /* 0x00000022d2007c0c */ /* 0x000fe2000f7a1270 */
[----:B------:R-:W3:Y:S01]  /*2b6b0*/  LDCU UR61, c[0x0][0x398] ;  /* 0x00007300ff3d77ac */ /* 0x000ee20008000800 */
        /* <DEDUP_REMOVED lines=9> */
[----:B------:R-:W-:Y:S01]  /*2b750*/  IADD3 R0, PT, PT, R213, 0x22, RZ ;  /* 0x00000022d5007810 */ /* 0x000fe20007ffe0ff */
[C---:B-1----:R-:W-:Y:S01]  /*2b760*/  IMAD.WIDE R6, R17.reuse, 0x4, R2 ;  /* 0x0000000411067825 */ /* 0x042fe200078e0202 */
[----:B------:R-:W1:Y:S03]  /*2b770*/  LDCU UR22, c[0x0][0x398] ;  /* 0x00007300ff1677ac */ /* 0x000e660008000800 */
[C---:B------:R-:W-:Y:S01]  /*2b780*/  IMAD.WIDE R8, R17.reuse, 0x4, R196 ;  /* 0x0000000411087825 */ /* 0x040fe200078e02c4 */
[----:B------:R1:W-:Y:S01]  /*2b790*/  @P5 STG.E desc[UR20][R6.64], R241 ;  /* 0x000000f106005986 */ /* 0x0003e2000c101914 */
[----:B------:R-:W1:Y:S02]  /*2b7a0*/  LDCU UR56, c[0x0][0x39c] ;  /* 0x00007380ff3877ac */ /* 0x000e640008000800 */
[----:B---3--:R-:W-:Y:S01]  /*2b7b0*/  IMAD.WIDE R10, R17, 0x4, R198 ;  /* 0x00000004110a7825 */ /* 0x008fe200078e02c6 */
[----:B------:R3:W-:Y:S01]  /*2b7c0*/  @P3 STG.E desc[UR20][R8.64], R164 ;  /* 0x000000a408003986 */ /* 0x0007e2000c101914 */
[----:B------:R-:W-:Y:S01]  /*2b7d0*/  ISETP.LT.AND P5, PT, R210, UR75, !P0 ;  /* 0x0000004bd2007c0c */ /* 0x000fe2000c7a1270 */
[----:B------:R-:W4:Y:S01]  /*2b7e0*/  LDCU UR41, c[0x0][0x398] ;  /* 0x00007300ff2977ac */ /* 0x000f220008000800 */
[----:B------:R-:W-:Y:S01]  /*2b7f0*/  ISETP.LT.AND P3, PT, R209, UR24, !P0 ;  /* 0x00000018d1007c0c */ /* 0x000fe2000c761270 */
[----:B------:R3:W-:Y:S01]  /*2b800*/  @P2 STG.E desc[UR20][R10.64], R100 ;  /* 0x000000640a002986 */ /* 0x0007e2000c101914 */
[----:B------:R-:W-:Y:S01]  /*2b810*/  ISETP.LT.AND P2, PT, R207, UR53, !P0 ;  /* 0x00000035cf007c0c */ /* 0x000fe2000c741270 */
[C---:B--2---:R-:W-:Y:S01]  /*2b820*/  IMAD.WIDE R4, R17.reuse, 0x4, R200 ;  /* 0x0000000411047825 */ /* 0x044fe200078e02c8 */
[----:B------:R-:W-:Y:S01]  /*2b830*/  ISETP.GE.AND P1, PT, R0, UR37, PT ;  /* 0x0000002500007c0c */ /* 0x000fe2000bf26270 */
[----:B------:R-:W2:Y:S02]  /*2b840*/  LDCU UR11, c[0x0][0x398] ;  /* 0x00007300ff0b77ac */ /* 0x000ea40008000800 */
[----:B------:R-:W-:Y:S01]  /*2b850*/  VIADD R17, R17, UR32 ;  /* 0x0000002011117c36 */ /* 0x000fe20008000000 */
[----:B------:R2:W-:Y:S01]  /*2b860*/  @P6 STG.E desc[UR20][R4.64], R36 ;  /* 0x0000002404006986 */ /* 0x0005e2000c101914 */
[----:B-----5:R-:W-:Y:S01]  /*2b870*/  ISETP.LT.AND P6, PT, R206, UR70, !P0 ;  /* 0x00000046ce007c0c */ /* 0x020fe2000c7c1270 */
[----:B------:R-:W-:Y:S01]  /*2b880*/  VIADD R0, R213, 0x23 ;  /* 0x00000023d5007836 */ /* 0x000fe20000000000 */
[----:B------:R-:W5:Y:S01]  /*2b890*/  LDCU UR59, c[0x0][0x398] ;  /* 0x00007300ff3b77ac */ /* 0x000f620008000800 */
[C---:B-1----:R-:W-:Y:S01]  /*2b8a0*/  IMAD.WIDE R6, R17.reuse, 0x4, R2 ;  /* 0x0000000411067825 */ /* 0x042fe200078e0202 */
[----:B------:R-:W1:Y:S03]  /*2b8b0*/  LDCU UR18, c[0x0][0x398] ;  /* 0x00007300ff1277ac */ /* 0x000e660008000800 */
[C---:B---3--:R-:W-:Y:S01]  /*2b8c0*/  IMAD.WIDE R8, R17.reuse, 0x4, R196 ;  /* 0x0000000411087825 */ /* 0x048fe200078e02c4 */
[----:B------:R3:W-:Y:S01]  /*2b8d0*/  @P5 STG.E desc[UR20][R6.64], R240 ;  /* 0x000000f006005986 */ /* 0x0007e2000c101914 */
[----:B------:R-:W1:Y:S02]  /*2b8e0*/  LDCU UR52, c[0x0][0x39c] ;  /* 0x00007380ff3477ac */ /* 0x000e640008000800 */
[----:B------:R-:W-:Y:S01]  /*2b8f0*/  IMAD.WIDE R10, R17, 0x4, R198 ;  /* 0x00000004110a7825 */ /* 0x000fe200078e02c6 */
        /* <DEDUP_REMOVED lines=11> */
[----:B------:R-:W-:Y:S01]  /*2b9b0*/  ISETP.LT.AND P6, PT, R206, UR68, !P1 ;  /* 0x00000044ce007c0c */ /* 0x000fe2000cfc1270 */
[----:B------:R-:W-:Y:S01]  /*2b9c0*/  VIADD R0, R213, 0x24 ;  /* 0x00000024d5007836 */ /* 0x000fe20000000000 */
[----:B------:R-:W4:Y:S01]  /*2b9d0*/  LDCU UR39, c[0x0][0x398] ;  /* 0x00007300ff2777ac */ /* 0x000f220008000800 */
[C---:B---3--:R-:W-:Y:S01]  /*2b9e0*/  IMAD.WIDE R6, R17.reuse, 0x4, R2 ;  /* 0x0000000411067825 */ /* 0x048fe200078e0202 */
[----:B------:R-:W3:Y:S03]  /*2b9f0*/  LDCU UR4, c[0x0][0x398] ;  /* 0x00007300ff0477ac */ /* 0x000ee60008000800 */
[C---:B-1----:R-:W-:Y:S01]  /*2ba00*/  IMAD.WIDE R8, R17.reuse, 0x4, R196 ;  /* 0x0000000411087825 */ /* 0x042fe200078e02c4 */
[----:B------:R1:W-:Y:S01]  /*2ba10*/  @P5 STG.E desc[UR20][R6.64], R239 ;  /* 0x000000ef06005986 */ /* 0x0003e2000c101914 */
[----:B------:R-:W1:Y:S02]  /*2ba20*/  LDCU UR33, c[0x0][0x39c] ;  /* 0x00007380ff2177ac */ /* 0x000e640008000800 */
        /* <DEDUP_REMOVED lines=15> */
[C---:B-1----:R-:W-:Y:S01]  /*2bb20*/  IMAD.WIDE R6, R17.reuse, 0x4, R2 ;  /* 0x0000000411067825 */ /* 0x042fe200078e0202 */
[----:B------:R-:W1:Y:S03]  /*2bb30*/  LDCU UR34, c[0x0][0x398] ;  /* 0x00007300ff2277ac */ /* 0x000e660008000800 */
[C---:B------:R-:W-:Y:S01]  /*2bb40*/  IMAD.WIDE R8, R17.reuse, 0x4, R196 ;  /* 0x0000000411087825 */ /* 0x040fe200078e02c4 */
[----:B------:R1:W-:Y:S01]  /*2bb50*/  @P5 STG.E desc[UR20][R6.64], R238 ;  /* 0x000000ee06005986 */ /* 0x0003e2000c101914 */
[----:B------:R-:W4:Y:S02]  /*2bb60*/  LDCU UR50, c[0x0][0x39c] ;  /* 0x00007380ff3277ac */ /* 0x000f240008000800 */
        /* <DEDUP_REMOVED lines=13> */
[----:B------:R-:W4:Y:S01]  /*2bc40*/  LDCU UR51, c[0x0][0x398] ;  /* 0x00007300ff3377ac */ /* 0x000f220008000800 */
[----:B-1----:R-:W-:Y:S01]  /*2bc50*/  IMAD.WIDE R6, R17, 0x4, R2 ;  /* 0x0000000411067825 */ /* 0x002fe200078e0202 */
[----:B------:R-:W-:Y:S01]  /*2bc60*/  IADD3 R0, PT, PT, R213, 0x26, RZ ;  /* 0x00000026d5007810 */ /* 0x000fe20007ffe0ff */
[----:B------:R-:W1:Y:S02]  /*2bc70*/  LDCU UR46, c[0x0][0x398] ;  /* 0x00007300ff2e77ac */ /* 0x000e640008000800 */
        /* <DEDUP_REMOVED lines=17> */
[----:B------:R-:W5:Y:S01]  /*2bd90*/  LDCU UR8, c[0x0][0x398] ;  /* 0x00007300ff0877ac */ /* 0x000f620008000800 */
        /* <DEDUP_REMOVED lines=13> */
[----:B----4-:R-:W-:Y:S01]  /*2be70*/  ISETP.GE.AND P0, PT, R0, UR16, PT ;  /* 0x0000001000007c0c */ /* 0x010fe2000bf06270 */
[----:B------:R-:W2:Y:S02]  /*2be80*/  LDCU UR16, c[0x0][0x398] ;  /* 0x00007300ff1077ac */ /* 0x000ea40008000800 */
[----:B------:R-:W-:Y:S01]  /*2be90*/  VIADD R17, R17, UR32 ;  /* 0x0000002011117c36 */ /* 0x000fe20008000000 */
[----:B------:R4:W-:Y:S01]  /*2bea0*/  @P6 STG.E desc[UR20][R4.64], R41 ;  /* 0x0000002904006986 */ /* 0x0009e2000c101914 */
[----:B------:R-:W-:Y:S01]  /*2beb0*/  ISETP.LT.AND P6, PT, R206, UR60, !P4 ;  /* 0x0000003cce007c0c */ /* 0x000fe2000e7c1270 */
[----:B------:R-:W2:Y:S01]  /*2bec0*/  LDCU UR49, c[0x0][0x398] ;  /* 0x00007300ff3177ac */ /* 0x000ea20008000800 */
[C---:B-1----:R-:W-:Y:S01]  /*2bed0*/  IMAD.WIDE R6, R17.reuse, 0x4, R2 ;  /* 0x0000000411067825 */ /* 0x042fe200078e0202 */
[----:B------:R-:W1:Y:S03]  /*2bee0*/  LDCU UR12, c[0x0][0x398] ;  /* 0x00007300ff0c77ac */ /* 0x000e660008000800 */
[C---:B------:R-:W-:Y:S01]  /*2bef0*/  IMAD.WIDE R8, R17.reuse, 0x4, R196 ;  /* 0x0000000411087825 */ /* 0x040fe200078e02c4 */
[----:B------:R1:W-:Y:S01]  /*2bf00*/  @P5 STG.E desc[UR20][R6.64], R235 ;  /* 0x000000eb06005986 */ /* 0x0003e2000c101914 */
[----:B------:R-:W2:Y:S02]  /*2bf10*/  LDCU UR53, c[0x0][0x39c] ;  /* 0x00007380ff3577ac */ /* 0x000ea40008000800 */
[----:B---3--:R-:W-:Y:S01]  /*2bf20*/  IMAD.WIDE R10, R17, 0x4, R198 ;  /* 0x00000004110a7825 */ /* 0x008fe200078e02c6 */
[----:B------:R3:W-:Y:S01]  /*2bf30*/  @P3 STG.E desc[UR20][R8.64], R170 ;  /* 0x000000aa08003986 */ /* 0x0007e2000c101914 */
[----:B------:R-:W-:Y:S01]  /*2bf40*/  ISETP.LT.AND P5, PT, R210, UR63, !P0 ;  /* 0x0000003fd2007c0c */ /* 0x000fe2000c7a1270 */
[----:B------:R-:W2:Y:S01]  /*2bf50*/  LDCU UR44, c[0x0][0x398] ;  /* 0x00007300ff2c77ac */ /* 0x000ea20008000800 */
[----:B------:R-:W-:Y:S01]  /*2bf60*/  ISETP.LT.AND P3, PT, R209, UR28, !P0 ;  /* 0x0000001cd1007c0c */ /* 0x000fe2000c761270 */
[----:B------:R2:W-:Y:S01]  /*2bf70*/  @P2 STG.E desc[UR20][R10.64], R106 ;  /* 0x0000006a0a002986 */ /* 0x0005e2000c101914 */
[----:B------:R-:W-:Y:S01]  /*2bf80*/  ISETP.LT.AND P2, PT, R207, UR15, !P0 ;  /* 0x0000000fcf007c0c */ /* 0x000fe2000c741270 */
[C---:B----4-:R-:W-:Y:S01]  /*2bf90*/  IMAD.WIDE R4, R17.reuse, 0x4, R200 ;  /* 0x0000000411047825 */ /* 0x050fe200078e02c8 */
[----:B------:R-:W4:Y:S03]  /*2bfa0*/  LDCU UR35, c[0x0][0x398] ;  /* 0x00007300ff2377ac */ /* 0x000f260008000800 */
[----:B------:R-:W-:Y:S01]  /*2bfb0*/  VIADD R17, R17, UR32 ;  /* 0x0000002011117c36 */ /* 0x000fe20008000000 */
[----:B------:R-:W4:Y:S01]  /*2bfc0*/  LDCU UR55, c[0x0][0x398] ;  /* 0x00007300ff3777ac */ /* 0x000f220008000800 */
[----:B------:R-:W-:Y:S01]  /*2bfd0*/  VIADD R0, R213, 0x28 ;  /* 0x00000028d5007836 */ /* 0x000fe20000000000 */
[----:B------:R4:W-:Y:S01]  /*2bfe0*/  @P6 STG.E desc[UR20][R4.64], R42 ;  /* 0x0000002a04006986 */ /* 0x0009e2000c101914 */
[C---:B-1----:R-:W-:Y:S01]  /*2bff0*/  IMAD.WIDE R6, R17.reuse, 0x4, R2 ;  /* 0x0000000411067825 */ /* 0x042fe200078e0202 */
[----:B------:R-:W-:Y:S01]  /*2c000*/  ISETP.LT.AND P6, PT, R206, UR77, !P0 ;  /* 0x0000004dce007c0c */ /* 0x000fe2000c7c1270 */
[----:B------:R-:W1:Y:S01]  /*2c010*/  LDCU UR47, c[0x0][0x398] ;  /* 0x00007300ff2f77ac */ /* 0x000e620008000800 */
[----:B------:R-:W-:Y:S01]  /*2c020*/  ISETP.GE.AND P1, PT, R0, UR58, PT ;  /* 0x0000003a00007c0c */ /* 0x000fe2000bf26270 */
[C---:B---3--:R-:W-:Y:S01]  /*2c030*/  IMAD.WIDE R8, R17.reuse, 0x4, R196 ;  /* 0x0000000411087825 */ /* 0x048fe200078e02c4 */
[----:B------:R3:W-:Y:S01]  /*2c040*/  @P5 STG.E desc[UR20][R6.64], R234 ;  /* 0x000000ea06005986 */ /* 0x0007e2000c101914 */
[----:B------:R-:W1:Y:S02]  /*2c050*/  LDCU UR28, c[0x0][0x398] ;  /* 0x00007300ff1c77ac */ /* 0x000e640008000800 */
[----:B--2---:R-:W-:Y:S01]  /*2c060*/  IMAD.WIDE R10, R17, 0x4, R198 ;  /* 0x00000004110a7825 */ /* 0x004fe200078e02c6 */
[----:B------:R2:W-:Y:S01]  /*2c070*/  @P3 STG.E desc[UR20][R8.64], R171 ;  /* 0x000000ab08003986 */ /* 0x0005e2000c101914 */
[----:B------:R-:W-:Y:S01]  /*2c080*/  ISETP.LT.AND P5, PT, R210, UR45, !P1 ;  /* 0x0000002dd2007c0c */ /* 0x000fe2000cfa1270 */
[----:B------:R-:W1:Y:S01]  /*2c090*/  LDCU UR15, c[0x0][0x398] ;  /* 0x00007300ff0f77ac */ /* 0x000e620008000800 */
[----:B------:R-:W-:Y:S01]  /*2c0a0*/  ISETP.LT.AND P3, PT, R209, UR61, !P1 ;  /* 0x0000003dd1007c0c */ /* 0x000fe2000cf61270 */
[----:B------:R1:W-:Y:S01]  /*2c0b0*/  @P2 STG.E desc[UR20][R10.64], R107 ;  /* 0x0000006b0a002986 */ /* 0x0003e2000c101914 */
[----:B------:R-:W-:Y:S01]  /*2c0c0*/  ISETP.LT.AND P2, PT, R207, UR14, !P1 ;  /* 0x0000000ecf007c0c */ /* 0x000fe2000cf41270 */
[C---:B----4-:R-:W-:Y:S01]  /*2c0d0*/  IMAD.WIDE R4, R17.reuse, 0x4, R200 ;  /* 0x0000000411047825 */ /* 0x050fe200078e02c8 */
[----:B------:R-:W4:Y:S03]  /*2c0e0*/  LDCU UR14, c[0x0][0x398] ;  /* 0x00007300ff0e77ac */ /* 0x000f260008000800 */
[----:B------:R-:W-:-:S02]  /*2c0f0*/  VIADD R17, R17, UR32 ;  /* 0x0000002011117c36 */ /* 0x000fc40008000000 */
[----:B------:R-:W-:Y:S01]  /*2c100*/  VIADD R0, R213, 0x29 ;  /* 0x00000029d5007836 */ /* 0x000fe20000000000 */
[----:B------:R4:W-:Y:S01]  /*2c110*/  @P6 STG.E desc[UR20][R4.64], R43 ;  /* 0x0000002b04006986 */ /* 0x0009e2000c101914 */
[C---:B---3--:R-:W-:Y:S01]  /*2c120*/  IMAD.WIDE R6, R17.reuse, 0x4, R2 ;  /* 0x0000000411067825 */ /* 0x048fe200078e0202 */
[----:B------:R-:W-:Y:S01]  /*2c130*/  ISETP.LT.AND P6, PT, R206, UR22, !P1 ;  /* 0x00000016ce007c0c */ /* 0x000fe2000cfc1270 */
[----:B------:R-:W3:Y:S01]  /*2c140*/  LDCU UR22, c[0x0][0x398] ;  /* 0x00007300ff1677ac */ /* 0x000ee20008000800 */
[----:B------:R-:W-:Y:S01]  /*2c150*/  ISETP.GE.AND P4, PT, R0, UR56, PT ;  /* 0x0000003800007c0c */ /* 0x000fe2000bf86270 */
[C---:B--2---:R-:W-:Y:S01]  /*2c160*/  IMAD.WIDE R8, R17.reuse, 0x4, R196 ;  /* 0x0000000411087825 */ /* 0x044fe200078e02c4 */
[----:B------:R2:W-:Y:S01]  /*2c170*/  @P5 STG.E desc[UR20][R6.64], R233 ;  /* 0x000000e906005986 */ /* 0x0005e2000c101914 */
[----:B------:R-:W3:Y:S02]  /*2c180*/  LDCU UR45, c[0x0][0x398] ;  /* 0x00007300ff2d77ac */ /* 0x000ee40008000800 */
[----:B-1----:R-:W-:Y:S01]  /*2c190*/  IMAD.WIDE R10, R17, 0x4, R198 ;  /* 0x00000004110a7825 */ /* 0x002fe200078e02c6 */
[----:B------:R1:W-:Y:S01]  /*2c1a0*/  @P3 STG.E desc[UR20][R8.64], R172 ;  /* 0x000000ac08003986 */ /* 0x0003e2000c101914 */
[----:B------:R-:W-:Y:S01]  /*2c1b0*/  ISETP.LT.AND P5, PT, R210, UR41, !P4 ;  /* 0x00000029d2007c0c */ /* 0x000fe2000e7a1270 */
[----:B------:R-:W3:Y:S01]  /*2c1c0*/  LDCU UR56, c[0x0][0x39c] ;  /* 0x00007380ff3877ac */ /* 0x000ee20008000800 */
[----:B------:R-:W-:Y:S01]  /*2c1d0*/  ISETP.LT.AND P3, PT, R209, UR11, !P4 ;  /* 0x0000000bd1007c0c */ /* 0x000fe2000e761270 */
[----:B------:R1:W-:Y:S01]  /*2c1e0*/  @P2 STG.E desc[UR20][R10.64], R108 ;  /* 0x0000006c0a002986 */ /* 0x0003e2000c101914 */
[----:B-----5:R-:W-:Y:S01]  /*2c1f0*/  ISETP.LT.AND P2, PT, R207, UR59, !P4 ;  /* 0x0000003bcf007c0c */ /* 0x020fe2000e741270 */
[----:B----4-:R-:W-:Y:S01]  /*2c200*/  IMAD.WIDE R4, R17, 0x4, R200 ;  /* 0x0000000411047825 */ /* 0x010fe200078e02c8 */
[----:B------:R-:W-:Y:S01]  /*2c210*/  IADD3 R0, PT, PT, R213, 0x2a, RZ ;  /* 0x0000002ad5007810 */ /* 0x000fe20007ffe0ff */
[----:B------:R-:W4:Y:S02]  /*2c220*/  LDCU UR41, c[0x0][0x398] ;  /* 0x00007300ff2977ac */ /* 0x000f240008000800 */
[----:B------:R-:W-:Y:S01]  /*2c230*/  VIADD R17, R17, UR32 ;  /* 0x0000002011117c36 */ /* 0x000fe20008000000 */
[----:B------:R5:W-:Y:S01]  /*2c240*/  @P6 STG.E desc[UR20][R4.64], R44 ;  /* 0x0000002c04006986 */ /* 0x000be2000c101914 */
[----:B------:R-:W-:Y:S01]  /*2c250*/  ISETP.LT.AND P6, PT, R206, UR18, !P4 ;  /* 0x00000012ce007c0c */ /* 0x000fe2000e7c1270 */
[----:B------:R-:W3:Y:S01]  /*2c260*/  LDCU UR18, c[0x0][0x398] ;  /* 0x00007300ff1277ac */ /* 0x000ee20008000800 */
[C---:B--2---:R-:W-:Y:S01]  /*2c270*/  IMAD.WIDE R6, R17.reuse, 0x4, R2 ;  /* 0x0000000411067825 */ /* 0x044fe200078e0202 */
[----:B------:R-:W-:Y:S01]  /*2c280*/  ISETP.GE.AND P0, PT, R0, UR52, PT ;  /* 0x0000003400007c0c */ /* 0x000fe2000bf06270 */
[----:B------:R-:W2:Y:S02]  /*2c290*/  LDCU UR11, c[0x0][0x39c] ;  /* 0x00007380ff0b77ac */ /* 0x000ea40008000800 */
[C---:B-1----:R-:W-:Y:S01]  /*2c2a0*/  IMAD.WIDE R8, R17.reuse, 0x4, R196 ;  /* 0x0000000411087825 */ /* 0x042fe200078e02c4 */
[----:B------:R1:W-:Y:S03]  /*2c2b0*/  @P5 STG.E desc[UR20][R6.64], R232 ;  /* 0x000000e806005986 */ /* 0x0003e6000c101914 */
[----:B------:R-:W-:Y:S01]  /*2c2c0*/  IMAD.WIDE R10, R17, 0x4, R198 ;  /* 0x00000004110a7825 */ /* 0x000fe200078e02c6 */
[----:B------:R1:W-:Y:S01]  /*2c2d0*/  @P3 STG.E desc[UR20][R8.64], R173 ;  /* 0x000000ad08003986 */ /* 0x0003e2000c101914 */
[----:B------:R-:W-:-:S02]  /*2c2e0*/  ISETP.LT.AND P5, PT, R210, UR43, !P0 ;  /* 0x0000002bd2007c0c */ /* 0x000fc4000c7a1270 */
[----:B------:R-:W-:Y:S01]  /*2c2f0*/  ISETP.LT.AND P3, PT, R209, UR57, !P0 ;  /* 0x00000039d1007c0c */ /* 0x000fe2000c761270 */
[----:B------:R2:W-:Y:S01]  /*2c300*/  @P2 STG.E desc[UR20][R10.64], R109 ;  /* 0x0000006d0a002986 */ /* 0x0005e2000c101914 */
[----:B------:R-:W-:Y:S01]  /*2c310*/  ISETP.LT.AND P2, PT, R207, UR39, !P0 ;  /* 0x00000027cf007c0c */ /* 0x000fe2000c741270 */
[C---:B-----5:R-:W-:Y:S01]  /*2c320*/  IMAD.WIDE R4, R17.reuse, 0x4, R200 ;  /* 0x0000000411047825 */ /* 0x060fe200078e02c8 */
[----:B------:R-:W5:Y:S03]  /*2c330*/  LDCU UR39, c[0x0][0x398] ;  /* 0x00007300ff2777ac */ /* 0x000f660008000800 */
[----:B------:R-:W-:Y:S02]  /*2c340*/  VIADD R17, R17, UR32 ;  /* 0x0000002011117c36 */ /* 0x000fe40008000000 */
[----:B------:R-:W-:Y:S01]  /*2c350*/  VIADD R0, R213, 0x2b ;  /* 0x0000002bd5007836 */ /* 0x000fe20000000000 */
[----:B------:R3:W-:Y:S01]  /*2c360*/  @P6 STG.E desc[UR20][R4.64], R45 ;  /* 0x0000002d04006986 */ /* 0x0007e2000c101914 */
[C---:B-1----:R-:W-:Y:S01]  /*2c370*/  IMAD.WIDE R6, R17.reuse, 0x4, R2 ;  /* 0x0000000411067825 */ /* 0x042fe200078e0202 */
[----:B------:R-:W-:Y:S01]  /*2c380*/  ISETP.LT.AND P6, PT, R206, UR4, !P0 ;  /* 0x00000004ce007c0c */ /* 0x000fe2000c7c1270 */
[----:B------:R-:W1:Y:S01]  /*2c390*/  LDCU UR4, c[0x0][0x39c] ;  /* 0x00007380ff0477ac */ /* 0x000e620008000800 */
[----:B------:R-:W-:Y:S01]  /*2c3a0*/  ISETP.GE.AND P1, PT, R0, UR33, PT ;  /* 0x0000002100007c0c */ /* 0x000fe2000bf26270 */
[C---:B------:R-:W-:Y:S01]  /*2c3b0*/  IMAD.WIDE R8, R17.reuse, 0x4, R196 ;  /* 0x0000000411087825 */ /* 0x040fe200078e02c4 */
[----:B------:R1:W-:Y:S01]  /*2c3c0*/  @P5 STG.E desc[UR20][R6.64], R231 ;  /* 0x000000e706005986 */ /* 0x0003e2000c101914 */
[----:B------:R-:W4:Y:S02]  /*2c3d0*/  LDCU UR33, c[0x0][0x39c] ;  /* 0x00007380ff2177ac */ /* 0x000f240008000800 */
[----:B--2---:R-:W-:Y:S01]  /*2c3e0*/  IMAD.WIDE R10, R17, 0x4, R198 ;  /* 0x00000004110a7825 */ /* 0x004fe200078e02c6 */
[----:B------:R2:W-:Y:S01]  /*2c3f0*/  @P3 STG.E desc[UR20][R8.64], R174 ;  /* 0x000000ae08003986 */ /* 0x0005e2000c101914 */
[----:B------:R-:W-:Y:S01]  /*2c400*/  ISETP.LT.AND P5, PT, R210, UR26, !P1 ;  /* 0x0000001ad2007c0c */ /* 0x000fe2000cfa1270 */
[----:B------:R-:W4:Y:S01]  /*2c410*/  LDCU UR26, c[0x0][0x398] ;  /* 0x00007300ff1a77ac */ /* 0x000f220008000800 */
[----:B------:R-:W-:Y:S01]  /*2c420*/  ISETP.LT.AND P3, PT, R209, UR37, !P1 ;  /* 0x00000025d1007c0c */ /* 0x000fe2000cf61270 */
[----:B------:R2:W-:Y:S01]  /*2c430*/  @P2 STG.E desc[UR20][R10.64], R110 ;  /* 0x0000006e0a002986 */ /* 0x0005e2000c101914 */
[----:B------:R-:W-:Y:S01]  /*2c440*/  ISETP.LT.AND P2, PT, R207, UR54, !P1 ;  /* 0x00000036cf007c0c */ /* 0x000fe2000cf41270 */
[C---:B---3--:R-:W-:Y:S01]  /*2c450*/  IMAD.WIDE R4, R17.reuse, 0x4, R200 ;  /* 0x0000000411047825 */ /* 0x048fe200078e02c8 */
[----:B------:R-:W3:Y:S03]  /*2c460*/  LDCU UR37, c[0x0][0x398] ;  /* 0x00007300ff2577ac */ /* 0x000ee60008000800 */
[----:B------:R-:W-:-:S02]  /*2c470*/  VIADD R17, R17, UR32 ;  /* 0x0000002011117c36 */ /* 0x000fc40008000000 */
[----:B------:R-:W-:Y:S01]  /*2c480*/  VIADD R0, R213, 0x2c ;  /* 0x0000002cd5007836 */ /* 0x000fe20000000000 */
[----:B------:R3:W-:Y:S01]  /*2c490*/  @P6 STG.E desc[UR20][R4.64], R46 ;  /* 0x0000002e04006986 */ /* 0x0007e2000c101914 */
[C---:B-1----:R-:W-:Y:S01]  /*2c4a0*/  IMAD.WIDE R6, R17.reuse, 0x4, R2 ;  /* 0x0000000411067825 */ /* 0x042fe200078e0202 */
[----:B------:R-:W-:Y:S01]  /*2c4b0*/  ISETP.LT.AND P6, PT, R206, UR34, !P1 ;  /* 0x00000022ce007c0c */ /* 0x000fe2000cfc1270 */
[----:B------:R-:W1:Y:S01]  /*2c4c0*/  LDCU UR34, c[0x0][0x398] ;  /* 0x00007300ff2277ac */ /* 0x000e620008000800 */
[----:B------:R-:W-:Y:S01]  /*2c4d0*/  ISETP.GE.AND P4, PT, R0, UR50, PT ;  /* 0x0000003200007c0c */ /* 0x000fe2000bf86270 */
[C---:B--2---:R-:W-:Y:S01]  /*2c4e0*/  IMAD.WIDE R8, R17.reuse, 0x4, R196 ;  /* 0x0000000411087825 */ /* 0x044fe200078e02c4 */
[----:B------:R2:W-:Y:S03]  /*2c4f0*/  @P5 STG.E desc[UR20][R6.64], R230 ;  /* 0x000000e606005986 */ /* 0x0005e6000c101914 */
[----:B------:R-:W-:Y:S01]  /*2c500*/  IMAD.WIDE R10, R17, 0x4, R198 ;  /* 0x00000004110a7825 */ /* 0x000fe200078e02c6 */
[----:B------:R1:W-:Y:S01]  /*2c510*/  @P3 STG.E desc[UR20][R8.64], R175 ;  /* 0x000000af08003986 */ /* 0x0003e2000c101914 */
[----:B------:R-:W-:-:S02]  /*2c520*/  ISETP.LT.AND P5, PT, R210, UR42, !P4 ;  /* 0x0000002ad2007c0c */ /* 0x000fc4000e7a1270 */
[----:B------:R-:W-:Y:S01]  /*2c530*/  ISETP.LT.AND P3, PT, R209, UR24, !P4 ;  /* 0x00000018d1007c0c */ /* 0x000fe2000e761270 */
[----:B------:R1:W-:Y:S01]  /*2c540*/  @P2 STG.E desc[UR20][R10.64], R111 ;  /* 0x0000006f0a002986 */ /* 0x0003e2000c101914 */
[----:B------:R-:W-:Y:S01]  /*2c550*/  ISETP.LT.AND P2, PT, R207, UR51, !P4 ;  /* 0x00000033cf007c0c */ /* 0x000fe2000e741270 */
[C---:B---3--:R-:W-:Y:S01]  /*2c560*/  IMAD.WIDE R4, R17.reuse, 0x4, R200 ;  /* 0x0000000411047825 */ /* 0x048fe200078e02c8 */
[----:B------:R-:W3:Y:S03]  /*2c570*/  LDCU UR24, c[0x0][0x398] ;  /* 0x00007300ff1877ac */ /* 0x000ee60008000800 */
[----:B------:R-:W-:Y:S02]  /*2c580*/  VIADD R17, R17, UR32 ;  /* 0x0000002011117c36 */ /* 0x000fe40008000000 */
[----:B------:R-:W-:Y:S01]  /*2c590*/  VIADD R0, R213, 0x2d ;  /* 0x0000002dd5007836 */ /* 0x000fe20000000000 */
[----:B------:R3:W-:Y:S01]  /*2c5a0*/  @P6 STG.E desc[UR20][R4.64], R47 ;  /* 0x0000002f04006986 */ /* 0x0007e2000c101914 */
[----:B--2---:R-:W-:Y:S01]  /*2c5b0*/  IMAD.WIDE R6, R17, 0x4, R2 ;  /* 0x0000000411067825 */ /* 0x004fe200078e0202 */
[----:B------:R-:W-:-:S02]  /*2c5c0*/  ISETP.LT.AND P6, PT, R206, UR46, !P4 ;  /* 0x0000002ece007c0c */ /* 0x000fc4000e7c1270 */
[----:B------:R-:W-:Y:S01]  /*2c5d0*/  ISETP.GE.AND P0, PT, R0, UR40, PT ;  /* 0x0000002800007c0c */ /* 0x000fe2000bf06270 */
[C---:B-1----:R-:W-:Y:S01]  /*2c5e0*/  IMAD.WIDE R8, R17.reuse, 0x4, R196 ;  /* 0x0000000411087825 */ /* 0x042fe200078e02c4 */
[----:B------:R1:W-:Y:S03]  /*2c5f0*/  @P5 STG.E desc[UR20][R6.64], R229 ;  /* 0x000000e506005986 */ /* 0x0003e6000c101914 */
[----:B------:R-:W-:Y:S01]  /*2c600*/  IMAD.WIDE R10, R17, 0x4, R198 ;  /* 0x00000004110a7825 */ /* 0x000fe200078e02c6 */
[----:B------:R2:W-:Y:S01]  /*2c610*/  @P3 STG.E desc[UR20][R8.64], R176 ;  /* 0x000000b008003986 */ /* 0x0005e2000c101914 */
[----:B------:R-:W-:Y:S01]  /*2c620*/  ISETP.LT.AND P5, PT, R210, UR38, !P0 ;  /* 0x00000026d2007c0c */ /* 0x000fe2000c7a1270 */
[----:B------:R-:W4:Y:S01]  /*2c630*/  LDCU UR40, c[0x0][0x398] ;  /* 0x00007300ff2877ac */ /* 0x000f220008000800 */
[----:B------:R-:W-:Y:S01]  /*2c640*/  ISETP.LT.AND P3, PT, R209, UR48, !P0 ;  /* 0x00000030d1007c0c */ /* 0x000fe2000c761270 */
[----:B------:R2:W-:Y:S01]  /*2c650*/  @P2 STG.E desc[UR20][R10.64], R112 ;  /* 0x000000700a002986 */ /* 0x0005e2000c101914 */
[----:B------:R-:W-:Y:S01]  /*2c660*/  ISETP.LT.AND P2, PT, R207, UR8, !P0 ;  /* 0x00000008cf007c0c */ /* 0x000fe2000c741270 */
[----:B---3--:R-:W-:Y:S01]  /*2c670*/  IMAD.WIDE R4, R17, 0x4, R200 ;  /* 0x0000000411047825 */ /* 0x008fe200078e02c8 */
[----:B------:R-:W-:Y:S01]  /*2c680*/  IADD3 R0, PT, PT, R213, 0x2e, RZ ;  /* 0x0000002ed5007810 */ /* 0x000fe20007ffe0ff */
[----:B------:R-:W3:Y:S02]  /*2c690*/  LDCU UR8, c[0x0][0x398] ;  /* 0x00007300ff0877ac */ /* 0x000ee40008000800 */
[----:B------:R-:W-:Y:S01]  /*2c6a0*/  VIADD R17, R17, UR32 ;  /* 0x0000002011117c36 */ /* 0x000fe20008000000 */
[----:B------:R3:W-:Y:S01]  /*2c6b0*/  @P6 STG.E desc[UR20][R4.64], R48 ;  /* 0x0000003004006986 */ /* 0x0007e2000c101914 */
[----:B------:R-:W-:Y:S01]  /*2c6c0*/  ISETP.LT.AND P6, PT, R206, UR6, !P0 ;  /* 0x00000006ce007c0c */ /* 0x000fe2000c7c1270 */
[----:B------:R-:W4:Y:S01]  /*2c6d0*/  LDCU UR38, c[0x0][0x398] ;  /* 0x00007300ff2677ac */ /* 0x000f220008000800 */
[C---:B-1----:R-:W-:Y:S01]  /*2c6e0*/  IMAD.WIDE R6, R17.reuse, 0x4, R2 ;  /* 0x0000000411067825 */ /* 0x042fe200078e0202 */
[----:B------:R-:W-:Y:S01]  /*2c6f0*/  ISETP.GE.AND P1, PT, R0, UR30, PT ;  /* 0x0000001e00007c0c */ /* 0x000fe2000bf26270 */
[----:B------:R-:W1:Y:S02]  /*2c700*/  LDCU UR30, c[0x0][0x398] ;  /* 0x00007300ff1e77ac */ /* 0x000e640008000800 */
[C---:B--2---:R-:W-:Y:S01]  /*2c710*/  IMAD.WIDE R8, R17.reuse, 0x4, R196 ;  /* 0x0000000411087825 */ /* 0x044fe200078e02c4 */
        /* <DEDUP_REMOVED lines=13> */
[C---:B--2---:R-:W-:Y:S01]  /*2c7f0*/  IMAD.WIDE R6, R17.reuse, 0x4, R2 ;  /* 0x0000000411067825 */ /* 0x044fe200078e0202 */
[----:B------:R-:W-:Y:S01]  /*2c800*/  ISETP.LT.AND P6, PT, R206, UR12, !P1 ;  /* 0x0000000cce007c0c */ /* 0x000fe2000cfc1270 */
[----:B------:R-:W2:Y:S01]  /*2c810*/  LDCU UR12, c[0x0][0x398] ;  /* 0x00007300ff0c77ac */ /* 0x000ea20008000800 */
[----:B------:R-:W-:Y:S01]  /*2c820*/  ISETP.GE.AND P4, PT, R0, UR53, PT ;  /* 0x0000003500007c0c */ /* 0x000fe2000bf86270 */
[C---:B-1----:R-:W-:Y:S01]  /*2c830*/  IMAD.WIDE R8, R17.reuse, 0x4, R196 ;  /* 0x0000000411087825 */ /* 0x042fe200078e02c4 */
[----:B------:R1:W-:Y:S01]  /*2c840*/  @P5 STG.E desc[UR20][R6.64], R227 ;  /* 0x000000e306005986 */ /* 0x0003e2000c101914 */
[----:B------:R-:W2:Y:S02]  /*2c850*/  LDCU UR36, c[0x0][0x398] ;  /* 0x00007300ff2477ac */ /* 0x000ea40008000800 */
        /* <DEDUP_REMOVED lines=11> */
[----:B-1----:R-:W-:Y:S01]  /*2c910*/  IMAD.WIDE R6, R17, 0x4, R2 ;  /* 0x0000000411067825 */ /* 0x002fe200078e0202 */
[----:B------:R-:W-:-:S02]  /*2c920*/  ISETP.LT.AND P6, PT, R206, UR47, !P4 ;  /* 0x0000002fce007c0c */ /* 0x000fc4000e7c1270 */
[----:B------:R-:W-:Y:S01]  /*2c930*/  ISETP.GE.AND P0, PT, R0, UR56, PT ;  /* 0x0000003800007c0c */ /* 0x000fe2000bf06270 */
[C---:B------:R-:W-:Y:S01]  /*2c940*/  IMAD.WIDE R8, R17.reuse, 0x4, R196 ;  /* 0x0000000411087825 */ /* 0x040fe200078e02c4 */
[----:B------:R1:W-:Y:S03]  /*2c950*/  @P5 STG.E desc[UR20][R6.64], R226 ;  /* 0x000000e206005986 */ /* 0x0003e6000c101914 */
[----:B--2---:R-:W-:Y:S01]  /*2c960*/  IMAD.WIDE R10, R17, 0x4, R198 ;  /* 0x00000004110a7825 */ /* 0x004fe200078e02c6 */
[----:B------:R2:W-:Y:S01]  /*2c970*/  @P3 STG.E desc[UR20][R8.64], R179 ;  /* 0x000000b308003986 */ /* 0x0005e2000c101914 */
[----:B------:R-:W-:Y:S01]  /*2c980*/  ISETP.LT.AND P5, PT, R210, UR28, !P0 ;  /* 0x0000001cd2007c0c */ /* 0x000fe2000c7a1270 */
[----:B------:R-:W5:Y:S01]  /*2c990*/  LDCU UR28, c[0x0][0x398] ;  /* 0x00007300ff1c77ac */ /* 0x000f620008000800 */
        /* <DEDUP_REMOVED lines=11> */
[----:B----4-:R-:W-:Y:S01]  /*2ca50*/  ISETP.GE.AND P1, PT, R0, UR33, PT ;  /* 0x0000002100007c0c */ /* 0x010fe2000bf26270 */
[C---:B--2---:R-:W-:Y:S01]  /*2ca60*/  IMAD.WIDE R8, R17.reuse, 0x4, R196 ;  /* 0x0000000411087825 */ /* 0x044fe200078e02c4 */
[----:B------:R2:W-:Y:S03]  /*2ca70*/  @P5 STG.E desc[UR20][R6.64], R225 ;  /* 0x000000e106005986 */ /* 0x0005e6000c101914 */
[----:B------:R-:W-:Y:S01]  /*2ca80*/  IMAD.WIDE R10, R17, 0x4, R198 ;  /* 0x00000004110a7825 */ /* 0x000fe200078e02c6 */
[----:B------:R4:W-:Y:S01]  /*2ca90*/  @P3 STG.E desc[UR20][R8.64], R180 ;  /* 0x000000b408003986 */ /* 0x0009e2000c101914 */
[----:B------:R-:W-:Y:S01]  /*2caa0*/  ISETP.LT.AND P5, PT, R210, UR41, !P1 ;  /* 0x00000029d2007c0c */ /* 0x000fe2000cfa1270 */
[----:B------:R-:W1:Y:S01]  /*2cab0*/  LDCU UR33, c[0x0][0x398] ;  /* 0x00007300ff2177ac */ /* 0x000e620008000800 */
        /* <DEDUP_REMOVED lines=8> */
[----:B-----5:R-:W-:Y:S01]  /*2cb40*/  ISETP.LT.AND P6, PT, R206, UR39, !P1 ;  /* 0x00000027ce007c0c */ /* 0x020fe2000cfc1270 */
[----:B------:R-:W5:Y:S01]  /*2cb50*/  LDCU UR22, c[0x0][0x398] ;  /* 0x00007300ff1677ac */ /* 0x000f620008000800 */
[C---:B--2---:R-:W-:Y:S01]  /*2cb60*/  IMAD.WIDE R6, R17.reuse, 0x4, R2 ;  /* 0x0000000411067825 */ /* 0x044fe200078e0202 */
[----:B------:R-:W-:Y:S01]  /*2cb70*/  ISETP.GE.AND P4, PT, R0, UR4, PT ;  /* 0x0000000400007c0c */ /* 0x000fe2000bf86270 */
[----:B------:R-:W2:Y:S02]  /*2cb80*/  LDCU UR4, c[0x0][0x398] ;  /* 0x00007300ff0477ac */ /* 0x000ea40008000800 */
[C---:B----4-:R-:W-:Y:S01]  /*2cb90*/  IMAD.WIDE R8, R17.reuse, 0x4, R196 ;  /* 0x0000000411087825 */ /* 0x050fe200078e02c4 */
[----:B------:R4:W-:Y:S03]  /*2cba0*/  @P5 STG.E desc[UR20][R6.64], R224 ;  /* 0x000000e006005986 */ /* 0x0009e6000c101914 */
[----:B-1----:R-:W-:Y:S01]  /*2cbb0*/  IMAD.WIDE R10, R17, 0x4, R198 ;  /* 0x00000004110a7825 */ /* 0x002fe200078e02c6 */
        /* <DEDUP_REMOVED lines=10> */
[----:B----4-:R-:W-:Y:S01]  /*2cc60*/  IMAD.WIDE R6, R17, 0x4, R2 ;  /* 0x0000000411067825 */ /* 0x010fe200078e0202 */
[----:B------:R-:W-:-:S02]  /*2cc70*/  ISETP.LT.AND P6, PT, R206, UR34, !P4 ;  /* 0x00000022ce007c0c */ /* 0x000fc4000e7c1270 */
[----:B------:R-:W-:Y:S01]  /*2cc80*/  ISETP.GE.AND P0, PT, R0, UR11, PT ;  /* 0x0000000b00007c0c */ /* 0x000fe2000bf06270 */
[C---:B-1----:R-:W-:Y:S01]  /*2cc90*/  IMAD.WIDE R8, R17.reuse, 0x4, R196 ;  /* 0x0000000411087825 */ /* 0x042fe200078e02c4 */
[----:B------:R1:W-:Y:S01]  /*2cca0*/  @P5 STG.E desc[UR20][R6.64], R223 ;  /* 0x000000df06005986 */ /* 0x0003e2000c101914 */
[----:B------:R-:W4:Y:S02]  /*2ccb0*/  LDCU UR11, c[0x0][0x398] ;  /* 0x00007300ff0b77ac */ /* 0x000f240008000800 */
        /* <DEDUP_REMOVED lines=8> */
[----:B------:R-:W2:Y:S03]  /*2cd40*/  LDCU UR8, c[0x0][0x398] ;  /* 0x00007300ff0877ac */ /* 0x000ea60008000800 */
[----:B------:R-:W-:-:S02]  /*2cd50*/  VIADD R17, R17, UR32 ;  /* 0x0000002011117c36 */ /* 0x000fc40008000000 */
[----:B------:R-:W-:Y:S01]  /*2cd60*/  VIADD R0, R213, 0x34 ;  /* 0x00000034d5007836 */ /* 0x000fe20000000000 */
[----:B------:R2:W-:Y:S01]  /*2cd70*/  @P6 STG.E desc[UR20][R4.64], R54 ;  /* 0x0000003604006986 */ /* 0x0005e2000c101914 */
[C---:B-1----:R-:W-:Y:S01]  /*2cd80*/  IMAD.WIDE R6, R17.reuse, 0x4, R2 ;  /* 0x0000000411067825 */ /* 0x042fe200078e0202 */
[----:B------:R-:W-:Y:S02]  /*2cd90*/  ISETP.LT.AND P6, PT, R206, UR38, !P0 ;  /* 0x00000026ce007c0c */ /* 0x000fe4000c7c1270 */
[----:B------:R-:W-:Y:S01]  /*2cda0*/  ISETP.GE.AND P1, PT, R0, UR6, PT ;  /* 0x0000000600007c0c */ /* 0x000fe2000bf26270 */
        /* <DEDUP_REMOVED lines=18> */
[C---:B---3--:R-:W-:Y:S01]  /*2ced0*/  IMAD.WIDE R8, R17.reuse, 0x4, R196 ;  /* 0x0000000411087825 */ /* 0x048fe200078e02c4 */
[----:B------:R1:W-:Y:S03]  /*2cee0*/  @P5 STG.E desc[UR20][R6.64], R221 ;  /* 0x000000dd06005986 */ /* 0x0003e6000c101914 */
[----:B------:R-:W-:Y:S01]  /*2cef0*/  IMAD.WIDE R10, R17, 0x4, R198 ;  /* 0x00000004110a7825 */ /* 0x000fe200078e02c6 */
[----:B------:R3:W-:Y:S01]  /*2cf00*/  @P3 STG.E desc[UR20][R8.64], R184 ;  /* 0x000000b808003986 */ /* 0x0007e2000c101914 */
[----:B------:R-:W-:Y:S01]  /*2cf10*/  ISETP.LT.AND P5, PT, R210, UR4, !P4 ;  /* 0x00000004d2007c0c */ /* 0x000fe2000e7a1270 */
[----:B------:R-:W5:Y:S01]  /*2cf20*/  LDCU UR9, c[0x0][0x398] ;  /* 0x00007300ff0977ac */ /* 0x000f620008000800 */
[----:B------:R-:W-:Y:S01]  /*2cf30*/  ISETP.LT.AND P3, PT, R209, UR36, !P4 ;  /* 0x00000024d1007c0c */ /* 0x000fe2000e761270 */
[----:B------:R3:W-:Y:S01]  /*2cf40*/  @P2 STG.E desc[UR20][R10.64], R120 ;  /* 0x000000780a002986 */ /* 0x0007e2000c101914 */
[----:B------:R-:W-:Y:S01]  /*2cf50*/  ISETP.LT.AND P2, PT, R207, UR14, !P4 ;  /* 0x0000000ecf007c0c */ /* 0x000fe2000e741270 */
[----:B--2---:R-:W-:Y:S01]  /*2cf60*/  IMAD.WIDE R4, R17, 0x4, R200 ;  /* 0x0000000411047825 */ /* 0x004fe200078e02c8 */
[----:B------:R-:W-:Y:S01]  /*2cf70*/  IADD3 R0, PT, PT, R213, 0x36, RZ ;  /* 0x00000036d5007810 */ /* 0x000fe20007ffe0ff */
[----:B------:R-:W2:Y:S02]  /*2cf80*/  LDCU UR4, c[0x0][0x398] ;  /* 0x00007300ff0477ac */ /* 0x000ea40008000800 */
[----:B------:R-:W-:Y:S01]  /*2cf90*/  VIADD R17, R17, UR32 ;  /* 0x0000002011117c36 */ /* 0x000fe20008000000 */
[----:B------:R2:W-:Y:S01]  /*2cfa0*/  @P6 STG.E desc[UR20][R4.64], R56 ;  /* 0x0000003804006986 */ /* 0x0005e2000c101914 */
[----:B----4-:R-:W-:Y:S01]  /*2cfb0*/  ISETP.LT.AND P6, PT, R206, UR11, !P4 ;  /* 0x0000000bce007c0c */ /* 0x010fe2000e7c1270 */
[----:B------:R-:W4:Y:S01]  /*2cfc0*/  LDCU UR11, c[0x0][0x398] ;  /* 0x00007300ff0b77ac */ /* 0x000f220008000800 */
[C---:B-1----:R-:W-:Y:S01]  /*2cfd0*/  IMAD.WIDE R6, R17.reuse, 0x4, R2 ;  /* 0x0000000411067825 */ /* 0x042fe200078e0202 */
[----:B------:R-:W-:Y:S01]  /*2cfe0*/  ISETP.GE.AND P0, PT, R0, UR7, PT ;  /* 0x0000000700007c0c */ /* 0x000fe2000bf06270 */
        /* <DEDUP_REMOVED lines=16> */
[C---:B---3--:R-:W-:Y:S01]  /*2d0f0*/  IMAD.WIDE R6, R17.reuse, 0x4, R2 ;  /* 0x0000000411067825 */ /* 0x048fe200078e0202 */
[----:B-----5:R-:W-:Y:S01]  /*2d100*/  ISETP.LT.AND P6, PT, R206, UR22, !P0 ;  /* 0x00000016ce007c0c */ /* 0x020fe2000c7c1270 */
[----:B------:R-:W3:Y:S01]  /*2d110*/  LDCU UR18, c[0x0][0x398] ;  /* 0x00007300ff1277ac */ /* 0x000ee20008000800 */
[----:B------:R-:W-:Y:S01]  /*2d120*/  ISETP.GE.AND P1, PT, R0, UR5, PT ;  /* 0x0000000500007c0c */ /* 0x000fe2000bf26270 */
[C---:B-1----:R-:W-:Y:S01]  /*2d130*/  IMAD.WIDE R8, R17.reuse, 0x4, R196 ;  /* 0x0000000411087825 */ /* 0x042fe200078e02c4 */
[----:B------:R1:W-:Y:S01]  /*2d140*/  @P5 STG.E desc[UR20][R6.64], R219 ;  /* 0x000000db06005986 */ /* 0x0003e2000c101914 */
[----:B------:R-:W5:Y:S02]  /*2d150*/  LDCU UR5, c[0x0][0x398] ;  /* 0x00007300ff0577ac */ /* 0x000f640008000800 */
        /* <DEDUP_REMOVED lines=13> */
[----:B------:R-:W-:Y:S01]  /*2d230*/  ISETP.LT.AND P6, PT, R206, UR8, !P1 ;  /* 0x00000008ce007c0c */ /* 0x000fe2000cfc1270 */
[----:B------:R-:W1:Y:S01]  /*2d240*/  LDCU UR8, c[0x0][0x398] ;  /* 0x00007300ff0877ac */ /* 0x000e620008000800 */
[----:B------:R-:W-:Y:S01]  /*2d250*/  ISETP.GE.AND P4, PT, R0, UR31, PT ;  /* 0x0000001f00007c0c */ /* 0x000fe2000bf86270 */
[C---:B------:R-:W-:Y:S01]  /*2d260*/  IMAD.WIDE R8, R17.reuse, 0x4, R196 ;  /* 0x0000000411087825 */ /* 0x040fe200078e02c4 */
[----:B------:R1:W-:Y:S03]  /*2d270*/  @P5 STG.E desc[UR20][R6.64], R218 ;  /* 0x000000da06005986 */ /* 0x0003e6000c101914 */
        /* <DEDUP_REMOVED lines=13> */
[----:B-----5:R-:W-:Y:S01]  /*2d350*/  ISETP.LT.AND P6, PT, R206, UR5, !P4 ;  /* 0x00000005ce007c0c */ /* 0x020fe2000e7c1270 */
[----:B------:R-:W1:Y:S01]  /*2d360*/  LDCU UR5, c[0x0][0x398] ;  /* 0x00007300ff0577ac */ /* 0x000e620008000800 */
[----:B------:R-:W-:Y:S01]  /*2d370*/  ISETP.GE.AND P0, PT, R0, UR29, PT ;  /* 0x0000001d00007c0c */ /* 0x000fe2000bf06270 */
[C---:B---3--:R-:W-:Y:S01]  /*2d380*/  IMAD.WIDE R8, R17.reuse, 0x4, R196 ;  /* 0x0000000411087825 */ /* 0x048fe200078e02c4 */
[----:B------:R3:W-:Y:S03]  /*2d390*/  @P5 STG.E desc[UR20][R6.64], R217 ;  /* 0x000000d906005986 */ /* 0x0007e6000c101914 */
[----:B------:R-:W-:Y:S01]  /*2d3a0*/  IMAD.WIDE R10, R17, 0x4, R198 ;  /* 0x00000004110a7825 */ /* 0x000fe200078e02c6 */
[----:B------:R5:W-:Y:S01]  /*2d3b0*/  @P3 STG.E desc[UR20][R8.64], R188 ;  /* 0x000000bc08003986 */ /* 0x000be2000c101914 */
[----:B------:R-:W-:-:S02]  /*2d3c0*/  ISETP.LT.AND P5, PT, R210, UR16, !P0 ;  /* 0x00000010d2007c0c */ /* 0x000fc4000c7a1270 */
[----:B------:R-:W-:Y:S01]  /*2d3d0*/  ISETP.LT.AND P3, PT, R209, UR4, !P0 ;  /* 0x00000004d1007c0c */ /* 0x000fe2000c761270 */
[----:B------:R1:W-:Y:S01]  /*2d3e0*/  @P2 STG.E desc[UR20][R10.64], R124 ;  /* 0x0000007c0a002986 */ /* 0x0003e2000c101914 */
[----:B----4-:R-:W-:Y:S01]  /*2d3f0*/  ISETP.LT.AND P2, PT, R207, UR11, !P0 ;  /* 0x0000000bcf007c0c */ /* 0x010fe2000c741270 */
[----:B--2---:R-:W-:Y:S01]  /*2d400*/  IMAD.WIDE R4, R17, 0x4, R200 ;  /* 0x0000000411047825 */ /* 0x004fe200078e02c8 */
[----:B------:R-:W-:Y:S01]  /*2d410*/  IADD3 R0, PT, PT, R213, 0x3a, RZ ;  /* 0x0000003ad5007810 */ /* 0x000fe20007ffe0ff */
[----:B------:R-:W2:Y:S02]  /*2d420*/  LDCU UR4, c[0x0][0x398] ;  /* 0x00007300ff0477ac */ /* 0x000ea40008000800 */
[----:B------:R-:W-:Y:S01]  /*2d430*/  VIADD R17, R17, UR32 ;  /* 0x0000002011117c36 */ /* 0x000fe20008000000 */
[----:B------:R4:W-:Y:S01]  /*2d440*/  @P6 STG.E desc[UR20][R4.64], R60 ;  /* 0x0000003c04006986 */ /* 0x0009e2000c101914 */
[----:B------:R-:W-:Y:S01]  /*2d450*/  ISETP.LT.AND P6, PT, R206, UR14, !P0 ;  /* 0x0000000ece007c0c */ /* 0x000fe2000c7c1270 */
[----:B------:R-:W2:Y:S01]  /*2d460*/  LDCU UR11, c[0x0][0x398] ;  /* 0x00007300ff0b77ac */ /* 0x000ea20008000800 */
[C---:B---3--:R-:W-:Y:S01]  /*2d470*/  IMAD.WIDE R6, R17.reuse, 0x4, R2 ;  /* 0x0000000411067825 */ /* 0x048fe200078e0202 */
[----:B------:R-:W-:Y:S01]  /*2d480*/  ISETP.GE.AND P1, PT, R0, UR27, PT ;  /* 0x0000001b00007c0c */ /* 0x000fe2000bf26270 */
[----:B------:R-:W3:Y:S02]  /*2d490*/  LDCU UR14, c[0x0][0x398] ;  /* 0x00007300ff0e77ac */ /* 0x000ee40008000800 */
[C---:B-----5:R-:W-:Y:S01]  /*2d4a0*/  IMAD.WIDE R8, R17.reuse, 0x4, R196 ;  /* 0x0000000411087825 */ /* 0x060fe200078e02c4 */
[----:B------:R5:W-:Y:S03]  /*2d4b0*/  @P5 STG.E desc[UR20][R6.64], R216 ;  /* 0x000000d806005986 */ /* 0x000be6000c101914 */
[----:B-1----:R-:W-:Y:S01]  /*2d4c0*/  IMAD.WIDE R10, R17, 0x4, R198 ;  /* 0x00000004110a7825 */ /* 0x002fe200078e02c6 */
        /* <DEDUP_REMOVED lines=11> */
[C---:B-----5:R-:W-:Y:S01]  /*2d580*/  IMAD.WIDE R6, R17.reuse, 0x4, R2 ;  /* 0x0000000411067825 */ /* 0x060fe200078e0202 */
[----:B------:R-:W-:Y:S01]  /*2d590*/  ISETP.LT.AND P6, PT, R206, UR9, !P1 ;  /* 0x00000009ce007c0c */ /* 0x000fe2000cfc1270 */
[----:B------:R-:W5:Y:S01]  /*2d5a0*/  LDCU UR9, c[0x0][0x398] ;  /* 0x00007300ff0977ac */ /* 0x000f620008000800 */
[----:B------:R-:W-:Y:S01]  /*2d5b0*/  ISETP.GE.AND P4, PT, R0, UR25, PT ;  /* 0x0000001900007c0c */ /* 0x000fe2000bf86270 */
[C---:B-1----:R-:W-:Y:S01]  /*2d5c0*/  IMAD.WIDE R8, R17.reuse, 0x4, R196 ;  /* 0x0000000411087825 */ /* 0x042fe200078e02c4 */
[----:B------:R1:W-:Y:S03]  /*2d5d0*/  @P5 STG.E desc[UR20][R6.64], R215 ;  /* 0x000000d706005986 */ /* 0x0003e6000c101914 */
        /* <DEDUP_REMOVED lines=9> */
[----:B------:R-:W-:Y:S01]  /*2d670*/  VIADD R17, R17, UR32 ;  /* 0x0000002011117c36 */ /* 0x000fe20008000000 */
[----:B------:R2:W-:Y:S01]  /*2d680*/  @P6 STG.E desc[UR20][R4.64], R62 ;  /* 0x0000003e04006986 */ /* 0x0005e2000c101914 */
[----:B------:R-:W-:Y:S01]  /*2d690*/  VIADD R0, R213, 0x3c ;  /* 0x0000003cd5007836 */ /* 0x000fe20000000000 */
[----:B------:R-:W-:Y:S01]  /*2d6a0*/  ISETP.LT.AND P6, PT, R206, UR5, !P4 ;  /* 0x00000005ce007c0c */ /* 0x000fe2000e7c1270 */
[C---:B-1----:R-:W-:Y:S01]  /*2d6b0*/  IMAD.WIDE R6, R17.reuse, 0x4, R2 ;  /* 0x0000000411067825 */ /* 0x042fe200078e0202 */
[----:B------:R-:W1:Y:S03]  /*2d6c0*/  LDCU UR5, c[0x0][0x398] ;  /* 0x00007300ff0577ac */ /* 0x000e660008000800 */
[----:B------:R-:W-:Y:S01]  /*2d6d0*/  IMAD.WIDE R8, R17, 0x4, R196 ;  /* 0x0000000411087825 */ /* 0x000fe200078e02c4 */
[----:B------:R-:W-:-:S03]  /*2d6e0*/  ISETP.GE.AND P0, PT, R0, UR23, PT ;  /* 0x0000001700007c0c */ /* 0x000fc6000bf06270 */
[C---:B---3--:R-:W-:Y:S01]  /*2d6f0*/  IMAD.WIDE R10, R17.reuse, 0x4, R198 ;  /* 0x00000004110a7825 */ /* 0x048fe200078e02c6 */
[----:B------:R3:W-:Y:S04]  /*2d700*/  @P5 STG.E desc[UR20][R6.64], R214 ;  /* 0x000000d606005986 */ /* 0x0007e8000c101914 */
[----:B------:R1:W-:Y:S01]  /*2d710*/  @P3 STG.E desc[UR20][R8.64], R191 ;  /* 0x000000bf08003986 */ /* 0x0003e2000c101914 */
[----:B--2---:R-:W-:Y:S01]  /*2d720*/  IMAD.WIDE R4, R17, 0x4, R200 ;  /* 0x0000000411047825 */ /* 0x004fe200078e02c8 */
[----:B------:R-:W-:Y:S01]  /*2d730*/  ISETP.LT.AND P3, PT, R209, UR4, !P0 ;  /* 0x00000004d1007c0c */ /* 0x000fe2000c761270 */
[----:B------:R-:W2:Y:S01]  /*2d740*/  LDCU UR4, c[0x0][0x398] ;  /* 0x00007300ff0477ac */ /* 0x000ea20008000800 */
[----:B------:R1:W-:Y:S01]  /*2d750*/  @P2 STG.E desc[UR20][R10.64], R127 ;  /* 0x0000007f0a002986 */ /* 0x0003e2000c101914 */
[----:B------:R-:W-:-:S02]  /*2d760*/  ISETP.LT.AND P2, PT, R210, UR12, !P0 ;  /* 0x0000000cd2007c0c */ /* 0x000fc4000c741270 */
[----:B------:R-:W-:Y:S01]  /*2d770*/  ISETP.LT.AND P5, PT, R207, UR11, !P0 ;  /* 0x0000000bcf007c0c */ /* 0x000fe2000c7a1270 */
[----:B------:R-:W-:Y:S01]  /*2d780*/  VIADD R17, R17, UR32 ;  /* 0x0000002011117c36 */ /* 0x000fe20008000000 */
[----:B------:R2:W-:Y:S01]  /*2d790*/  @P6 STG.E desc[UR20][R4.64], R63 ;  /* 0x0000003f04006986 */ /* 0x0005e2000c101914 */
[----:B------:R-:W-:Y:S01]  /*2d7a0*/  VIADD R0, R213, 0x3d ;  /* 0x0000003dd5007836 */ /* 0x000fe20000000000 */
[----:B------:R-:W-:Y:S01]  /*2d7b0*/  ISETP.LT.AND P6, PT, R206, UR14, !P0 ;  /* 0x0000000ece007c0c */ /* 0x000fe2000c7c1270 */
[C---:B---3--:R-:W-:Y:S01]  /*2d7c0*/  IMAD.WIDE R6, R17.reuse, 0x4, R2 ;  /* 0x0000000411067825 */ /* 0x048fe200078e0202 */
[----:B------:R-:W3:Y:S02]  /*2d7d0*/  LDCU UR12, c[0x0][0x398] ;  /* 0x00007300ff0c77ac */ /* 0x000ee40008000800 */
[----:B------:R-:W-:Y:S01]  /*2d7e0*/  ISETP.GE.AND P1, PT, R0, UR19, PT ;  /* 0x0000001300007c0c */ /* 0x000fe2000bf26270 */
[----:B-1----:R-:W-:Y:S01]  /*2d7f0*/  IMAD.WIDE R8, R17, 0x4, R196 ;  /* 0x0000000411087825 */ /* 0x002fe200078e02c4 */
[----:B------:R-:W-:Y:S01]  /*2d800*/  IADD3 R0, PT, PT, R213, 0x3e, RZ ;  /* 0x0000003ed5007810 */ /* 0x000fe20007ffe0ff */
[----:B------:R-:W1:Y:S02]  /*2d810*/  LDCU UR11, c[0x0][0x398] ;  /* 0x00007300ff0b77ac */ /* 0x000e640008000800 */
[C---:B------:R-:W-:Y:S01]  /*2d820*/  IMAD.WIDE R10, R17.reuse, 0x4, R198 ;  /* 0x00000004110a7825 */ /* 0x040fe200078e02c6 */
[----:B------:R1:W-:Y:S01]  /*2d830*/  @P2 STG.E desc[UR20][R6.64], R212 ;  /* 0x000000d406002986 */ /* 0x0003e2000c101914 */
[----:B------:R-:W-:Y:S01]  /*2d840*/  ISETP.LT.AND P2, PT, R210, UR6, !P1 ;  /* 0x00000006d2007c0c */ /* 0x000fe2000cf41270 */
[----:B------:R-:W3:Y:S01]  /*2d850*/  LDCU UR6, c[0x0][0x398] ;  /* 0x00007300ff0677ac */ /* 0x000ee20008000800 */
[----:B------:R-:W-:Y:S01]  /*2d860*/  ISETP.GE.AND P4, PT, R0, UR13, PT ;  /* 0x0000000d00007c0c */ /* 0x000fe2000bf86270 */
[----:B------:R1:W-:Y:S01]  /*2d870*/  @P3 STG.E desc[UR20][R8.64], R192 ;  /* 0x000000c008003986 */ /* 0x0003e2000c101914 */
[----:B--2---:R-:W-:Y:S01]  /*2d880*/  IMAD.WIDE R4, R17, 0x4, R200 ;  /* 0x0000000411047825 */ /* 0x004fe200078e02c8 */
[----:B-----5:R-:W-:Y:S01]  /*2d890*/  ISETP.LT.AND P3, PT, R209, UR9, !P1 ;  /* 0x00000009d1007c0c */ /* 0x020fe2000cf61270 */
[----:B------:R-:W2:Y:S01]  /*2d8a0*/  LDCU UR13, c[0x0][0x398] ;  /* 0x00007300ff0d77ac */ /* 0x000ea20008000800 */
[----:B------:R5:W-:Y:S01]  /*2d8b0*/  @P5 STG.E desc[UR20][R10.64], R128 ;  /* 0x000000800a005986 */ /* 0x000be2000c101914 */
[----:B----4-:R-:W-:Y:S01]  /*2d8c0*/  ISETP.LT.AND P5, PT, R207, UR15, !P1 ;  /* 0x0000000fcf007c0c */ /* 0x010fe2000cfa1270 */
[----:B------:R-:W-:Y:S01]  /*2d8d0*/  VIADD R17, R17, UR32 ;  /* 0x0000002011117c36 */ /* 0x000fe20008000000 */
[----:B------:R-:W-:Y:S01]  /*2d8e0*/  ISETP.LT.AND P1, PT, R206, UR7, !P1 ;  /* 0x00000007ce007c0c */ /* 0x000fe2000cf21270 */
[----:B------:R-:W4:Y:S01]  /*2d8f0*/  LDCU UR9, c[0x0][0x398] ;  /* 0x00007300ff0977ac */ /* 0x000f220008000800 */
[----:B------:R2:W-:Y:S01]  /*2d900*/  @P6 STG.E desc[UR20][R4.64], R64 ;  /* 0x0000004004006986 */ /* 0x0005e2000c101914 */
[----:B------:R-:W-:Y:S01]  /*2d910*/  ISETP.LT.AND P6, PT, R210, UR5, !P4 ;  /* 0x00000005d2007c0c */ /* 0x000fe2000e7c1270 */
[----:B-1----:R-:W-:-:S04]  /*2d920*/  IMAD.WIDE R6, R17, 0x4, R2 ;  /* 0x0000000411067825 */ /* 0x002fc800078e0202 */
[----:B------:R-:W-:Y:S01]  /*2d930*/  IMAD.WIDE R8, R17, 0x4, R196 ;  /* 0x0000000411087825 */ /* 0x000fe200078e02c4 */
[----:B------:R1:W-:Y:S03]  /*2d940*/  @P2 STG.E desc[UR20][R6.64], R211 ;  /* 0x000000d306002986 */ /* 0x0003e6000c101914 */
[----:B------:R-:W-:Y:S02]  /*2d950*/  VIADD R0, R213, 0x3f ;  /* 0x0000003fd5007836 */ /* 0x000fe40000000000 */
[C---:B-----5:R-:W-:Y:S01]  /*2d960*/  IMAD.WIDE R10, R17.reuse, 0x4, R198 ;  /* 0x00000004110a7825 */ /* 0x060fe200078e02c6 */
[----:B------:R5:W-:Y:S03]  /*2d970*/  @P3 STG.E desc[UR20][R8.64], R193 ;  /* 0x000000c108003986 */ /* 0x000be6000c101914 */
[----:B------:R-:W-:-:S02]  /*2d980*/  VIADD R15, R17, UR32 ;  /* 0x00000020110f7c36 */ /* 0x000fc40008000000 */
[----:B--2---:R-:W-:Y:S01]  /*2d990*/  IMAD.WIDE R4, R17, 0x4, R200 ;  /* 0x0000000411047825 */ /* 0x004fe200078e02c8 */
[----:B------:R-:W-:Y:S01]  /*2d9a0*/  ISETP.GE.AND P0, PT, R0, UR17, PT ;  /* 0x0000001100007c0c */ /* 0x000fe2000bf06270 */
[----:B------:R2:W-:Y:S01]  /*2d9b0*/  @P5 STG.E desc[UR20][R10.64], R129 ;  /* 0x000000810a005986 */ /* 0x0005e2000c101914 */
[----:B------:R-:W-:Y:S01]  /*2d9c0*/  ISETP.LT.AND P3, PT, R209, UR8, !P4 ;  /* 0x00000008d1007c0c */ /* 0x000fe2000e761270 */
[----:B------:R-:W-:Y:S02]  /*2d9d0*/  IMAD.WIDE R12, R15, 0x4, R2 ;  /* 0x000000040f0c7825 */ /* 0x000fe400078e0202 */
[----:B------:R1:W-:Y:S01]  /*2d9e0*/  @P1 STG.E desc[UR20][R4.64], R65 ;  /* 0x0000004104001986 */ /* 0x0003e2000c101914 */
[----:B---3--:R-:W-:Y:S02]  /*2d9f0*/  ISETP.LT.AND P1, PT, R207, UR12, !P4 ;  /* 0x0000000ccf007c0c */ /* 0x008fe4000e721270 */
[----:B------:R-:W-:Y:S01]  /*2da00*/  ISETP.LT.AND P4, PT, R206, UR4, !P4 ;  /* 0x00000004ce007c0c */ /* 0x000fe2000e781270 */
[----:B------:R3:W-:Y:S01]  /*2da10*/  @P6 STG.E desc[UR20][R12.64], R208 ;  /* 0x000000d00c006986 */ /* 0x0007e2000c101914 */
[----:B------:R-:W-:-:S02]  /*2da20*/  ISETP.LT.AND P2, PT, R210, UR11, !P0 ;  /* 0x0000000bd2007c0c */ /* 0x000fc4000c741270 */
[----:B------:R-:W-:Y:S02]  /*2da30*/  ISETP.LT.AND P5, PT, R209, UR13, !P0 ;  /* 0x0000000dd1007c0c */ /* 0x000fe4000c7a1270 */
[----:B------:R-:W-:Y:S01]  /*2da40*/  ISETP.LT.AND P6, PT, R207, UR6, !P0 ;  /* 0x00000006cf007c0c */ /* 0x000fe2000c7c1270 */
[C---:B------:R-:W-:Y:S01]  /*2da50*/  VIADD R17, R15.reuse, UR32 ;  /* 0x000000200f117c36 */ /* 0x040fe20008000000 */
[----:B----4-:R-:W-:Y:S01]  /*2da60*/  ISETP.LT.AND P0, PT, R206, UR9, !P0 ;  /* 0x00000009ce007c0c */ /* 0x010fe2000c701270 */
[----:B-1----:R-:W-:-:S04]  /*2da70*/  IMAD.WIDE R6, R15, 0x4, R196 ;  /* 0x000000040f067825 */ /* 0x002fc800078e02c4 */
[C---:B-----5:R-:W-:Y:S01]  /*2da80*/  IMAD.WIDE R8, R15.reuse, 0x4, R198 ;  /* 0x000000040f087825 */ /* 0x060fe200078e02c6 */
[----:B------:R3:W-:Y:S03]  /*2da90*/  @P3 STG.E desc[UR20][R6.64], R194 ;  /* 0x000000c206003986 */ /* 0x0007e6000c101914 */
[----:B--2---:R-:W-:Y:S01]  /*2daa0*/  IMAD.WIDE R10, R15, 0x4, R200 ;  /* 0x000000040f0a7825 */ /* 0x004fe200078e02c8 */
[----:B------:R3:W-:Y:S03]  /*2dab0*/  @P1 STG.E desc[UR20][R8.64], R130 ;  /* 0x0000008208001986 */ /* 0x0007e6000c101914 */
[C---:B------:R-:W-:Y:S01]  /*2dac0*/  IMAD.WIDE R2, R17.reuse, 0x4, R2 ;  /* 0x0000000411027825 */ /* 0x040fe200078e0202 */
[----:B------:R3:W-:Y:S03]  /*2dad0*/  @P4 STG.E desc[UR20][R10.64], R66 ;  /* 0x000000420a004986 */ /* 0x0007e6000c101914 */
[C---:B------:R-:W-:Y:S01]  /*2dae0*/  IMAD.WIDE R196, R17.reuse, 0x4, R196 ;  /* 0x0000000411c47825 */ /* 0x040fe200078e02c4 */
[----:B------:R3:W-:Y:S03]  /*2daf0*/  @P2 STG.E desc[UR20][R2.64], R205 ;  /* 0x000000cd02002986 */ /* 0x0007e6000c101914 */
[C---:B------:R-:W-:Y:S01]  /*2db00*/  IMAD.WIDE R198, R17.reuse, 0x4, R198 ;  /* 0x0000000411c67825 */ /* 0x040fe200078e02c6 */
[----:B------:R3:W-:Y:S03]  /*2db10*/  @P5 STG.E desc[UR20][R196.64], R195 ;  /* 0x000000c3c4005986 */ /* 0x0007e6000c101914 */
[----:B------:R-:W-:Y:S01]  /*2db20*/  IMAD.WIDE R200, R17, 0x4, R200 ;  /* 0x0000000411c87825 */ /* 0x000fe200078e02c8 */
[----:B------:R3:W-:Y:S04]  /*2db30*/  @P6 STG.E desc[UR20][R198.64], R131 ;  /* 0x00000083c6006986 */ /* 0x0007e8000c101914 */
[----:B------:R3:W-:Y:S01]  /*2db40*/  @P0 STG.E desc[UR20][R200.64], R67 ;  /* 0x00000043c8000986 */ /* 0x0007e2000c101914 */
[----:B------:R-:W-:Y:S06]  /*2db50*/  BAR.SYNC.DEFER_BLOCKING 0x0 ;  /* 0x0000000000007b1d */ /* 0x000fec0000010000 */
[----:B------:R-:W-:Y:S05]  /*2db60*/  BRA.U UP0, `(.L_x_15) ;  /* 0x0000000100a07547 */ /* 0x000fea000b800000 */
[----:B------:R-:W1:Y:S01]  /*2db70*/  S2UR UR5, SR_CgaCtaId ;  /* 0x00000000000579c3 */ /* 0x000e620000008800 */
[----:B------:R-:W-:Y:S01]  /*2db80*/  NOP ;  /* 0x0000000000007918 */ /* 0x000fe20000000000 */
[----:B------:R-:W-:Y:S01]  /*2db90*/  UMOV UR4, 0x50 ;  /* 0x0000005000047882 */ /* 0x000fe20000000000 */
[----:B------:R-:W-:Y:S02]  /*2dba0*/  IMAD.U32 R0, RZ, RZ, UR10 ;  /* 0x0000000aff007e24 */ /* 0x000fe4000f8e00ff */
[----:B---3--:R-:W-:Y:S02]  /*2dbb0*/  HFMA2 R7, -RZ, RZ, 0, 5.9604644775390625e-08 ;  /* 0x00000001ff077431 */ /* 0x008fe400000001ff */
[----:B------:R-:W-:Y:S01]  /*2dbc0*/  IMAD.MOV.U32 R3, RZ, RZ, 0xffff ;  /* 0x0000ffffff037424 */ /* 0x000fe200078e00ff */
[----:B------:R-:W-:-:S04]  /*2dbd0*/  LOP3.LUT R0, R0, 0xffff, RZ, 0xc0, !PT ;  /* 0x0000ffff00007812 */ /* 0x000fc800078ec0ff */
[----:B------:R-:W-:-:S05]  /*2dbe0*/  SHF.R.U32.HI R0, RZ, 0x5, R0 ;  /* 0x00000005ff007819 */ /* 0x000fca0000011600 */
[----:B------:R-:W-:Y:S01]  /*2dbf0*/  VIADD R2, R0, 0x10 ;  /* 0x0000001000027836 */ /* 0x000fe20000000000 */
[----:B------:R-:W-:Y:S01]  /*2dc00*/  SHF.L.U32 R0, R3, R0, RZ ;  /* 0x0000000003007219 */ /* 0x000fe200000006ff */
[----:B-1----:R-:W-:-:S03]  /*2dc10*/  ULEA UR6, UR5, UR4, 0x18 ;  /* 0x0000000405067291 */ /* 0x002fc6000f8ec0ff */
[----:B------:R-:W-:-:S04]  /*2dc20*/  SHF.L.U32 R3, R7, R2, RZ ;  /* 0x0000000207037219 */ /* 0x000fc800000006ff */
[----:B------:R-:W-:Y:S02]  /*2dc30*/  LOP3.LUT R0, R3, R0, RZ, 0xfc, !PT ;  /* 0x0000000003007212 */ /* 0x000fe400078efcff */
[----:B------:R-:W1:Y:S02]  /*2dc40*/  LDS R5, [UR6] ;  /* 0x00000006ff057984 */ /* 0x000e640008000800 */
[C---:B------:R-:W-:Y:S02]  /*2dc50*/  LOP3.LUT R2, R0.reuse, 0xffff, RZ, 0xc0, !PT ;  /* 0x0000ffff00027812 */ /* 0x040fe400078ec0ff */
[----:B-1----:R-:W-:-:S04]  /*2dc60*/  LOP3.LUT R3, R0, 0xffff, R5, 0x80, !PT ;  /* 0x0000ffff00037812 */ /* 0x002fc800078e8005 */
[----:B------:R-:W-:-:S13]  /*2dc70*/  ISETP.NE.AND P0, PT, R3, R2, PT ;  /* 0x000000020300720c */ /* 0x000fda0003f05270 */
[----:B------:R-:W-:Y:S05]  /*2dc80*/  @P0 BRA `(.L_x_16) ;  /* 0x0000000000500947 */ /* 0x000fea0003800000 */
[----:B------:R-:W-:Y:S02]  /*2dc90*/  SHF.R.U32.HI R5, RZ, 0x10, R5 ;  /* 0x00000010ff057819 */ /* 0x000fe40000011605 */
[----:B------:R-:W-:-:S04]  /*2dca0*/  SHF.R.U32.HI R2, RZ, 0x10, R0 ;  /* 0x00000010ff027819 */ /* 0x000fc80000011600 */
[----:B------:R-:W-:-:S04]  /*2dcb0*/  LOP3.LUT R5, R5, R2, RZ, 0xc0, !PT ;  /* 0x0000000205057212 */ /* 0x000fc800078ec0ff */
[----:B------:R-:W-:-:S13]  /*2dcc0*/  ISETP.NE.AND P0, PT, R5, R2, PT ;  /* 0x000000020500720c */ /* 0x000fda0003f05270 */
[----:B------:R-:W-:Y:S05]  /*2dcd0*/  @P0 BRA `(.L_x_17) ;  /* 0x0000000000300947 */ /* 0x000fea0003800000 */
[----:B------:R-:W-:Y:S01]  /*2dce0*/  R2UR UR4, R0 ;  /* 0x00000000000472ca */ /* 0x000fe200000e0000 */
[----:B------:R-:W-:Y:S01]  /*2dcf0*/  VOTEU.ANY UR5, UPT, PT ;  /* 0x0000000000057886 */ /* 0x000fe200038e0100 */
[----:B------:R-:W1:Y:S01]  /*2dd00*/  S2R R0, SR_LANEID ;  /* 0x0000000000007919 */ /* 0x000e620000000000 */
[----:B------:R-:W-:-:S10]  /*2dd10*/  UFLO.U32 UR5, UR5 ;  /* 0x00000005000572bd */ /* 0x000fd400080e0000 */
[----:B------:R-:W-:-:S06]  /*2dd20*/  ULOP3.LUT UR4, URZ, UR4, URZ, 0x33, !UPT ;  /* 0x00000004ff047292 */ /* 0x000fcc000f8e33ff */
[----:B------:R-:W-:-:S04]  /*2dd30*/  IMAD.U32 R2, RZ, RZ, UR4 ;  /* 0x00000004ff027e24 */ /* 0x000fc8000f8e00ff */
[----:B------:R-:W2:Y:S02]  /*2dd40*/  REDUX UR7, R2 ;  /* 0x00000000020773c4 */ /* 0x000ea40000000000 */
[----:B------:R4:W-:Y:S01]  /*2dd50*/  UTCATOMSWS.AND URZ, UR4 ;  /* 0x0000000400ff79e3 */ /* 0x0009e20008000000 */
[----:B-1----:R-:W-:Y:S01]  /*2dd60*/  ISETP.EQ.U32.AND P0, PT, R0, UR5, PT ;  /* 0x0000000500007c0c */ /* 0x002fe2000bf02070 */
[----:B--2---:R-:W-:-:S12]  /*2dd70*/  IMAD.U32 R0, RZ, RZ, UR7 ;  /* 0x00000007ff007e24 */ /* 0x004fd8000f8e00ff */
[----:B------:R4:W-:Y:S01]  /*2dd80*/  @P0 ATOMS.AND RZ, [UR6], R0 ;  /* 0x00000000ffff098c */ /* 0x0009e2000a800006 */
[----:B------:R-:W-:Y:S05]  /*2dd90*/  BRA `(.L_x_15) ;  /* 0x0000000000147947 */ /* 0x000fea0003800000 */
.L_x_17:
[----:B------:R-:W-:-:S07]  /*2dda0*/  MOV R2, 0x2ddc0 ;  /* 0x0002ddc000027802 */ /* 0x000fce0000000f00 */
[----:B------:R-:W-:Y:S05]  /*2ddb0*/  CALL.REL.NOINC `($__internal_0_$__cuda_sm10x_tcgen05_guardrail_trap_col_being_dealloced_not_returned_by_alloc) ;  /* 0x00000000002c7944 */ /* 0x000fea0003c00000 */
[----:B------:R-:W-:Y:S05]  /*2ddc0*/  BRA `(.L_x_15) ;  /* 0x0000000000087947 */ /* 0x000fea0003800000 */
.L_x_16:
[----:B------:R-:W-:-:S07]  /*2ddd0*/  MOV R2, 0x2ddf0 ;  /* 0x0002ddf000027802 */ /* 0x000fce0000000f00 */
[----:B------:R-:W-:Y:S05]  /*2dde0*/  CALL.REL.NOINC `($__internal_2_$__cuda_sm10x_tcgen05_guardrail_trap_unallocated_columns_being_dealloced) ;  /* 0x0000000000387944 */ /* 0x000fea0003c00000 */
.L_x_15:
[----:B------:R-:W-:Y:S01]  /*2ddf0*/  NOP ;  /* 0x0000000000007918 */ /* 0x000fe20000000000 */
[----:B----4-:R-:W-:Y:S05]  /*2de00*/  EXIT ;  /* 0x000000000000794d */ /* 0x010fea0003800000 */
.L_x_10:
[----:B------:R-:W1:Y:S02]  /*2de10*/  SYNCS.PHASECHK.TRANS64.TRYWAIT P3, [UR8], R4 ;  /* 0x00000004ff0075a7 */ /* 0x000e640008061108 */
[----:B-1----:R-:W-:Y:S05]  /*2de20*/  @!P3 BRA `(.L_x_10) ;  /* 0xfffffffc00f8b947 */ /* 0x002fea000383ffff */
[----:B------:R-:W-:Y:S05]  /*2de30*/  BRA `(.L_x_18) ;  /* 0xfffffed0001c7947 */ /* 0x000fea000383ffff */
.L_x_14:
[----:B------:R-:W5:Y:S02]  /*2de40*/  SYNCS.PHASECHK.TRANS64.TRYWAIT P0, [UR8], R0 ;  /* 0x00000000ff0075a7 */ /* 0x000f640008001108 */
[----:B-----5:R-:W-:Y:S05]  /*2de50*/  @!P0 BRA `(.L_x_14) ;  /* 0xfffffffc00f88947 */ /* 0x020fea000383ffff */
[----:B------:R-:W-:Y:S05]  /*2de60*/  BRA `(.L_x_13) ;  /* 0xffffffa800087947 */ /* 0x000fea000383ffff */
        .weak           $__internal_0_$__cuda_sm10x_tcgen05_guardrail_trap_col_being_dealloced_not_returned_by_alloc
        .type           $__internal_0_$__cuda_sm10x_tcgen05_guardrail_trap_col_being_dealloced_not_returned_by_alloc,@function
        .size           $__internal_0_$__cuda_sm10x_tcgen05_guardrail_trap_col_being_dealloced_not_returned_by_alloc,($__internal_1_$__cuda_sm10x_tcgen05_guardrail_trap_phase_invalid_during_alloc - $__internal_0_$__cuda_sm10x_tcgen05_guardrail_trap_col_being_dealloced_not_returned_by_alloc)
$__internal_0_$__cuda_sm10x_tcgen05_guardrail_trap_col_being_dealloced_not_returned_by_alloc:
[----:B------:R-:W-:Y:S05]  /*2de70*/  BPT.TRAP 0x1 ;  /* 0x000000040000795c */ /* 0x000fea0000300000 */
[----:B------:R-:W-:-:S04]  /*2de80*/  IMAD.MOV.U32 R3, RZ, RZ, 0x0 ;  /* 0x00000000ff037424 */ /* 0x000fc800078e00ff */
[----:B------:R-:W-:Y:S05]  /*2de90*/  RET.REL.NODEC R2 `(matmul_kernel) ;  /* 0xfffffd2002587950 */ /* 0x000fea0003c3ffff */
        .weak           $__internal_1_$__cuda_sm10x_tcgen05_guardrail_trap_phase_invalid_during_alloc
        .type           $__internal_1_$__cuda_sm10x_tcgen05_guardrail_trap_phase_invalid_during_alloc,@function
        .size           $__internal_1_$__cuda_sm10x_tcgen05_guardrail_trap_phase_invalid_during_alloc,($__internal_2_$__cuda_sm10x_tcgen05_guardrail_trap_unallocated_columns_being_dealloced - $__internal_1_$__cuda_sm10x_tcgen05_guardrail_trap_phase_invalid_during_alloc)
$__internal_1_$__cuda_sm10x_tcgen05_guardrail_trap_phase_invalid_during_alloc:
[----:B------:R-:W-:Y:S05]  /*2dea0*/  BPT.TRAP 0x1 ;  /* 0x000000040000795c */ /* 0x000fea0000300000 */
[----:B------:R-:W-:-:S04]  /*2deb0*/  IMAD.MOV.U32 R3, RZ, RZ, 0x0 ;  /* 0x00000000ff037424 */ /* 0x000fc800078e00ff */
[----:B------:R-:W-:Y:S05]  /*2dec0*/  RET.REL.NODEC R2 `(matmul_kernel) ;  /* 0xfffffd20024c7950 */ /* 0x000fea0003c3ffff */
        .weak           $__internal_2_$__cuda_sm10x_tcgen05_guardrail_trap_unallocated_columns_being_dealloced
        .type           $__internal_2_$__cuda_sm10x_tcgen05_guardrail_trap_unallocated_columns_being_dealloced,@function
        .size           $__internal_2_$__cuda_sm10x_tcgen05_guardrail_trap_unallocated_columns_being_dealloced,(.L_x_22 - $__internal_2_$__cuda_sm10x_tcgen05_guardrail_trap_unallocated_columns_being_dealloced)
$__internal_2_$__cuda_sm10x_tcgen05_guardrail_trap_unallocated_columns_being_dealloced:
[----:B------:R-:W-:Y:S05]  /*2ded0*/  BPT.TRAP 0x1 ;  /* 0x000000040000795c */ /* 0x000fea0000300000 */
[----:B------:R-:W-:-:S04]  /*2dee0*/  IMAD.MOV.U32 R3, RZ, RZ, 0x0 ;  /* 0x00000000ff037424 */ /* 0x000fc800078e00ff */
[----:B------:R-:W-:Y:S05]  /*2def0*/  RET.REL.NODEC R2 `(matmul_kernel) ;  /* 0xfffffd2002407950 */ /* 0x000fea0003c3ffff */
.L_x_19:
[----:B------:R-:W-:-:S00]  /*2df00*/  BRA `(.L_x_19) ;  /* 0xfffffffc00fc7947 */ /* 0x000fc0000383ffff */
[----:B------:R-:W-:-:S00]  /*2df10*/  NOP ;  /* 0x0000000000007918 */ /* 0x000fc00000000000 */
        /* <DEDUP_REMOVED lines=14> */
.L_x_22:


//--------------------- .nv.shared.matmul_kernel  --------------------------
	.section	.nv.shared.matmul_kernel,"aw",@nobits
	.sectionflags	@""
	.align	16
	.zero		1024


//--------------------- .nv.shared.reserved.0     --------------------------
	.section	.nv.shared.reserved.0,"aw",@nobits
	.align	8
	.weak		__nv_reservedSMEM_offset_0_alias
	.size		__nv_reservedSMEM_offset_0_alias, 0, 64
	.other		__nv_reservedSMEM_offset_0_alias,@"STO_CUDA_RESERVED_SHARED STV_DEFAULT"
__nv_reservedSMEM_offset_0_alias:
	.zero		0
.nv.shared.reserved.0:
	.zero		64
	.weak		__nv_reservedSMEM_allocation_phase
	.type		__nv_reservedSMEM_allocation_phase,@object
	.size		__nv_reservedSMEM_allocation_phase,(.L_0 - __nv_reservedSMEM_allocation_phase)
__nv_reservedSMEM_allocation_phase:
	.zero		1
.L_0:
	.zero		7
	.weak		__nv_reservedSMEM_devtool_atexit_pc
	.type		__nv_reservedSMEM_devtool_atexit_pc,@object
	.size		__nv_reservedSMEM_devtool_atexit_pc,(__nv_reservedSMEM_allocation_mask - __nv_reservedSMEM_devtool_atexit_pc)
__nv_reservedSMEM_devtool_atexit_pc:
	.zero		8
	.weak		__nv_reservedSMEM_allocation_mask
	.type		__nv_reservedSMEM_allocation_mask,@object
	.size		__nv_reservedSMEM_allocation_mask,(.L_2 - __nv_reservedSMEM_allocation_mask)
__nv_reservedSMEM_allocation_mask:
	.zero		4
.L_2:


//--------------------- .nv.constant0.matmul_kernel --------------------------
	.section	.nv.constant0.matmul_kernel,"a",@progbits
	.sectionflags	@""
	.align	4
.nv.constant0.matmul_kernel:
	.zero		976


//--------------------- SYMBOLS --------------------------

	.type		.nv.reservedSmem.offset0,@object
	.size		.nv.reservedSmem.offset0,0x4
	.type		.nv.reservedSmem.cap,@object
	.size		.nv.reservedSmem.cap,0x4
